def attn_fwd(
    Q,
    K,
    V,
    Out,
    Lse,
    sm_scale,
    stride_qz,
    stride_qh,
    stride_qm,
    stride_qk,
    stride_kz,
    stride_kh,
    stride_kn,
    stride_kk,
    stride_vz,
    stride_vh,
    stride_vn,
    stride_vk,
    stride_oz,
    stride_oh,
    stride_om,
    stride_ok,
    seqlen_q,
    seqlen_k,
    BLOCK_M: tl.constexpr,
    BLOCK_N: tl.constexpr,
    HEAD_DIM: tl.constexpr,
    CAUSAL: tl.constexpr,
):
    start_m = tl.program_id(0)
    off_hz = tl.program_id(1)
    q_off = off_hz * stride_qh
    k_off = off_hz * stride_kh
    v_off = off_hz * stride_vh
    offs_m = start_m * BLOCK_M + tl.arange(0, BLOCK_M)
    offs_d = tl.arange(0, HEAD_DIM)
    offs_n = tl.arange(0, BLOCK_N)
    q_ptrs = Q + q_off + offs_m[:, None] * stride_qm + offs_d[None, :] * stride_qk
    k_ptrs = K + k_off + offs_d[:, None] * stride_kk + offs_n[None, :] * stride_kn
    v_ptrs = V + v_off + offs_n[:, None] * stride_vn + offs_d[None, :] * stride_vk
    m_i = tl.full([BLOCK_M], float("-inf"), dtype=tl.float32)
    l_i = tl.zeros([BLOCK_M], dtype=tl.float32) + 1.0
    acc = tl.zeros([BLOCK_M, HEAD_DIM], dtype=tl.float32)
    q = tl.load(q_ptrs)
    acc, l_i, m_i = _attn_fwd_inner(
        acc,
        l_i,
        m_i,
        q,
        k_ptrs,
        v_ptrs,
        sm_scale,
        stride_kn,
        stride_vn,
        start_m,
        seqlen_k,
        BLOCK_M,
        BLOCK_N,
        HEAD_DIM,
        CAUSAL,
    )
    acc = acc / l_i[:, None]
    lse = m_i + tl.math.log2(l_i) / 1.4426950408889634
    o_ptrs = (
        Out
        + off_hz * stride_oh
        + offs_m[:, None] * stride_om
        + offs_d[None, :] * stride_ok
    )
    tl.store(o_ptrs, acc.to(Out.dtype.element_ty))
    tl.store(Lse + off_hz * seqlen_q + offs_m, lse)

# config = {"BLOCK_M": 128, "BLOCK_N": 64, "HEAD_DIM": 256, "arch": "sm_100", "causal": true, "dtype": "fp8e4m3", "num_stages": 2, "num_warps": 8}
# arch = sm_100


// ===== COMPILED SASS (sm_100a) =====

	.target	sm_100a

	.elftype	@"ET_EXEC"


//--------------------- .note.nv.tkinfo           --------------------------
	.section	.note.nv.tkinfo,"",@"SHT_NOTE"
	.sectionflags	@"SHF_NOTE_NV_TKINFO"
	.tkinfo
        /*0018*/ 	.word	0x00000081
        /*0030*/ 	.string	""
        /*0030*/ 	.string	"ptxas-blackwell"
        /*0030*/ 	.string	"Cuda compilation tools, release 12.9, V12.9.86"
        /*0030*/ 	.string	"Build cuda_12.9.r12.9/compiler.36037853_0"
        /*0030*/ 	.string	"-v  -suppress-debug-info  -lineinfo  -arch sm_100a "



//--------------------- .note.nv.cuver            --------------------------
	.section	.note.nv.cuver,"",@"SHT_NOTE"
	.sectionflags	@"SHF_NOTE_NV_CUVER"
        /*0018*/ 	.short	0x0001
        /*001a*/ 	.short	0x0064
        /*001c*/ 	.short	0x0001
        /*001e*/ 	.short	0x0000
        /*0020*/ 	.short	0x0001
        /*0022*/ 	.short	0x0000


//--------------------- .nv.info                  --------------------------
	.section	.nv.info,"",@"SHT_CUDA_INFO"
	.align	4


	//----- nvinfo : EIATTR_REGCOUNT
	.align		4
        /*0000*/ 	.byte	0x04, 0x2f
        /*0002*/ 	.short	(.L_5 - .L_4)
	.align		4
.L_4:
        /*0004*/ 	.word	index@(attn_fwd)
        /*0008*/ 	.word	0x000000ff


	//----- nvinfo : EIATTR_FRAME_SIZE
	.align		4
.L_5:
        /*000c*/ 	.byte	0x04, 0x11
        /*000e*/ 	.short	(.L_7 - .L_6)
	.align		4
.L_6:
        /*0010*/ 	.word	index@($__internal_2_$__cuda_sm10x_tcgen05_guardrail_trap_unallocated_columns_being_dealloced)
        /*0014*/ 	.word	0x00000250


	//----- nvinfo : EIATTR_FRAME_SIZE
	.align		4
.L_7:
        /*0018*/ 	.byte	0x04, 0x11
        /*001a*/ 	.short	(.L_9 - .L_8)
	.align		4
.L_8:
        /*001c*/ 	.word	index@($__internal_1_$__cuda_sm10x_tcgen05_guardrail_trap_phase_invalid_during_alloc)
        /*0020*/ 	.word	0x00000250


	//----- nvinfo : EIATTR_FRAME_SIZE
	.align		4
.L_9:
        /*0024*/ 	.byte	0x04, 0x11
        /*0026*/ 	.short	(.L_11 - .L_10)
	.align		4
.L_10:
        /*0028*/ 	.word	index@($__internal_0_$__cuda_sm10x_tcgen05_guardrail_trap_col_being_dealloced_not_returned_by_alloc)
        /*002c*/ 	.word	0x00000250


	//----- nvinfo : EIATTR_FRAME_SIZE
	.align		4
.L_11:
        /*0030*/ 	.byte	0x04, 0x11
        /*0032*/ 	.short	(.L_13 - .L_12)
	.align		4
.L_12:
        /*0034*/ 	.word	index@(attn_fwd)
        /*0038*/ 	.word	0x00000250


	//----- nvinfo : EIATTR_MIN_STACK_SIZE
	.align		4
.L_13:
        /*003c*/ 	.byte	0x04, 0x12
        /*003e*/ 	.short	(.L_15 - .L_14)
	.align		4
.L_14:
        /*0040*/ 	.word	index@(attn_fwd)
        /*0044*/ 	.word	0x00000250
.L_15:


//--------------------- .nv.info.attn_fwd         --------------------------
	.section	.nv.info.attn_fwd,"",@"SHT_CUDA_INFO"
	.sectionflags	@""
	.align	4


	//----- nvinfo : EIATTR_CUDA_API_VERSION
	.align		4
        /*0000*/ 	.byte	0x04, 0x37
        /*0002*/ 	.short	(.L_17 - .L_16)
.L_16:
        /*0004*/ 	.word	0x00000081


	//----- nvinfo : EIATTR_KPARAM_INFO
	.align		4
.L_17:
        /*0008*/ 	.byte	0x04, 0x17
        /*000a*/ 	.short	(.L_19 - .L_18)
.L_18:
        /*000c*/ 	.word	0x00000000
        /*0010*/ 	.short	0x0019
        /*0012*/ 	.short	0x0080
        /*0014*/ 	.byte	0x00, 0xf4, 0x21, 0x00


	//----- nvinfo : EIATTR_KPARAM_INFO
	.align		4
.L_19:
        /*0018*/ 	.byte	0x04, 0x17
        /*001a*/ 	.short	(.L_21 - .L_20)
.L_20:
        /*001c*/ 	.word	0x00000000
        /*0020*/ 	.short	0x0018
        /*0022*/ 	.short	0x0078
        /*0024*/ 	.byte	0x00, 0xf4, 0x21, 0x00


	//----- nvinfo : EIATTR_KPARAM_INFO
	.align		4
.L_21:
        /*0028*/ 	.byte	0x04, 0x17
        /*002a*/ 	.short	(.L_23 - .L_22)
.L_22:
        /*002c*/ 	.word	0x00000000
        /*0030*/ 	.short	0x0017
        /*0032*/ 	.short	0x0070
        /*0034*/ 	.byte	0x00, 0xf0, 0x11, 0x00


	//----- nvinfo : EIATTR_KPARAM_INFO
	.align		4
.L_23:
        /*0038*/ 	.byte	0x04, 0x17
        /*003a*/ 	.short	(.L_25 - .L_24)
.L_24:
        /*003c*/ 	.word	0x00000000
        /*0040*/ 	.short	0x0016
        /*0042*/ 	.short	0x006c
        /*0044*/ 	.byte	0x00, 0xf0, 0x11, 0x00


	//----- nvinfo : EIATTR_KPARAM_INFO
	.align		4
.L_25:
        /*0048*/ 	.byte	0x04, 0x17
        /*004a*/ 	.short	(.L_27 - .L_26)
.L_26:
        /*004c*/ 	.word	0x00000000
        /*0050*/ 	.short	0x0015
        /*0052*/ 	.short	0x0068
        /*0054*/ 	.byte	0x00, 0xf0, 0x11, 0x00


	//----- nvinfo : EIATTR_KPARAM_INFO
	.align		4
.L_27:
        /*0058*/ 	.byte	0x04, 0x17
        /*005a*/ 	.short	(.L_29 - .L_28)
.L_28:
        /*005c*/ 	.word	0x00000000
        /*0060*/ 	.short	0x0014
        /*0062*/ 	.short	0x0064
        /*0064*/ 	.byte	0x00, 0xf0, 0x11, 0x00


	//----- nvinfo : EIATTR_KPARAM_INFO
	.align		4
.L_29:
        /*0068*/ 	.byte	0x04, 0x17
        /*006a*/ 	.short	(.L_31 - .L_30)
.L_30:
        /*006c*/ 	.word	0x00000000
        /*0070*/ 	.short	0x0013
        /*0072*/ 	.short	0x0060
        /*0074*/ 	.byte	0x00, 0xf0, 0x11, 0x00


	//----- nvinfo : EIATTR_KPARAM_INFO
	.align		4
.L_31:
        /*0078*/ 	.byte	0x04, 0x17
        /*007a*/ 	.short	(.L_33 - .L_32)
.L_32:
        /*007c*/ 	.word	0x00000000
        /*0080*/ 	.short	0x0012
        /*0082*/ 	.short	0x005c
        /*0084*/ 	.byte	0x00, 0xf0, 0x11, 0x00


	//----- nvinfo : EIATTR_KPARAM_INFO
	.align		4
.L_33:
        /*0088*/ 	.byte	0x04, 0x17
        /*008a*/ 	.short	(.L_35 - .L_34)
.L_34:
        /*008c*/ 	.word	0x00000000
        /*0090*/ 	.short	0x0011
        /*0092*/ 	.short	0x0058
        /*0094*/ 	.byte	0x00, 0xf0, 0x11, 0x00


	//----- nvinfo : EIATTR_KPARAM_INFO
	.align		4
.L_35:
        /*0098*/ 	.byte	0x04, 0x17
        /*009a*/ 	.short	(.L_37 - .L_36)
.L_36:
        /*009c*/ 	.word	0x00000000
        /*00a0*/ 	.short	0x0010
        /*00a2*/ 	.short	0x0054
        /*00a4*/ 	.byte	0x00, 0xf0, 0x11, 0x00


	//----- nvinfo : EIATTR_KPARAM_INFO
	.align		4
.L_37:
        /*00a8*/ 	.byte	0x04, 0x17
        /*00aa*/ 	.short	(.L_39 - .L_38)
.L_38:
        /*00ac*/ 	.word	0x00000000
        /*00b0*/ 	.short	0x000f
        /*00b2*/ 	.short	0x0050
        /*00b4*/ 	.byte	0x00, 0xf0, 0x11, 0x00


	//----- nvinfo : EIATTR_KPARAM_INFO
	.align		4
.L_39:
        /*00b8*/ 	.byte	0x04, 0x17
        /*00ba*/ 	.short	(.L_41 - .L_40)
.L_40:
        /*00bc*/ 	.word	0x00000000
        /*00c0*/ 	.short	0x000e
        /*00c2*/ 	.short	0x004c
        /*00c4*/ 	.byte	0x00, 0xf0, 0x11, 0x00


	//----- nvinfo : EIATTR_KPARAM_INFO
	.align		4
.L_41:
        /*00c8*/ 	.byte	0x04, 0x17
        /*00ca*/ 	.short	(.L_43 - .L_42)
.L_42:
        /*00cc*/ 	.word	0x00000000
        /*00d0*/ 	.short	0x000d
        /*00d2*/ 	.short	0x0048
        /*00d4*/ 	.byte	0x00, 0xf0, 0x11, 0x00


	//----- nvinfo : EIATTR_KPARAM_INFO
	.align		4
.L_43:
        /*00d8*/ 	.byte	0x04, 0x17
        /*00da*/ 	.short	(.L_45 - .L_44)
.L_44:
        /*00dc*/ 	.word	0x00000000
        /*00e0*/ 	.short	0x000c
        /*00e2*/ 	.short	0x0044
        /*00e4*/ 	.byte	0x00, 0xf0, 0x11, 0x00


	//----- nvinfo : EIATTR_KPARAM_INFO
	.align		4
.L_45:
        /*00e8*/ 	.byte	0x04, 0x17
        /*00ea*/ 	.short	(.L_47 - .L_46)
.L_46:
        /*00ec*/ 	.word	0x00000000
        /*00f0*/ 	.short	0x000b
        /*00f2*/ 	.short	0x0040
        /*00f4*/ 	.byte	0x00, 0xf0, 0x11, 0x00


	//----- nvinfo : EIATTR_KPARAM_INFO
	.align		4
.L_47:
        /*00f8*/ 	.byte	0x04, 0x17
        /*00fa*/ 	.short	(.L_49 - .L_48)
.L_48:
        /*00fc*/ 	.word	0x00000000
        /*0100*/ 	.short	0x000a
        /*0102*/ 	.short	0x003c
        /*0104*/ 	.byte	0x00, 0xf0, 0x11, 0x00


	//----- nvinfo : EIATTR_KPARAM_INFO
	.align		4
.L_49:
        /*0108*/ 	.byte	0x04, 0x17
        /*010a*/ 	.short	(.L_51 - .L_50)
.L_50:
        /*010c*/ 	.word	0x00000000
        /*0110*/ 	.short	0x0009
        /*0112*/ 	.short	0x0038
        /*0114*/ 	.byte	0x00, 0xf0, 0x11, 0x00


	//----- nvinfo : EIATTR_KPARAM_INFO
	.align		4
.L_51:
        /*0118*/ 	.byte	0x04, 0x17
        /*011a*/ 	.short	(.L_53 - .L_52)
.L_52:
        /*011c*/ 	.word	0x00000000
        /*0120*/ 	.short	0x0008
        /*0122*/ 	.short	0x0034
        /*0124*/ 	.byte	0x00, 0xf0, 0x11, 0x00


	//----- nvinfo : EIATTR_KPARAM_INFO
	.align		4
.L_53:
        /*0128*/ 	.byte	0x04, 0x17
        /*012a*/ 	.short	(.L_55 - .L_54)
.L_54:
        /*012c*/ 	.word	0x00000000
        /*0130*/ 	.short	0x0007
        /*0132*/ 	.short	0x0030
        /*0134*/ 	.byte	0x00, 0xf0, 0x11, 0x00


	//----- nvinfo : EIATTR_KPARAM_INFO
	.align		4
.L_55:
        /*0138*/ 	.byte	0x04, 0x17
        /*013a*/ 	.short	(.L_57 - .L_56)
.L_56:
        /*013c*/ 	.word	0x00000000
        /*0140*/ 	.short	0x0006
        /*0142*/ 	.short	0x002c
        /*0144*/ 	.byte	0x00, 0xf0, 0x11, 0x00


	//----- nvinfo : EIATTR_KPARAM_INFO
	.align		4
.L_57:
        /*0148*/ 	.byte	0x04, 0x17
        /*014a*/ 	.short	(.L_59 - .L_58)
.L_58:
        /*014c*/ 	.word	0x00000000
        /*0150*/ 	.short	0x0005
        /*0152*/ 	.short	0x0028
        /*0154*/ 	.byte	0x00, 0xf0, 0x11, 0x00


	//----- nvinfo : EIATTR_KPARAM_INFO
	.align		4
.L_59:
        /*0158*/ 	.byte	0x04, 0x17
        /*015a*/ 	.short	(.L_61 - .L_60)
.L_60:
        /*015c*/ 	.word	0x00000000
        /*0160*/ 	.short	0x0004
        /*0162*/ 	.short	0x0020
        /*0164*/ 	.byte	0x00, 0xf4, 0x21, 0x00


	//----- nvinfo : EIATTR_KPARAM_INFO
	.align		4
.L_61:
        /*0168*/ 	.byte	0x04, 0x17
        /*016a*/ 	.short	(.L_63 - .L_62)
.L_62:
        /*016c*/ 	.word	0x00000000
        /*0170*/ 	.short	0x0003
        /*0172*/ 	.short	0x0018
        /*0174*/ 	.byte	0x00, 0xf4, 0x21, 0x00


	//----- nvinfo : EIATTR_KPARAM_INFO
	.align		4
.L_63:
        /*0178*/ 	.byte	0x04, 0x17
        /*017a*/ 	.short	(.L_65 - .L_64)
.L_64:
        /*017c*/ 	.word	0x00000000
        /*0180*/ 	.short	0x0002
        /*0182*/ 	.short	0x0010
        /*0184*/ 	.byte	0x00, 0xf4, 0x21, 0x00


	//----- nvinfo : EIATTR_KPARAM_INFO
	.align		4
.L_65:
        /*0188*/ 	.byte	0x04, 0x17
        /*018a*/ 	.short	(.L_67 - .L_66)
.L_66:
        /*018c*/ 	.word	0x00000000
        /*0190*/ 	.short	0x0001
        /*0192*/ 	.short	0x0008
        /*0194*/ 	.byte	0x00, 0xf4, 0x21, 0x00


	//----- nvinfo : EIATTR_KPARAM_INFO
	.align		4
.L_67:
        /*0198*/ 	.byte	0x04, 0x17
        /*019a*/ 	.short	(.L_69 - .L_68)
.L_68:
        /*019c*/ 	.word	0x00000000
        /*01a0*/ 	.short	0x0000
        /*01a2*/ 	.short	0x0000
        /*01a4*/ 	.byte	0x00, 0xf4, 0x21, 0x00


	//----- nvinfo : EIATTR_AT_ENTRY_FRAGMENTS
	.align		4
.L_69:
        /*01a8*/ 	.byte	0x04, 0x4f
        /*01aa*/ 	.short	(.L_71 - .L_70)


	//   ....[0]....
.L_70:
        /*01ac*/ 	.word	0x00000004


	//----- nvinfo : EIATTR_RESERVED_SMEM_USED
	.align		4
.L_71:
        /*01b0*/ 	.byte	0x01, 0x41
	.zero		2


	//----- nvinfo : EIATTR_SPARSE_MMA_MASK
	.align		4
        /*01b4*/ 	.byte	0x03, 0x50
        /*01b6*/ 	.short	0x0000


	//----- nvinfo : EIATTR_TCGEN05_1CTA_USED
	.align		4
        /*01b8*/ 	.byte	0x01, 0x51
	.zero		2


	//----- nvinfo : EIATTR_MAXREG_COUNT
	.align		4
        /*01bc*/ 	.byte	0x03, 0x1b
        /*01be*/ 	.short	0x00ff


	//----- nvinfo : EIATTR_NUM_BARRIERS
	.align		4
        /*01c0*/ 	.byte	0x02, 0x4c
        /*01c2*/ 	.byte	0x01
	.zero		1


	//----- nvinfo : EIATTR_ANNOTATIONS
	.align		4
        /*01c4*/ 	.byte	0x04, 0x55
        /*01c6*/ 	.short	(.L_73 - .L_72)


	//   ....[0]....
.L_72:
        /*01c8*/ 	.word	0x00000001
        /*01cc*/ 	.byte	0x50, 0x2e, 0x00, 0x00, 0x01, 0x00, 0x00, 0x00, 0x80, 0x32, 0x00, 0x00, 0x01, 0x00, 0x00, 0x00
        /* <DEDUP_REMOVED lines=74> */
        /*067c*/ 	.byte	0xf0, 0xe1, 0x00, 0x00


	//----- nvinfo : EIATTR_INT_WARP_WIDE_INSTR_OFFSETS
	.align		4
.L_73:
        /*0680*/ 	.byte	0x04, 0x31
        /*0682*/ 	.short	(.L_75 - .L_74)


	//   ....[0]....
.L_74:
        /*0684*/ 	.word	0x00002790


	//   ....[1]....
        /*0688*/ 	.word	0x000027a0


	//   ....[2]....
        /*068c*/ 	.word	0x00004b80


	//   ....[3]....
        /*0690*/ 	.word	0x00004e10


	//   ....[4]....
        /*0694*/ 	.word	0x0000a910


	//   ....[5]....
        /*0698*/ 	.word	0x00014320


	//   ....[6]....
        /*069c*/ 	.word	0x00014370


	//----- nvinfo : EIATTR_COOP_GROUP_MASK_REGIDS
	.align		4
.L_75:
        /*06a0*/ 	.byte	0x04, 0x29
        /*06a2*/ 	.short	(.L_77 - .L_76)


	//   ....[0]....
.L_76:
        /*06a4*/ 	.word	0xffffffff


	//   ....[1]....
        /*06a8*/ 	.word	0xffffffff


	//   ....[2]....
        /*06ac*/ 	.word	0xffffffff


	//   ....[3]....
        /*06b0*/ 	.word	0xffffffff


	//   ....[4]....
        /*06b4*/ 	.word	0xffffffff


	//   ....[5]....
        /*06b8*/ 	.word	0xffffffff


	//   ....[6]....
        /*06bc*/ 	.word	0xffffffff


	//   ....[7]....
        /*06c0*/ 	.word	0xffffffff


	//----- nvinfo : EIATTR_COOP_GROUP_INSTR_OFFSETS
	.align		4
.L_77:
        /*06c4*/ 	.byte	0x04, 0x28
        /*06c6*/ 	.short	(.L_79 - .L_78)


	//   ....[0]....
.L_78:
        /*06c8*/ 	.word	0x00000070


	//   ....[1]....
        /*06cc*/ 	.word	0x00000330


	//   ....[2]....
        /*06d0*/ 	.word	0x00005f90


	//   ....[3]....
        /*06d4*/ 	.word	0x000081e0


	//   ....[4]....
        /*06d8*/ 	.word	0x0000bb10


	//   ....[5]....
        /*06dc*/ 	.word	0x0000c470


	//   ....[6]....
        /*06e0*/ 	.word	0x000141b0


	//   ....[7]....
        /*06e4*/ 	.word	0x00014420


	//----- nvinfo : EIATTR_VRC_CTA_INIT_COUNT
	.align		4
.L_79:
        /*06e8*/ 	.byte	0x02, 0x4a
        /*06ea*/ 	.byte	0x80
	.zero		1


	//----- nvinfo : EIATTR_MBARRIER_INSTR_OFFSETS
	.align		4
        /*06ec*/ 	.byte	0x04, 0x39
        /*06ee*/ 	.short	(.L_81 - .L_80)


	//   ....[0]....
.L_80:
        /*06f0*/ 	.word	0x00003250
        /*06f4*/ 	.word	0x000000ff
        /*06f8*/ 	.word	0x00016000
        /*06fc*/ 	.short	0x0100
        /*06fe*/ 	.byte	0x0a
	.zero		1


	//   ....[1]....
        /*0700*/ 	.word	0x00004bc0
        /*0704*/ 	.word	0x000000ff
        /*0708*/ 	.word	0x00016008
        /*070c*/ 	.short	0x0100
        /*070e*/ 	.byte	0x0a
	.zero		1


	//   ....[2]....
        /*0710*/ 	.word	0x00005120
        /*0714*/ 	.word	0x000000ff
        /*0718*/ 	.word	0x0000c000
        /*071c*/ 	.short	0x0100
        /*071e*/ 	.byte	0x0a
	.zero		1


	//   ....[3]....
        /*0720*/ 	.word	0x000054c0
        /*0724*/ 	.word	0x000000ff
        /*0728*/ 	.word	0x0000c000
        /*072c*/ 	.short	0x010a
        /*072e*/ 	.byte	0x0a
	.zero		1


	//   ....[4]....
        /*0730*/ 	.word	0x000055b0
        /*0734*/ 	.word	0x000000ff
        /*0738*/ 	.word	0x0000c000
        /*073c*/ 	.short	0x0108
        /*073e*/ 	.byte	0x0a
	.zero		1


	//   ....[5]....
        /*0740*/ 	.word	0x0000aaf0
        /*0744*/ 	.word	0x000000ff
        /*0748*/ 	.word	0x00016010
        /*074c*/ 	.short	0x0100
        /*074e*/ 	.byte	0x0a
	.zero		1


	//   ....[6]....
        /*0750*/ 	.word	0x0000ad20
        /*0754*/ 	.word	0x000000ff
        /*0758*/ 	.word	0x00016010
        /*075c*/ 	.short	0x010a
        /*075e*/ 	.byte	0x0a
	.zero		1


	//   ....[7]....
        /*0760*/ 	.word	0x0000b060
        /*0764*/ 	.word	0x000000ff
        /*0768*/ 	.word	0x00016010
        /*076c*/ 	.short	0x0108
        /*076e*/ 	.byte	0x0a
	.zero		1


	//   ....[8]....
        /*0770*/ 	.word	0x0000c340
        /*0774*/ 	.word	0x000000ff
        /*0778*/ 	.word	0x00000000
        /*077c*/ 	.short	0x010a
        /*077e*/ 	.byte	0x14
	.zero		1


	//   ....[9]....
        /*0780*/ 	.word	0x0000e1c0
        /*0784*/ 	.word	0x000000ff
        /*0788*/ 	.word	0x00000000
        /*078c*/ 	.short	0x010a
        /*078e*/ 	.byte	0x14
	.zero		1


	//   ....[10]....
        /*0790*/ 	.word	0x0000e280
        /*0794*/ 	.word	0x000000ff
        /*0798*/ 	.word	0x00016000
        /*079c*/ 	.short	0x0108
        /*079e*/ 	.byte	0x0a
	.zero		1


	//   ....[11]....
        /*07a0*/ 	.word	0x0000e310
        /*07a4*/ 	.word	0x000000ff
        /*07a8*/ 	.word	0x00016008
        /*07ac*/ 	.short	0x0108
        /*07ae*/ 	.byte	0x0a
	.zero		1


	//   ....[12]....
        /*07b0*/ 	.word	0x00014440
        /*07b4*/ 	.word	0x000000ff
        /*07b8*/ 	.word	0x0000c000
        /*07bc*/ 	.short	0x010a
        /*07be*/ 	.byte	0x0a
	.zero		1


	//   ....[13]....
        /*07c0*/ 	.word	0x00014470
        /*07c4*/ 	.word	0x000000ff
        /*07c8*/ 	.word	0x00016010
        /*07cc*/ 	.short	0x010a
        /*07ce*/ 	.byte	0x0a
	.zero		1


	//   ....[14]....
        /*07d0*/ 	.word	0x000144a0
        /*07d4*/ 	.word	0x000000ff
        /*07d8*/ 	.word	0x00000000
        /*07dc*/ 	.short	0x010a
        /*07de*/ 	.byte	0x14
	.zero		1


	//   ....[15]....
        /*07e0*/ 	.word	0x000144d0
        /*07e4*/ 	.word	0x000000ff
        /*07e8*/ 	.word	0x00000000
        /*07ec*/ 	.short	0x010a
        /*07ee*/ 	.byte	0x14
	.zero		1


	//----- nvinfo : EIATTR_NUM_MBARRIERS
	.align		4
.L_81:
        /*07f0*/ 	.byte	0x03, 0x38
        /*07f2*/ 	.short	0xffff


	//----- nvinfo : EIATTR_EXIT_INSTR_OFFSETS
	.align		4
        /*07f4*/ 	.byte	0x04, 0x1c
        /*07f6*/ 	.short	(.L_83 - .L_82)


	//   ....[0]....
.L_82:
        /*07f8*/ 	.word	0x00014430


	//----- nvinfo : EIATTR_REQNTID
	.align		4
.L_83:
        /*07fc*/ 	.byte	0x04, 0x10
        /*07fe*/ 	.short	(.L_85 - .L_84)
.L_84:
        /*0800*/ 	.word	0x00000100
        /*0804*/ 	.word	0x00000001
        /*0808*/ 	.word	0x00000001


	//----- nvinfo : EIATTR_CRS_STACK_SIZE
	.align		4
.L_85:
        /*080c*/ 	.byte	0x04, 0x1e
        /*080e*/ 	.short	(.L_87 - .L_86)
.L_86:
        /*0810*/ 	.word	0x00000000


	//----- nvinfo : EIATTR_CBANK_PARAM_SIZE
	.align		4
.L_87:
        /*0814*/ 	.byte	0x03, 0x19
        /*0816*/ 	.short	0x0088


	//----- nvinfo : EIATTR_PARAM_CBANK
	.align		4
        /*0818*/ 	.byte	0x04, 0x0a
        /*081a*/ 	.short	(.L_89 - .L_88)
	.align		4
.L_88:
        /*081c*/ 	.word	index@(.nv.constant0.attn_fwd)
        /*0820*/ 	.short	0x0380
        /*0822*/ 	.short	0x0088


	//----- nvinfo : EIATTR_SW_WAR
	.align		4
.L_89:
        /*0824*/ 	.byte	0x04, 0x36
        /*0826*/ 	.short	(.L_91 - .L_90)
.L_90:
        /*0828*/ 	.word	0x00000008
.L_91:


//--------------------- .nv.compat                --------------------------
	.section	.nv.compat,"",@"SHT_CUDA_COMPAT_INFO"
	.align	4
        /*0000*/ 	.byte	0x02, 0x02, 0x02, 0x00, 0x02, 0x05, 0x05, 0x00, 0x02, 0x03, 0x00, 0x00, 0x02, 0x06, 0x01, 0x00


//--------------------- .nv.callgraph             --------------------------
	.section	.nv.callgraph,"",@"SHT_CUDA_CALLGRAPH"
	.align	4
	.sectionentsize	8
	.align		4
        /*0000*/ 	.word	0x00000000
	.align		4
        /*0004*/ 	.word	0xffffffff
	.align		4
        /*0008*/ 	.word	0x00000000
	.align		4
        /*000c*/ 	.word	0xfffffffe
	.align		4
        /*0010*/ 	.word	0x00000000
	.align		4
        /*0014*/ 	.word	0xfffffffd
	.align		4
        /*0018*/ 	.word	0x00000000
	.align		4
        /*001c*/ 	.word	0xfffffffc


//--------------------- .nv.constant4             --------------------------
	.section	.nv.constant4,"a",@progbits
	.align	8
	.align		8
.nv.constant4:
        /*0000*/ 	.dword	_$_str


//--------------------- .text.attn_fwd            --------------------------
	.section	.text.attn_fwd,"ax",@progbits
	.align	128
        .global         attn_fwd
        .type           attn_fwd,@function
        .size           attn_fwd,(.L_x_30 - attn_fwd)
        .other          attn_fwd,@"STO_CUDA_ENTRY STV_DEFAULT"
attn_fwd:
.text.attn_fwd:
[----:B------:R-:W0:Y:S01]  /*0000*/  LDC R1, c[0x0][0x37c] ;  /* 0x0000df00ff017b82 */ /* 0x000e220000000800 */
[----:B------:R-:W1:Y:S01]  /*0010*/  S2R R0, SR_TID.X ;  /* 0x0000000000007919 */ /* 0x000e620000002100 */
[----:B0-----:R-:W-:Y:S01]  /*0020*/  VIADD R1, R1, 0xfffffdb0 ;  /* 0xfffffdb001017836 */ /* 0x001fe20000000000 */
[----:B-1----:R-:W-:-:S13]  /*0030*/  ISETP.GE.U32.AND P0, PT, R0, 0x20, PT ;  /* 0x000000200000780c */ /* 0x002fda0003f06070 */
[----:B------:R-:W-:Y:S02]  /*0040*/  VOTEU.ANY UP1, P0 ;  /* 0x0000000000ff7886 */ /* 0x000fe40000020100 */
[----:B------:R-:W-:Y:S05]  /*0050*/  BRA.U UP1, `(.L_x_0) ;  /* 0x0000000101b87547 */ /* 0x000fea000b800000 */
[----:B------:R-:W0:Y:S01]  /*0060*/  S2UR UR6, SR_CgaCtaId ;  /* 0x00000000000679c3 */ /* 0x000e220000008800 */
[----:B------:R-:W-:Y:S01]  /*0070*/  NOP ;  /* 0x0000000000007918 */ /* 0x000fe20000000000 */
[----:B------:R-:W-:Y:S02]  /*0080*/  UMOV UR4, 0x40 ;  /* 0x0000004000047882 */ /* 0x000fe40000000000 */
[----:B0-----:R-:W-:-:S09]  /*0090*/  ULEA UR4, UR6, UR4, 0x18 ;  /* 0x0000000406047291 */ /* 0x001fd2000f8ec0ff */
[----:B------:R-:W0:Y:S01]  /*00a0*/  LDS.U8 R0, [UR4] ;  /* 0x00000004ff007984 */ /* 0x000e220008000000 */
[----:B------:R-:W-:Y:S02]  /*00b0*/  UMOV UR4, 0x400 ;  /* 0x0000040000047882 */ /* 0x000fe40000000000 */
[----:B------:R-:W-:Y:S01]  /*00c0*/  ULEA UR4, UR6, UR4, 0x18 ;  /* 0x0000000406047291 */ /* 0x000fe2000f8ec0ff */
[----:B0-----:R-:W-:-:S13]  /*00d0*/  ISETP.NE.AND P0, PT, R0, RZ, PT ;  /* 0x000000ff0000720c */ /* 0x001fda0003f05270 */
[----:B------:R-:W-:Y:S05]  /*00e0*/  @P0 BRA `(.L_x_1) ;  /* 0x00000000007c0947 */ /* 0x000fea0003800000 */
[----:B------:R-:W-:-:S13]  /*00f0*/  ELECT P0, URZ, PT ;  /* 0x0000000000ff782f */ /* 0x000fda0003800000 */
[----:B------:R-:W-:Y:S05]  /*0100*/  @!P0 BRA `(.L_x_2) ;  /* 0x0000000000848947 */ /* 0x000fea0003800000 */
[----:B------:R-:W-:Y:S01]  /*0110*/  UMOV UR5, 0x10 ;  /* 0x0000001000057882 */ /* 0x000fe20000000000 */
[----:B------:R-:W-:Y:S02]  /*0120*/  IMAD.MOV.U32 R4, RZ, RZ, 0x1 ;  /* 0x00000001ff047424 */ /* 0x000fe400078e00ff */
[----:B------:R-:W-:Y:S02]  /*0130*/  IMAD.MOV.U32 R5, RZ, RZ, 0xffff ;  /* 0x0000ffffff057424 */ /* 0x000fe400078e00ff */
[----:B------:R-:W-:Y:S04]  /*0140*/  DEPBAR.LE SB0, 0x36 ;  /* 0x00008d800000791a */ /* 0x000fe80000000000 */
[----:B------:R-:W0:Y:S02]  /*0150*/  UTCATOMSWS.FIND_AND_SET.ALIGN UP0, UR5, UR5 ;  /* 0x00000005000575e3 */ /* 0x000e240008000800 */
[----:B0-----:R-:W-:-:S04]  /*0160*/  PLOP3.LUT P0, PT, PT, PT, UP0, 0x80, 0x8 ;  /* 0x000000000008781c */ /* 0x001fc80003f0f008 */
[----:B------:R-:W-:-:S04]  /*0170*/  SEL R0, RZ, 0xffffffff, !P0 ;  /* 0xffffffffff007807 */ /* 0x000fc80004000000 */
[----:B------:R-:W-:Y:S01]  /*0180*/  ISETP.NE.AND P0, PT, R0, RZ, PT ;  /* 0x000000ff0000720c */ /* 0x000fe20003f05270 */
[----:B------:R-:W-:-:S12]  /*0190*/  IMAD.U32 R0, RZ, RZ, UR5 ;  /* 0x00000005ff007e24 */ /* 0x000fd8000f8e00ff */
[----:B------:R-:W-:Y:S05]  /*01a0*/  @P0 BRA `(.L_x_3) ;  /* 0x0000000000240947 */ /* 0x000fea0003800000 */
.L_x_4:
[----:B------:R-:W-:Y:S05]  /*01b0*/  NANOSLEEP 0x64 ;  /* 0x000000640000795d */ /* 0x000fea0003800000 */
[----:B------:R-:W-:-:S05]  /*01c0*/  UMOV UR5, 0x10 ;  /* 0x0000001000057882 */ /* 0x000fca0000000000 */
[----:B------:R-:W-:Y:S04]  /*01d0*/  DEPBAR.LE SB0, 0x36 ;  /* 0x00008d800000791a */ /* 0x000fe80000000000 */
[----:B------:R-:W0:Y:S02]  /*01e0*/  UTCATOMSWS.FIND_AND_SET.ALIGN UP0, UR5, UR5 ;  /* 0x00000005000575e3 */ /* 0x000e240008000800 */
[----:B0-----:R-:W-:-:S04]  /*01f0*/  PLOP3.LUT P0, PT, PT, PT, UP0, 0x80, 0x8 ;  /* 0x000000000008781c */ /* 0x001fc80003f0f008 */
[----:B------:R-:W-:-:S04]  /*0200*/  SEL R0, RZ, 0xffffffff, !P0 ;  /* 0xffffffffff007807 */ /* 0x000fc80004000000 */
[----:B------:R-:W-:Y:S01]  /*0210*/  ISETP.NE.AND P0, PT, R0, RZ, PT ;  /* 0x000000ff0000720c */ /* 0x000fe20003f05270 */
[----:B------:R-:W-:-:S12]  /*0220*/  IMAD.U32 R0, RZ, RZ, UR5 ;  /* 0x00000005ff007e24 */ /* 0x000fd8000f8e00ff */
[----:B------:R-:W-:Y:S05]  /*0230*/  @!P0 BRA `(.L_x_4) ;  /* 0xfffffffc00dc8947 */ /* 0x000fea000383ffff */
.L_x_3:
[C---:B------:R-:W-:Y:S01]  /*0240*/  VIADD R3, R0.reuse, 0x10 ;  /* 0x0000001000037836 */ /* 0x040fe20000000000 */
[----:B------:R-:W-:Y:S01]  /*0250*/  UMOV UR5, 0x50 ;  /* 0x0000005000057882 */ /* 0x000fe20000000000 */
[----:B------:R-:W-:Y:S01]  /*0260*/  SHF.L.U32 R2, R5, R0, RZ ;  /* 0x0000000005027219 */ /* 0x000fe200000006ff */
[----:B------:R-:W-:Y:S01]  /*0270*/  ULEA UR5, UR6, UR5, 0x18 ;  /* 0x0000000506057291 */ /* 0x000fe2000f8ec0ff */
[----:B------:R-:W-:Y:S01]  /*0280*/  IMAD.SHL.U32 R0, R0, 0x20, RZ ;  /* 0x0000002000007824 */ /* 0x000fe200078e00ff */
[----:B------:R-:W-:-:S04]  /*0290*/  SHF.L.U32 R3, R4, R3, RZ ;  /* 0x0000000304037219 */ /* 0x000fc800000006ff */
[----:B------:R-:W-:-:S05]  /*02a0*/  LOP3.LUT R2, R3, R2, RZ, 0xfc, !PT ;  /* 0x0000000203027212 */ /* 0x000fca00078efcff */
[----:B------:R0:W-:Y:S04]  /*02b0*/  ATOMS.OR RZ, [UR5], R2 ;  /* 0x00000002ffff798c */ /* 0x0001e8000b000005 */
[----:B------:R0:W-:Y:S01]  /*02c0*/  STS [UR4], R0 ;  /* 0x00000000ff007988 */ /* 0x0001e20008000804 */
[----:B------:R-:W-:Y:S05]  /*02d0*/  BRA `(.L_x_2) ;  /* 0x0000000000107947 */ /* 0x000fea0003800000 */
.L_x_1:
[----:B------:R-:W-:Y:S01]  /*02e0*/  IMAD.MOV.U32 R0, RZ, RZ, -0x1 ;  /* 0xffffffffff007424 */ /* 0x000fe200078e00ff */
[----:B------:R-:W-:-:S04]  /*02f0*/  MOV R2, 0x320 ;  /* 0x0000032000027802 */ /* 0x000fc80000000f00 */
[----:B------:R0:W-:Y:S03]  /*0300*/  STS [UR4], R0 ;  /* 0x00000000ff007988 */ /* 0x0001e60008000804 */
[----:B0-----:R-:W-:Y:S05]  /*0310*/  CALL.REL.NOINC `($__internal_1_$__cuda_sm10x_tcgen05_guardrail_trap_phase_invalid_during_alloc) ;  /* 0x0000014000847944 */ /* 0x001fea0003c00000 */
.L_x_2:
[----:B------:R-:W-:Y:S05]  /*0320*/  WARPSYNC.ALL ;  /* 0x0000000000007948 */ /* 0x000fea0003800000 */
[----:B------:R-:W-:Y:S01]  /*0330*/  NOP ;  /* 0x0000000000007918 */ /* 0x000fe20000000000 */
.L_x_0:
[----:B------:R-:W1:Y:S01]  /*0340*/  S2UR UR9, SR_CTAID.X ;  /* 0x00000000000979c3 */ /* 0x000e620000002500 */
[----:B------:R-:W2:Y:S01]  /*0350*/  S2R R145, SR_TID.X ;  /* 0x0000000000917919 */ /* 0x000ea20000002100 */
[----:B------:R-:W3:Y:S01]  /*0360*/  LDCU.64 UR4, c[0x0][0x3b0] ;  /* 0x00007600ff0477ac */ /* 0x000ee20008000a00 */
[----:B------:R-:W-:Y:S01]  /*0370*/  UMOV UR10, 0x400 ;  /* 0x00000400000a7882 */ /* 0x000fe20000000000 */
[----:B------:R-:W4:Y:S04]  /*0380*/  LDCU.64 UR24, c[0x0][0x358] ;  /* 0x00006b00ff1877ac */ /* 0x000f280008000a00 */
[----:B------:R-:W3:Y:S08]  /*0390*/  S2UR UR7, SR_CTAID.Y ;  /* 0x00000000000779c3 */ /* 0x000ef00000002600 */
[----:B------:R-:W0:Y:S08]  /*03a0*/  S2UR UR6, SR_CgaCtaId ;  /* 0x00000000000679c3 */ /* 0x000e300000008800 */
[----:B------:R-:W4:Y:S01]  /*03b0*/  LDC.64 R4, c[0x0][0x380] ;  /* 0x0000e000ff047b82 */ /* 0x000f220000000a00 */
[----:B-1----:R-:W-:-:S06]  /*03c0*/  USHF.L.U32 UR9, UR9, 0x7, URZ ;  /* 0x0000000709097899 */ /* 0x002fcc00080006ff */
[----:B0-----:R-:W-:Y:S01]  /*03d0*/  IMAD.U32 R2, RZ, RZ, UR9 ;  /* 0x00000009ff027e24 */ /* 0x001fe2000f8e00ff */
[----:B------:R-:W0:Y:S01]  /*03e0*/  LDC R9, c[0x0][0x3b8] ;  /* 0x0000ee00ff097b82 */ /* 0x000e220000000800 */
[--C-:B--2---:R-:W-:Y:S01]  /*03f0*/  SHF.R.U32.HI R0, RZ, 0x7, R145.reuse ;  /* 0x00000007ff007819 */ /* 0x104fe20000011691 */
[----:B---3--:R-:W-:Y:S02]  /*0400*/  UIMAD UR4, UR7, UR4, URZ ;  /* 0x00000004070472a4 */ /* 0x008fe4000f8e02ff */
[----:B------:R-:W-:Y:S02]  /*0410*/  LOP3.LUT R3, R2, 0x7f, R145, 0xf8, !PT ;  /* 0x0000007f02037812 */ /* 0x000fe400078ef891 */
[----:B------:R-:W-:Y:S01]  /*0420*/  SGXT.U32 R0, R0, 0x1 ;  /* 0x000000010000781a */ /* 0x000fe20000000000 */
[----:B------:R-:W-:Y:S01]  /*0430*/  ULEA UR10, UR6, UR10, 0x18 ;  /* 0x0000000a060a7291 */ /* 0x000fe2000f8ec0ff */
[----:B------:R-:W-:Y:S01]  /*0440*/  BAR.SYNC.DEFER_BLOCKING 0x0 ;  /* 0x0000000000007b1d */ /* 0x000fe20000010000 */
[----:B------:R-:W-:Y:S01]  /*0450*/  IMAD R3, R3, UR5, RZ ;  /* 0x0000000503037c24 */ /* 0x000fe2000f8e02ff */
[----:B------:R-:W-:-:S04]  /*0460*/  USHF.R.S32.HI UR5, URZ, 0x1f, UR4 ;  /* 0x0000001fff057899 */ /* 0x000fc80008011404 */
[----:B------:R-:W-:Y:S02]  /*0470*/  SHF.R.S32.HI R2, RZ, 0x1f, R3 ;  /* 0x0000001fff027819 */ /* 0x000fe40000011403 */
[----:B------:R-:W1:Y:S01]  /*0480*/  LDC.64 R132, c[0x0][0x388] ;  /* 0x0000e200ff847b82 */ /* 0x000e620000000a00 */
[----:B----4-:R-:W-:Y:S01]  /*0490*/  IADD3 R7, P0, P1, R3, UR4, R4 ;  /* 0x0000000403077c10 */ /* 0x010fe2000f91e004 */
[----:B------:R-:W2:Y:S03]  /*04a0*/  LDCU UR4, c[0x0][0x3c8] ;  /* 0x00007900ff0477ac */ /* 0x000ea60008000800 */
[----:B------:R-:W-:Y:S01]  /*04b0*/  IADD3.X R3, PT, PT, R2, UR5, R5, P0, P1 ;  /* 0x0000000502037c10 */ /* 0x000fe200087e2405 */
[----:B0-----:R-:W-:-:S04]  /*04c0*/  IMAD R0, R0, R9, RZ ;  /* 0x0000000900007224 */ /* 0x001fc800078e02ff */
[----:B------:R-:W-:Y:S01]  /*04d0*/  IMAD R2, R9, 0x2, R0 ;  /* 0x0000000209027824 */ /* 0x000fe200078e0200 */
[----:B------:R-:W-:-:S03]  /*04e0*/  IADD3 R10, P0, PT, R0, R7, RZ ;  /* 0x00000007000a7210 */ /* 0x000fc60007f1e0ff */
[C---:B------:R-:W-:Y:S01]  /*04f0*/  IMAD R4, R9.reuse, 0x2, R2 ;  /* 0x0000000209047824 */ /* 0x040fe200078e0202 */
[----:B------:R-:W0:Y:S01]  /*0500*/  LDS R112, [UR10] ;  /* 0x0000000aff707984 */ /* 0x000e220008000800 */
[----:B------:R-:W-:Y:S01]  /*0510*/  BAR.SYNC.DEFER_BLOCKING 0x0 ;  /* 0x0000000000007b1d */ /* 0x000fe20000010000 */
[----:B------:R-:W-:Y:S01]  /*0520*/  IADD3 R12, P1, PT, R2, R7, RZ ;  /* 0x00000007020c7210 */ /* 0x000fe20007f3e0ff */
[C---:B------:R-:W-:Y:S01]  /*0530*/  IMAD R6, R9.reuse, 0x2, R4 ;  /* 0x0000000209067824 */ /* 0x040fe200078e0204 */
[----:B------:R-:W-:Y:S02]  /*0540*/  LEA.HI.X.SX32 R11, R0, R3, 0x1, P0 ;  /* 0x00000003000b7211 */ /* 0x000fe400000f0eff */
[----:B------:R-:W-:Y:S01]  /*0550*/  IADD3 R14, P0, PT, R4, R7, RZ ;  /* 0x00000007040e7210 */ /* 0x000fe20007f1e0ff */
[----:B------:R-:W-:Y:S01]  /*0560*/  IMAD R8, R9, 0x2, R6 ;  /* 0x0000000209087824 */ /* 0x000fe200078e0206 */
[----:B------:R-:W-:Y:S02]  /*0570*/  LEA.HI.X.SX32 R13, R2, R3, 0x1, P1 ;  /* 0x00000003020d7211 */ /* 0x000fe400008f0eff */
[----:B------:R-:W-:-:S02]  /*0580*/  IADD3 R16, P1, PT, R6, R7, RZ ;  /* 0x0000000706107210 */ /* 0x000fc40007f3e0ff */
[-C--:B------:R-:W-:Y:S02]  /*0590*/  LEA.HI.X.SX32 R15, R4, R3.reuse, 0x1, P0 ;  /* 0x00000003040f7211 */ /* 0x080fe400000f0eff */
[----:B------:R-:W-:Y:S01]  /*05a0*/  LEA.HI.X.SX32 R17, R6, R3, 0x1, P1 ;  /* 0x0000000306117211 */ /* 0x000fe200008f0eff */
[----:B------:R-:W-:Y:S01]  /*05b0*/  IMAD R6, R9, 0x2, R8 ;  /* 0x0000000209067824 */ /* 0x000fe200078e0208 */
[----:B------:R-:W-:-:S04]  /*05c0*/  IADD3 R18, P0, PT, R8, R7, RZ ;  /* 0x0000000708127210 */ /* 0x000fc80007f1e0ff */
[----:B------:R-:W-:Y:S01]  /*05d0*/  LEA.HI.X.SX32 R19, R8, R3, 0x1, P0 ;  /* 0x0000000308137211 */ /* 0x000fe200000f0eff */
[C---:B------:R-:W-:Y:S01]  /*05e0*/  IMAD R8, R9.reuse, 0x2, R6 ;  /* 0x0000000209087824 */ /* 0x040fe200078e0206 */
[C---:B------:R-:W-:Y:S01]  /*05f0*/  IADD3 R20, P0, PT, R6.reuse, R7, RZ ;  /* 0x0000000706147210 */ /* 0x040fe20007f1e0ff */
[----:B------:R3:W5:Y:S03]  /*0600*/  LDG.E.U8 R0, desc[UR24][R10.64] ;  /* 0x000000180a007981 */ /* 0x000766000c1e1100 */
[----:B------:R-:W-:Y:S02]  /*0610*/  LEA.HI.X.SX32 R21, R6, R3, 0x1, P0 ;  /* 0x0000000306157211 */ /* 0x000fe400000f0eff */
[----:B------:R-:W-:Y:S01]  /*0620*/  IADD3 R22, P0, PT, R8, R7, RZ ;  /* 0x0000000708167210 */ /* 0x000fe20007f1e0ff */
[----:B------:R4:W5:Y:S04]  /*0630*/  LDG.E.U8 R2, desc[UR24][R12.64] ;  /* 0x000000180c027981 */ /* 0x000968000c1e1100 */
[----:B------:R0:W5:Y:S01]  /*0640*/  LDG.E.U8 R4, desc[UR24][R14.64] ;  /* 0x000000180e047981 */ /* 0x000162000c1e1100 */
[----:B---3--:R-:W-:-:S03]  /*0650*/  IMAD R10, R9, 0x2, R8 ;  /* 0x00000002090a7824 */ /* 0x008fc600078e0208 */
[----:B------:R3:W5:Y:S01]  /*0660*/  LDG.E.U8 R5, desc[UR24][R16.64] ;  /* 0x0000001810057981 */ /* 0x000762000c1e1100 */
[C---:B----4-:R-:W-:Y:S01]  /*0670*/  IMAD R12, R9.reuse, 0x2, R10 ;  /* 0x00000002090c7824 */ /* 0x050fe200078e020a */
[----:B------:R-:W-:Y:S02]  /*0680*/  LEA.HI.X.SX32 R23, R8, R3, 0x1, P0 ;  /* 0x0000000308177211 */ /* 0x000fe400000f0eff */
[----:B------:R4:W5:Y:S01]  /*0690*/  LDG.E.U8 R6, desc[UR24][R18.64] ;  /* 0x0000001812067981 */ /* 0x000962000c1e1100 */
[-C--:B------:R-:W-:Y:S01]  /*06a0*/  IADD3 R24, P1, PT, R10, R7.reuse, RZ ;  /* 0x000000070a187210 */ /* 0x080fe20007f3e0ff */
[C---:B0-----:R-:W-:Y:S01]  /*06b0*/  IMAD R14, R9.reuse, 0x2, R12 ;  /* 0x00000002090e7824 */ /* 0x041fe200078e020c */
[----:B------:R-:W-:Y:S01]  /*06c0*/  IADD3 R26, P0, PT, R12, R7, RZ ;  /* 0x000000070c1a7210 */ /* 0x000fe20007f1e0ff */
[----:B------:R0:W5:Y:S01]  /*06d0*/  LDG.E.U8 R8, desc[UR24][R20.64] ;  /* 0x0000001814087981 */ /* 0x000162000c1e1100 */
[-C--:B------:R-:W-:Y:S02]  /*06e0*/  LEA.HI.X.SX32 R25, R10, R3.reuse, 0x1, P1 ;  /* 0x000000030a197211 */ /* 0x080fe400008f0eff */
[----:B------:R-:W-:Y:S01]  /*06f0*/  LEA.HI.X.SX32 R27, R12, R3, 0x1, P0 ;  /* 0x000000030c1b7211 */ /* 0x000fe200000f0eff */
[C---:B------:R-:W-:Y:S01]  /*0700*/  IMAD R28, R9.reuse, 0x2, R14 ;  /* 0x00000002091c7824 */ /* 0x040fe200078e020e */
[C---:B---3--:R-:W-:Y:S01]  /*0710*/  IADD3 R16, P0, PT, R14.reuse, R7, RZ ;  /* 0x000000070e107210 */ /* 0x048fe20007f1e0ff */
[----:B------:R3:W5:Y:S03]  /*0720*/  LDG.E.U8 R10, desc[UR24][R22.64] ;  /* 0x00000018160a7981 */ /* 0x000766000c1e1100 */
[----:B------:R-:W-:Y:S01]  /*0730*/  LEA.HI.X.SX32 R17, R14, R3, 0x1, P0 ;  /* 0x000000030e117211 */ /* 0x000fe200000f0eff */
[C---:B------:R-:W-:Y:S01]  /*0740*/  IMAD R14, R9.reuse, 0x2, R28 ;  /* 0x00000002090e7824 */ /* 0x040fe200078e021c */
[C---:B----4-:R-:W-:Y:S01]  /*0750*/  IADD3 R18, P0, PT, R28.reuse, R7, RZ ;  /* 0x000000071c127210 */ /* 0x050fe20007f1e0ff */
[----:B------:R4:W5:Y:S02]  /*0760*/  LDG.E.U8 R11, desc[UR24][R24.64] ;  /* 0x00000018180b7981 */ /* 0x000964000c1e1100 */
[C---:B------:R-:W-:Y:S01]  /*0770*/  IMAD R30, R9.reuse, 0x2, R14 ;  /* 0x00000002091e7824 */ /* 0x040fe200078e020e */
[----:B------:R-:W-:Y:S01]  /*0780*/  LEA.HI.X.SX32 R19, R28, R3, 0x1, P0 ;  /* 0x000000031c137211 */ /* 0x000fe200000f0eff */
[----:B------:R1:W5:Y:S01]  /*0790*/  LDG.E.U8 R12, desc[UR24][R26.64] ;  /* 0x000000181a0c7981 */ /* 0x000362000c1e1100 */
[-C--:B0-----:R-:W-:Y:S01]  /*07a0*/  IADD3 R20, P1, PT, R14, R7.reuse, RZ ;  /* 0x000000070e147210 */ /* 0x081fe20007f3e0ff */
[----:B------:R-:W-:Y:S01]  /*07b0*/  IMAD R28, R9, 0x2, R30 ;  /* 0x00000002091c7824 */ /* 0x000fe200078e021e */
[----:B---3--:R-:W-:Y:S01]  /*07c0*/  IADD3 R22, P0, PT, R30, R7, RZ ;  /* 0x000000071e167210 */ /* 0x008fe20007f1e0ff */
[----:B------:R-:W5:Y:S01]  /*07d0*/  LDG.E.U8 R13, desc[UR24][R16.64] ;  /* 0x00000018100d7981 */ /* 0x000f62000c1e1100 */
[----:B------:R-:W-:-:S02]  /*07e0*/  LEA.HI.X.SX32 R21, R14, R3, 0x1, P1 ;  /* 0x000000030e157211 */ /* 0x000fc400008f0eff */
[----:B------:R-:W-:Y:S01]  /*07f0*/  LEA.HI.X.SX32 R23, R30, R3, 0x1, P0 ;  /* 0x000000031e177211 */ /* 0x000fe200000f0eff */
[C---:B------:R-:W-:Y:S01]  /*0800*/  IMAD R30, R9.reuse, 0x2, R28 ;  /* 0x00000002091e7824 */ /* 0x040fe200078e021c */
[C---:B----4-:R-:W-:Y:S01]  /*0810*/  IADD3 R24, P0, PT, R28.reuse, R7, RZ ;  /* 0x000000071c187210 */ /* 0x050fe20007f1e0ff */
[----:B------:R0:W5:Y:S02]  /*0820*/  LDG.E.U8 R15, desc[UR24][R20.64] ;  /* 0x00000018140f7981 */ /* 0x000164000c1e1100 */
[C---:B------:R-:W-:Y:S01]  /*0830*/  IMAD R32, R9.reuse, 0x2, R30 ;  /* 0x0000000209207824 */ /* 0x040fe200078e021e */
[----:B------:R-:W-:Y:S01]  /*0840*/  LEA.HI.X.SX32 R25, R28, R3, 0x1, P0 ;  /* 0x000000031c197211 */ /* 0x000fe200000f0eff */
[----:B------:R3:W5:Y:S02]  /*0850*/  LDG.E.U8 R16, desc[UR24][R22.64] ;  /* 0x0000001816107981 */ /* 0x000764000c1e1100 */
[C---:B------:R-:W-:Y:S01]  /*0860*/  IMAD R34, R9.reuse, 0x2, R32 ;  /* 0x0000000209227824 */ /* 0x040fe200078e0220 */
[C---:B-1----:R-:W-:Y:S01]  /*0870*/  IADD3 R26, P0, PT, R30.reuse, R7, RZ ;  /* 0x000000071e1a7210 */ /* 0x042fe20007f1e0ff */
[----:B------:R1:W5:Y:S02]  /*0880*/  LDG.E.U8 R17, desc[UR24][R24.64] ;  /* 0x0000001818117981 */ /* 0x000364000c1e1100 */
[C---:B0-----:R-:W-:Y:S01]  /*0890*/  IMAD R20, R9.reuse, 0x2, R34 ;  /* 0x0000000209147824 */ /* 0x041fe200078e0222 */
[----:B------:R-:W-:Y:S01]  /*08a0*/  LEA.HI.X.SX32 R27, R30, R3, 0x1, P0 ;  /* 0x000000031e1b7211 */ /* 0x000fe200000f0eff */
[----:B------:R-:W5:Y:S01]  /*08b0*/  LDG.E.U8 R14, desc[UR24][R18.64] ;  /* 0x00000018120e7981 */ /* 0x000f62000c1e1100 */
[-C--:B------:R-:W-:Y:S01]  /*08c0*/  IADD3 R28, P1, PT, R32, R7.reuse, RZ ;  /* 0x00000007201c7210 */ /* 0x080fe20007f3e0ff */
[----:B---3--:R-:W-:Y:S01]  /*08d0*/  IMAD R22, R9, 0x2, R20 ;  /* 0x0000000209167824 */ /* 0x008fe200078e0214 */
[----:B------:R-:W-:-:S02]  /*08e0*/  IADD3 R30, P0, PT, R34, R7, RZ ;  /* 0x00000007221e7210 */ /* 0x000fc40007f1e0ff */
[-C--:B------:R-:W-:Y:S01]  /*08f0*/  LEA.HI.X.SX32 R29, R32, R3.reuse, 0x1, P1 ;  /* 0x00000003201d7211 */ /* 0x080fe200008f0eff */
[C---:B------:R-:W-:Y:S01]  /*0900*/  IMAD R38, R9.reuse, 0x2, R22 ;  /* 0x0000000209267824 */ /* 0x040fe200078e0216 */
[----:B------:R-:W-:Y:S02]  /*0910*/  LEA.HI.X.SX32 R31, R34, R3, 0x1, P0 ;  /* 0x00000003221f7211 */ /* 0x000fe400000f0eff */
[-C--:B------:R-:W-:Y:S01]  /*0920*/  IADD3 R32, P0, PT, R20, R7.reuse, RZ ;  /* 0x0000000714207210 */ /* 0x080fe20007f1e0ff */
[----:B-1----:R-:W-:Y:S01]  /*0930*/  IMAD R24, R9, 0x2, R38 ;  /* 0x0000000209187824 */ /* 0x002fe200078e0226 */
[----:B------:R-:W-:Y:S01]  /*0940*/  IADD3 R36, P1, PT, R38, R7, RZ ;  /* 0x0000000726247210 */ /* 0x000fe20007f3e0ff */
[----:B------:R0:W5:Y:S01]  /*0950*/  LDG.E.U8 R18, desc[UR24][R26.64] ;  /* 0x000000181a127981 */ /* 0x000162000c1e1100 */
[----:B------:R-:W-:Y:S02]  /*0960*/  LEA.HI.X.SX32 R33, R20, R3, 0x1, P0 ;  /* 0x0000000314217211 */ /* 0x000fe400000f0eff */
[----:B------:R-:W-:Y:S01]  /*0970*/  IADD3 R34, P0, PT, R22, R7, RZ ;  /* 0x0000000716227210 */ /* 0x000fe20007f1e0ff */
[----:B------:R1:W5:Y:S01]  /*0980*/  LDG.E.U8 R19, desc[UR24][R28.64] ;  /* 0x000000181c137981 */ /* 0x000362000c1e1100 */
[----:B------:R-:W-:-:S02]  /*0990*/  LEA.HI.X.SX32 R37, R38, R3, 0x1, P1 ;  /* 0x0000000326257211 */ /* 0x000fc400008f0eff */
[----:B------:R-:W-:Y:S01]  /*09a0*/  LEA.HI.X.SX32 R35, R22, R3, 0x1, P0 ;  /* 0x0000000316237211 */ /* 0x000fe200000f0eff */
[----:B------:R3:W5:Y:S01]  /*09b0*/  LDG.E.U8 R20, desc[UR24][R30.64] ;  /* 0x000000181e147981 */ /* 0x000762000c1e1100 */
[C---:B------:R-:W-:Y:S01]  /*09c0*/  IADD3 R38, P0, PT, R24.reuse, R7, RZ ;  /* 0x0000000718267210 */ /* 0x040fe20007f1e0ff */
[C---:B0-----:R-:W-:Y:S02]  /*09d0*/  IMAD R26, R9.reuse, 0x2, R24 ;  /* 0x00000002091a7824 */ /* 0x041fe400078e0218 */
[----:B------:R0:W5:Y:S01]  /*09e0*/  LDG.E.U8 R22, desc[UR24][R34.64] ;  /* 0x0000001822167981 */ /* 0x000162000c1e1100 */
[----:B------:R-:W-:Y:S01]  /*09f0*/  LEA.HI.X.SX32 R39, R24, R3, 0x1, P0 ;  /* 0x0000000318277211 */ /* 0x000fe200000f0eff */
[C---:B------:R-:W-:Y:S01]  /*0a00*/  IMAD R40, R9.reuse, 0x2, R26 ;  /* 0x0000000209287824 */ /* 0x040fe200078e021a */
[C---:B-1----:R-:W-:Y:S01]  /*0a10*/  IADD3 R28, P0, PT, R26.reuse, R7, RZ ;  /* 0x000000071a1c7210 */ /* 0x042fe20007f1e0ff */
[----:B------:R1:W5:Y:S03]  /*0a20*/  LDG.E.U8 R21, desc[UR24][R32.64] ;  /* 0x0000001820157981 */ /* 0x000366000c1e1100 */
[----:B------:R-:W-:Y:S01]  /*0a30*/  LEA.HI.X.SX32 R29, R26, R3, 0x1, P0 ;  /* 0x000000031a1d7211 */ /* 0x000fe200000f0eff */
[C---:B------:R-:W-:Y:S01]  /*0a40*/  IMAD R26, R9.reuse, 0x2, R40 ;  /* 0x00000002091a7824 */ /* 0x040fe200078e0228 */
[C---:B---3--:R-:W-:Y:S01]  /*0a50*/  IADD3 R30, P0, PT, R40.reuse, R7, RZ ;  /* 0x00000007281e7210 */ /* 0x048fe20007f1e0ff */
[----:B------:R3:W5:Y:S02]  /*0a60*/  LDG.E.U8 R23, desc[UR24][R36.64] ;  /* 0x0000001824177981 */ /* 0x000764000c1e1100 */
[C---:B------:R-:W-:Y:S01]  /*0a70*/  IMAD R42, R9.reuse, 0x2, R26 ;  /* 0x00000002092a7824 */ /* 0x040fe200078e021a */
[----:B------:R-:W-:Y:S01]  /*0a80*/  LEA.HI.X.SX32 R31, R40, R3, 0x1, P0 ;  /* 0x00000003281f7211 */ /* 0x000fe200000f0eff */
[----:B------:R4:W5:Y:S02]  /*0a90*/  LDG.E.U8 R24, desc[UR24][R38.64] ;  /* 0x0000001826187981 */ /* 0x000964000c1e1100 */
[C---:B------:R-:W-:Y:S01]  /*0aa0*/  IMAD R40, R9.reuse, 0x2, R42 ;  /* 0x0000000209287824 */ /* 0x040fe200078e022a */
[C---:B0-----:R-:W-:Y:S01]  /*0ab0*/  IADD3 R34, P0, PT, R42.reuse, R7, RZ ;  /* 0x000000072a227210 */ /* 0x041fe20007f1e0ff */
[----:B------:R-:W5:Y:S03]  /*0ac0*/  LDG.E.U8 R25, desc[UR24][R28.64] ;  /* 0x000000181c197981 */ /* 0x000f66000c1e1100 */
[----:B------:R-:W-:Y:S01]  /*0ad0*/  LEA.HI.X.SX32 R35, R42, R3, 0x1, P0 ;  /* 0x000000032a237211 */ /* 0x000fe200000f0eff */
[----:B------:R-:W-:Y:S01]  /*0ae0*/  IMAD R42, R9, 0x2, R40 ;  /* 0x00000002092a7824 */ /* 0x000fe200078e0228 */
[----:B-1----:R-:W-:-:S02]  /*0af0*/  IADD3 R32, P1, PT, R26, R7, RZ ;  /* 0x000000071a207210 */ /* 0x002fc40007f3e0ff */
[----:B---3--:R-:W-:Y:S01]  /*0b00*/  IADD3 R36, P0, PT, R40, R7, RZ ;  /* 0x0000000728247210 */ /* 0x008fe20007f1e0ff */
[C---:B------:R-:W-:Y:S01]  /*0b10*/  IMAD R44, R9.reuse, 0x2, R42 ;  /* 0x00000002092c7824 */ /* 0x040fe200078e022a */
[-C--:B------:R-:W-:Y:S01]  /*0b20*/  LEA.HI.X.SX32 R33, R26, R3.reuse, 0x1, P1 ;  /* 0x000000031a217211 */ /* 0x080fe200008f0eff */
[----:B------:R-:W5:Y:S01]  /*0b30*/  LDG.E.U8 R28, desc[UR24][R34.64] ;  /* 0x00000018221c7981 */ /* 0x000f62000c1e1100 */
[----:B------:R-:W-:Y:S01]  /*0b40*/  LEA.HI.X.SX32 R37, R40, R3, 0x1, P0 ;  /* 0x0000000328257211 */ /* 0x000fe200000f0eff */
[----:B------:R-:W-:Y:S01]  /*0b50*/  IMAD R46, R9, 0x2, R44 ;  /* 0x00000002092e7824 */ /* 0x000fe200078e022c */
[-C--:B----4-:R-:W-:Y:S01]  /*0b60*/  IADD3 R38, P0, PT, R42, R7.reuse, RZ ;  /* 0x000000072a267210 */ /* 0x090fe20007f1e0ff */
[----:B------:R0:W5:Y:S01]  /*0b70*/  LDG.E.U8 R27, desc[UR24][R32.64] ;  /* 0x00000018201b7981 */ /* 0x000162000c1e1100 */
[----:B------:R-:W-:Y:S02]  /*0b80*/  IADD3 R40, P1, PT, R44, R7, RZ ;  /* 0x000000072c287210 */ /* 0x000fe40007f3e0ff */
[----:B------:R-:W-:Y:S01]  /*0b90*/  LEA.HI.X.SX32 R39, R42, R3, 0x1, P0 ;  /* 0x000000032a277211 */ /* 0x000fe200000f0eff */
[----:B------:R1:W5:Y:S01]  /*0ba0*/  LDG.E.U8 R29, desc[UR24][R36.64] ;  /* 0x00000018241d7981 */ /* 0x000362000c1e1100 */
[----:B------:R-:W-:-:S03]  /*0bb0*/  IADD3 R42, P0, PT, R46, R7, RZ ;  /* 0x000000072e2a7210 */ /* 0x000fc60007f1e0ff */
[----:B------:R-:W5:Y:S01]  /*0bc0*/  LDG.E.U8 R26, desc[UR24][R30.64] ;  /* 0x000000181e1a7981 */ /* 0x000f62000c1e1100 */
[----:B0-----:R-:W-:Y:S01]  /*0bd0*/  IMAD R32, R9, 0x2, R46 ;  /* 0x0000000209207824 */ /* 0x001fe200078e022e */
[----:B------:R-:W-:-:S03]  /*0be0*/  LEA.HI.X.SX32 R41, R44, R3, 0x1, P1 ;  /* 0x000000032c297211 */ /* 0x000fc600008f0eff */
[C---:B------:R-:W-:Y:S01]  /*0bf0*/  IMAD R34, R9.reuse, 0x2, R32 ;  /* 0x0000000209227824 */ /* 0x040fe200078e0220 */
[----:B------:R-:W-:Y:S02]  /*0c00*/  LEA.HI.X.SX32 R43, R46, R3, 0x1, P0 ;  /* 0x000000032e2b7211 */ /* 0x000fe400000f0eff */
[C---:B------:R-:W-:Y:S01]  /*0c10*/  IADD3 R44, P0, PT, R32.reuse, R7, RZ ;  /* 0x00000007202c7210 */ /* 0x040fe20007f1e0ff */
[C---:B------:R-:W-:Y:S01]  /*0c20*/  IMAD R50, R9.reuse, 0x2, R34 ;  /* 0x0000000209327824 */ /* 0x040fe200078e0222 */
[----:B------:R0:W5:Y:S02]  /*0c30*/  LDG.E.U8 R30, desc[UR24][R38.64] ;  /* 0x00000018261e7981 */ /* 0x000164000c1e1100 */
[----:B------:R-:W-:Y:S01]  /*0c40*/  LEA.HI.X.SX32 R45, R32, R3, 0x1, P0 ;  /* 0x00000003202d7211 */ /* 0x000fe200000f0eff */
[----:B-1----:R-:W-:Y:S01]  /*0c50*/  IMAD R36, R9, 0x2, R50 ;  /* 0x0000000209247824 */ /* 0x002fe200078e0232 */
[-C--:B------:R-:W-:Y:S01]  /*0c60*/  IADD3 R46, P0, PT, R34, R7.reuse, RZ ;  /* 0x00000007222e7210 */ /* 0x080fe20007f1e0ff */
[----:B------:R1:W5:Y:S01]  /*0c70*/  LDG.E.U8 R31, desc[UR24][R40.64] ;  /* 0x00000018281f7981 */ /* 0x000362000c1e1100 */
[----:B------:R-:W-:-:S02]  /*0c80*/  IADD3 R48, P1, PT, R50, R7, RZ ;  /* 0x0000000732307210 */ /* 0x000fc40007f3e0ff */
[-C--:B------:R-:W-:Y:S01]  /*0c90*/  LEA.HI.X.SX32 R47, R34, R3.reuse, 0x1, P0 ;  /* 0x00000003222f7211 */ /* 0x080fe200000f0eff */
[----:B------:R3:W5:Y:S01]  /*0ca0*/  LDG.E.U8 R32, desc[UR24][R42.64] ;  /* 0x000000182a207981 */ /* 0x000762000c1e1100 */
[----:B------:R-:W-:Y:S01]  /*0cb0*/  LEA.HI.X.SX32 R49, R50, R3, 0x1, P1 ;  /* 0x0000000332317211 */ /* 0x000fe200008f0eff */
[C---:B0-----:R-:W-:Y:S01]  /*0cc0*/  IMAD R38, R9.reuse, 0x2, R36 ;  /* 0x0000000209267824 */ /* 0x041fe200078e0224 */
[C---:B------:R-:W-:Y:S01]  /*0cd0*/  IADD3 R50, P0, PT, R36.reuse, R7, RZ ;  /* 0x0000000724327210 */ /* 0x040fe20007f1e0ff */
[----:B------:R0:W5:Y:S03]  /*0ce0*/  LDG.E.U8 R34, desc[UR24][R46.64] ;  /* 0x000000182e227981 */ /* 0x000166000c1e1100 */
        /* <DEDUP_REMOVED lines=208> */
[----:B-1----:R-:W-:-:S03]  /*19f0*/  IADD3 R96, P0, PT, R100, R7, RZ ;  /* 0x0000000764607210 */ /* 0x002fc60007f1e0ff */
[C---:B------:R-:W-:Y:S01]  /*1a00*/  IMAD R104, R9.reuse, 0x2, R102 ;  /* 0x0000000209687824 */ /* 0x040fe200078e0266 */
[----:B---3--:R-:W-:Y:S01]  /*1a10*/  IADD3 R92, P1, PT, R86, R7, RZ ;  /* 0x00000007565c7210 */ /* 0x008fe20007f3e0ff */
[----:B------:R-:W5:Y:S01]  /*1a20*/  LDG.E.U8 R88, desc[UR24][R94.64] ;  /* 0x000000185e587981 */ /* 0x000f62000c1e1100 */
[----:B------:R-:W-:Y:S01]  /*1a30*/  LEA.HI.X.SX32 R97, R100, R3, 0x1, P0 ;  /* 0x0000000364617211 */ /* 0x000fe200000f0eff */
[C---:B------:R-:W-:Y:S01]  /*1a40*/  IMAD R106, R9.reuse, 0x2, R104 ;  /* 0x00000002096a7824 */ /* 0x040fe200078e0268 */
[----:B----4-:R-:W-:Y:S02]  /*1a50*/  IADD3 R98, P0, PT, R102, R7, RZ ;  /* 0x0000000766627210 */ /* 0x010fe40007f1e0ff */
[-C--:B------:R-:W-:Y:S01]  /*1a60*/  LEA.HI.X.SX32 R93, R86, R3.reuse, 0x1, P1 ;  /* 0x00000003565d7211 */ /* 0x080fe200008f0eff */
[----:B------:R-:W5:Y:S01]  /*1a70*/  LDG.E.U8 R89, desc[UR24][R96.64] ;  /* 0x0000001860597981 */ /* 0x000f62000c1e1100 */
[----:B------:R-:W-:Y:S01]  /*1a80*/  LEA.HI.X.SX32 R99, R102, R3, 0x1, P0 ;  /* 0x0000000366637211 */ /* 0x000fe200000f0eff */
[----:B------:R-:W-:-:S02]  /*1a90*/  IMAD R102, R9, 0x2, R106 ;  /* 0x0000000209667824 */ /* 0x000fc400078e026a */
[----:B------:R0:W5:Y:S02]  /*1aa0*/  LDG.E.U8 R86, desc[UR24][R90.64] ;  /* 0x000000185a567981 */ /* 0x000164000c1e1100 */
[----:B------:R-:W-:Y:S02]  /*1ab0*/  IMAD R108, R9, 0x2, R102 ;  /* 0x00000002096c7824 */ /* 0x000fe400078e0266 */
[----:B------:R1:W5:Y:S01]  /*1ac0*/  LDG.E.U8 R87, desc[UR24][R92.64] ;  /* 0x000000185c577981 */ /* 0x000362000c1e1100 */
[----:B0-----:R-:W-:-:S04]  /*1ad0*/  IADD3 R90, P0, PT, R106, R7, RZ ;  /* 0x000000076a5a7210 */ /* 0x001fc80007f1e0ff */
[----:B------:R-:W-:Y:S02]  /*1ae0*/  LEA.HI.X.SX32 R91, R106, R3, 0x1, P0 ;  /* 0x000000036a5b7211 */ /* 0x000fe400000f0eff */
[-C--:B-1----:R-:W-:Y:S02]  /*1af0*/  IADD3 R92, P0, PT, R102, R7.reuse, RZ ;  /* 0x00000007665c7210 */ /* 0x082fe40007f1e0ff */
[----:B------:R-:W-:Y:S01]  /*1b00*/  IADD3 R100, P1, PT, R104, R7, RZ ;  /* 0x0000000768647210 */ /* 0x000fe20007f3e0ff */
[----:B------:R-:W5:Y:S01]  /*1b10*/  LDG.E.U8 R106, desc[UR24][R90.64] ;  /* 0x000000185a6a7981 */ /* 0x000f62000c1e1100 */
[-C--:B------:R-:W-:Y:S01]  /*1b20*/  LEA.HI.X.SX32 R93, R102, R3.reuse, 0x1, P0 ;  /* 0x00000003665d7211 */ /* 0x080fe200000f0eff */
[C---:B------:R-:W-:Y:S01]  /*1b30*/  IMAD R102, R9.reuse, 0x2, R108 ;  /* 0x0000000209667824 */ /* 0x040fe200078e026c */
[----:B------:R-:W-:Y:S02]  /*1b40*/  LEA.HI.X.SX32 R101, R104, R3, 0x1, P1 ;  /* 0x0000000368657211 */ /* 0x000fe400008f0eff */
[-C--:B------:R-:W-:Y:S01]  /*1b50*/  IADD3 R94, P0, PT, R108, R7.reuse, RZ ;  /* 0x000000076c5e7210 */ /* 0x080fe20007f1e0ff */
[----:B------:R-:W-:Y:S01]  /*1b60*/  IMAD R110, R9, 0x2, R102 ;  /* 0x00000002096e7824 */ /* 0x000fe200078e0266 */
[----:B------:R-:W-:Y:S01]  /*1b70*/  IADD3 R96, P1, PT, R102, R7, RZ ;  /* 0x0000000766607210 */ /* 0x000fe20007f3e0ff */
[----:B------:R0:W5:Y:S01]  /*1b80*/  LDG.E.U8 R105, desc[UR24][R100.64] ;  /* 0x0000001864697981 */ /* 0x000162000c1e1100 */
[----:B------:R-:W-:-:S03]  /*1b90*/  LEA.HI.X.SX32 R95, R108, R3, 0x1, P0 ;  /* 0x000000036c5f7211 */ /* 0x000fc600000f0eff */
[----:B------:R1:W5:Y:S01]  /*1ba0*/  LDG.E.U8 R104, desc[UR24][R98.64] ;  /* 0x0000001862687981 */ /* 0x000362000c1e1100 */
[----:B------:R-:W-:-:S03]  /*1bb0*/  LEA.HI.X.SX32 R97, R102, R3, 0x1, P1 ;  /* 0x0000000366617211 */ /* 0x000fc600008f0eff */
[----:B------:R3:W5:Y:S01]  /*1bc0*/  LDG.E.U8 R107, desc[UR24][R92.64] ;  /* 0x000000185c6b7981 */ /* 0x000762000c1e1100 */
[----:B0-----:R-:W-:-:S03]  /*1bd0*/  IMAD R100, R9, 0x2, R110 ;  /* 0x0000000209647824 */ /* 0x001fc600078e026e */
[----:B------:R0:W5:Y:S01]  /*1be0*/  LDG.E.U8 R108, desc[UR24][R94.64] ;  /* 0x000000185e6c7981 */ /* 0x000162000c1e1100 */
[C---:B-1----:R-:W-:Y:S01]  /*1bf0*/  IADD3 R98, P0, PT, R110.reuse, R7, RZ ;  /* 0x000000076e627210 */ /* 0x042fe20007f1e0ff */
[C---:B------:R-:W-:Y:S02]  /*1c00*/  IMAD R102, R9.reuse, 0x2, R100 ;  /* 0x0000000209667824 */ /* 0x040fe400078e0264 */
[----:B------:R1:W5:Y:S01]  /*1c10*/  LDG.E.U8 R109, desc[UR24][R96.64] ;  /* 0x00000018606d7981 */ /* 0x000362000c1e1100 */
[----:B------:R-:W-:Y:S01]  /*1c20*/  LEA.HI.X.SX32 R99, R110, R3, 0x1, P0 ;  /* 0x000000036e637211 */ /* 0x000fe200000f0eff */
[----:B------:R-:W-:Y:S01]  /*1c30*/  IMAD R114, R9, 0x2, R102 ;  /* 0x0000000209727824 */ /* 0x000fe200078e0266 */
[----:B------:R-:W-:-:S03]  /*1c40*/  IADD3 R90, P0, PT, R100, R7, RZ ;  /* 0x00000007645a7210 */ /* 0x000fc60007f1e0ff */
[C---:B------:R-:W-:Y:S01]  /*1c50*/  IMAD R116, R9.reuse, 0x2, R114 ;  /* 0x0000000209747824 */ /* 0x040fe200078e0272 */
[----:B------:R-:W-:Y:S01]  /*1c60*/  LEA.HI.X.SX32 R91, R100, R3, 0x1, P0 ;  /* 0x00000003645b7211 */ /* 0x000fe200000f0eff */
[----:B------:R-:W5:Y:S01]  /*1c70*/  LDG.E.U8 R110, desc[UR24][R98.64] ;  /* 0x00000018626e7981 */ /* 0x000f62000c1e1100 */
[-C--:B---3--:R-:W-:Y:S02]  /*1c80*/  IADD3 R92, P0, PT, R102, R7.reuse, RZ ;  /* 0x00000007665c7210 */ /* 0x088fe40007f1e0ff */
[----:B------:R-:W-:Y:S01]  /*1c90*/  IADD3 R100, P1, PT, R114, R7, RZ ;  /* 0x0000000772647210 */ /* 0x000fe20007f3e0ff */
[----:B------:R3:W5:Y:S01]  /*1ca0*/  LDG.E.U8 R111, desc[UR24][R90.64] ;  /* 0x000000185a6f7981 */ /* 0x000762000c1e1100 */
[----:B------:R-:W-:Y:S01]  /*1cb0*/  LEA.HI.X.SX32 R93, R102, R3, 0x1, P0 ;  /* 0x00000003665d7211 */ /* 0x000fe200000f0eff */
[C---:B------:R-:W-:Y:S01]  /*1cc0*/  IMAD R102, R9.reuse, 0x2, R116 ;  /* 0x0000000209667824 */ /* 0x040fe200078e0274 */
[----:B0-----:R-:W-:Y:S02]  /*1cd0*/  IADD3 R94, P0, PT, R116, R7, RZ ;  /* 0x00000007745e7210 */ /* 0x001fe40007f1e0ff */
[-C--:B------:R-:W-:Y:S01]  /*1ce0*/  LEA.HI.X.SX32 R101, R114, R3.reuse, 0x1, P1 ;  /* 0x0000000372657211 */ /* 0x080fe200008f0eff */
[----:B------:R-:W5:Y:S01]  /*1cf0*/  LDG.E.U8 R113, desc[UR24][R92.64] ;  /* 0x000000185c717981 */ /* 0x000f62000c1e1100 */
[----:B------:R-:W-:Y:S01]  /*1d00*/  LEA.HI.X.SX32 R95, R116, R3, 0x1, P0 ;  /* 0x00000003745f7211 */ /* 0x000fe200000f0eff */
[C---:B------:R-:W-:Y:S01]  /*1d10*/  IMAD R114, R9.reuse, 0x2, R102 ;  /* 0x0000000209727824 */ /* 0x040fe200078e0266 */
[C---:B-1----:R-:W-:Y:S01]  /*1d20*/  IADD3 R96, P0, PT, R102.reuse, R7, RZ ;  /* 0x0000000766607210 */ /* 0x042fe20007f1e0ff */
[----:B------:R0:W5:Y:S03]  /*1d30*/  LDG.E.U8 R117, desc[UR24][R100.64] ;  /* 0x0000001864757981 */ /* 0x000166000c1e1100 */
[----:B------:R-:W-:Y:S01]  /*1d40*/  LEA.HI.X.SX32 R97, R102, R3, 0x1, P0 ;  /* 0x0000000366617211 */ /* 0x000fe200000f0eff */
[C---:B------:R-:W-:Y:S01]  /*1d50*/  IMAD R102, R9.reuse, 0x2, R114 ;  /* 0x0000000209667824 */ /* 0x040fe200078e0272 */
[-C--:B---3--:R-:W-:Y:S01]  /*1d60*/  IADD3 R90, P0, PT, R114, R7.reuse, RZ ;  /* 0x00000007725a7210 */ /* 0x088fe20007f1e0ff */
[----:B------:R1:W5:Y:S02]  /*1d70*/  LDG.E.U8 R120, desc[UR24][R94.64] ;  /* 0x000000185e787981 */ /* 0x000364000c1e1100 */
[C---:B------:R-:W-:Y:S01]  /*1d80*/  IMAD R116, R9.reuse, 0x2, R102 ;  /* 0x0000000209747824 */ /* 0x040fe200078e0266 */
[----:B------:R-:W-:Y:S01]  /*1d90*/  IADD3 R98, P1, PT, R102, R7, RZ ;  /* 0x0000000766627210 */ /* 0x000fe20007f3e0ff */
[----:B------:R3:W5:Y:S02]  /*1da0*/  LDG.E.U8 R119, desc[UR24][R96.64] ;  /* 0x0000001860777981 */ /* 0x000764000c1e1100 */
[----:B0-----:R-:W-:Y:S01]  /*1db0*/  IMAD R100, R9, 0x2, R116 ;  /* 0x0000000209647824 */ /* 0x001fe200078e0274 */
[----:B------:R-:W-:-:S02]  /*1dc0*/  LEA.HI.X.SX32 R91, R114, R3, 0x1, P0 ;  /* 0x00000003725b7211 */ /* 0x000fc400000f0eff */
[----:B------:R-:W-:Y:S01]  /*1dd0*/  LEA.HI.X.SX32 R99, R102, R3, 0x1, P1 ;  /* 0x0000000366637211 */ /* 0x000fe200008f0eff */
[C---:B------:R-:W-:Y:S01]  /*1de0*/  IMAD R102, R9.reuse, 0x2, R100 ;  /* 0x0000000209667824 */ /* 0x040fe200078e0264 */
[C---:B------:R-:W-:Y:S01]  /*1df0*/  IADD3 R92, P0, PT, R116.reuse, R7, RZ ;  /* 0x00000007745c7210 */ /* 0x040fe20007f1e0ff */
[----:B------:R-:W5:Y:S02]  /*1e00*/  LDG.E.U8 R121, desc[UR24][R90.64] ;  /* 0x000000185a797981 */ /* 0x000f64000c1e1100 */
[C---:B------:R-:W-:Y:S01]  /*1e10*/  IMAD R114, R9.reuse, 0x2, R102 ;  /* 0x0000000209727824 */ /* 0x040fe200078e0266 */
[----:B------:R-:W-:Y:S01]  /*1e20*/  LEA.HI.X.SX32 R93, R116, R3, 0x1, P0 ;  /* 0x00000003745d7211 */ /* 0x000fe200000f0eff */
[----:B------:R0:W5:Y:S01]  /*1e30*/  LDG.E.U8 R122, desc[UR24][R98.64] ;  /* 0x00000018627a7981 */ /* 0x000162000c1e1100 */
[C---:B-1----:R-:W-:Y:S01]  /*1e40*/  IADD3 R94, P0, PT, R100.reuse, R7, RZ ;  /* 0x00000007645e7210 */ /* 0x042fe20007f1e0ff */
[----:B------:R-:W-:Y:S02]  /*1e50*/  IMAD R116, R9, 0x2, R114 ;  /* 0x0000000209747824 */ /* 0x000fe400078e0272 */
[----:B------:R1:W5:Y:S01]  /*1e60*/  LDG.E.U8 R124, desc[UR24][R92.64] ;  /* 0x000000185c7c7981 */ /* 0x000362000c1e1100 */
[----:B------:R-:W-:-:S02]  /*1e70*/  LEA.HI.X.SX32 R95, R100, R3, 0x1, P0 ;  /* 0x00000003645f7211 */ /* 0x000fc400000f0eff */
[----:B---3--:R-:W-:Y:S01]  /*1e80*/  IADD3 R96, P0, PT, R102, R7, RZ ;  /* 0x0000000766607210 */ /* 0x008fe20007f1e0ff */
[----:B0-----:R-:W-:-:S03]  /*1e90*/  IMAD R98, R9, 0x2, R116 ;  /* 0x0000000209627824 */ /* 0x001fc600078e0274 */
[----:B------:R-:W-:Y:S01]  /*1ea0*/  LEA.HI.X.SX32 R97, R102, R3, 0x1, P0 ;  /* 0x0000000366617211 */ /* 0x000fe200000f0eff */
[----:B------:R0:W5:Y:S01]  /*1eb0*/  LDG.E.U8 R123, desc[UR24][R94.64] ;  /* 0x000000185e7b7981 */ /* 0x000162000c1e1100 */
[-C--:B------:R-:W-:Y:S01]  /*1ec0*/  IADD3 R90, P0, PT, R116, R7.reuse, RZ ;  /* 0x00000007745a7210 */ /* 0x080fe20007f1e0ff */
[C---:B------:R-:W-:Y:S01]  /*1ed0*/  IMAD R102, R9.reuse, 0x2, R98 ;  /* 0x0000000209667824 */ /* 0x040fe200078e0262 */
[----:B------:R-:W-:Y:S01]  /*1ee0*/  IADD3 R100, P1, PT, R114, R7, RZ ;  /* 0x0000000772647210 */ /* 0x000fe20007f3e0ff */
[----:B------:R3:W5:Y:S01]  /*1ef0*/  LDG.E.U8 R125, desc[UR24][R96.64] ;  /* 0x00000018607d7981 */ /* 0x000762000c1e1100 */
[-C--:B------:R-:W-:Y:S02]  /*1f00*/  LEA.HI.X.SX32 R91, R116, R3.reuse, 0x1, P0 ;  /* 0x00000003745b7211 */ /* 0x080fe400000f0eff */
[----:B------:R-:W-:Y:S01]  /*1f10*/  LEA.HI.X.SX32 R101, R114, R3, 0x1, P1 ;  /* 0x0000000372657211 */ /* 0x000fe200008f0eff */
[C---:B------:R-:W-:Y:S01]  /*1f20*/  IMAD R114, R9.reuse, 0x2, R102 ;  /* 0x0000000209727824 */ /* 0x040fe200078e0266 */
[C---:B-1----:R-:W-:Y:S01]  /*1f30*/  IADD3 R92, P0, PT, R98.reuse, R7, RZ ;  /* 0x00000007625c7210 */ /* 0x042fe20007f1e0ff */
[----:B------:R-:W5:Y:S02]  /*1f40*/  LDG.E.U8 R128, desc[UR24][R90.64] ;  /* 0x000000185a807981 */ /* 0x000f64000c1e1100 */
[C---:B------:R-:W-:Y:S01]  /*1f50*/  IMAD R116, R9.reuse, 0x2, R114 ;  /* 0x0000000209747824 */ /* 0x040fe200078e0272 */
[----:B------:R-:W-:Y:S01]  /*1f60*/  LEA.HI.X.SX32 R93, R98, R3, 0x1, P0 ;  /* 0x00000003625d7211 */ /* 0x000fe200000f0eff */
[----:B------:R1:W5:Y:S01]  /*1f70*/  LDG.E.U8 R126, desc[UR24][R100.64] ;  /* 0x00000018647e7981 */ /* 0x000362000c1e1100 */
[-C--:B0-----:R-:W-:Y:S01]  /*1f80*/  IADD3 R94, P0, PT, R102, R7.reuse, RZ ;  /* 0x00000007665e7210 */ /* 0x081fe20007f1e0ff */
[----:B---3--:R-:W-:Y:S01]  /*1f90*/  IMAD R96, R9, 0x2, R116 ;  /* 0x0000000209607824 */ /* 0x008fe200078e0274 */
[----:B------:R-:W-:Y:S01]  /*1fa0*/  IADD3 R98, P1, PT, R114, R7, RZ ;  /* 0x0000000772627210 */ /* 0x000fe20007f3e0ff */
[----:B------:R0:W5:Y:S01]  /*1fb0*/  LDG.E.U8 R127, desc[UR24][R92.64] ;  /* 0x000000185c7f7981 */ /* 0x000162000c1e1100 */
[----:B------:R-:W-:-:S02]  /*1fc0*/  LEA.HI.X.SX32 R95, R102, R3, 0x1, P0 ;  /* 0x00000003665f7211 */ /* 0x000fc400000f0eff */
[----:B------:R-:W-:Y:S02]  /*1fd0*/  IADD3 R102, P0, PT, R116, R7, RZ ;  /* 0x0000000774667210 */ /* 0x000fe40007f1e0ff */
        /* <DEDUP_REMOVED lines=8> */
[-C--:B------:R-:W-:Y:S01]  /*2060*/  IADD3 R114, P0, PT, R116, R7.reuse, RZ ;  /* 0x0000000774727210 */ /* 0x080fe20007f1e0ff */
[----:B------:R3:W5:Y:S02]  /*2070*/  LDG.E.U8 R134, desc[UR24][R102.64] ;  /* 0x0000001866867981 */ /* 0x000764000c1e1100 */
[C---:B0-----:R-:W-:Y:S01]  /*2080*/  IMAD R92, R9.reuse, 0x2, R96 ;  /* 0x00000002095c7824 */ /* 0x041fe200078e0260 */
[----:B------:R-:W-:Y:S01]  /*2090*/  IADD3 R90, P1, PT, R96, R7, RZ ;  /* 0x00000007605a7210 */ /* 0x000fe20007f3e0ff */
[----:B------:R0:W5:Y:S01]  /*20a0*/  LDG.E.U8 R131, desc[UR24][R100.64] ;  /* 0x0000001864837981 */ /* 0x000162000c1e1100 */
[-C--:B------:R-:W-:Y:S01]  /*20b0*/  LEA.HI.X.SX32 R115, R116, R3.reuse, 0x1, P0 ;  /* 0x0000000374737211 */ /* 0x080fe200000f0eff */
[----:B-1----:R-:W-:Y:S01]  /*20c0*/  IMAD R98, R9, 0x2, R92 ;  /* 0x0000000209627824 */ /* 0x002fe200078e025c */
[----:B------:R-:W-:-:S02]  /*20d0*/  LEA.HI.X.SX32 R91, R96, R3, 0x1, P1 ;  /* 0x00000003605b7211 */ /* 0x000fc400008f0eff */
[C---:B------:R-:W-:Y:S01]  /*20e0*/  IADD3 R96, P0, PT, R92.reuse, R7, RZ ;  /* 0x000000075c607210 */ /* 0x040fe20007f1e0ff */
[C---:B---3--:R-:W-:Y:S01]  /*20f0*/  IMAD R102, R9.reuse, 0x2, R98 ;  /* 0x0000000209667824 */ /* 0x048fe200078e0262 */
[----:B------:R-:W5:Y:S02]  /*2100*/  LDG.E.U8 R115, desc[UR24][R114.64] ;  /* 0x0000001872737981 */ /* 0x000f64000c1e1100 */
[----:B------:R-:W-:Y:S02]  /*2110*/  LEA.HI.X.SX32 R97, R92, R3, 0x1, P0 ;  /* 0x000000035c617211 */ /* 0x000fe400000f0eff */
[C---:B------:R-:W-:Y:S01]  /*2120*/  IADD3 R94, P0, PT, R98.reuse, R7, RZ ;  /* 0x00000007625e7210 */ /* 0x040fe20007f1e0ff */
[C---:B------:R-:W-:Y:S01]  /*2130*/  IMAD R116, R9.reuse, 0x2, R102 ;  /* 0x0000000209747824 */ /* 0x040fe200078e0266 */
[----:B------:R-:W5:Y:S02]  /*2140*/  LDG.E.U8 R135, desc[UR24][R90.64] ;  /* 0x000000185a877981 */ /* 0x000f64000c1e1100 */
[----:B------:R-:W-:Y:S01]  /*2150*/  LEA.HI.X.SX32 R95, R98, R3, 0x1, P0 ;  /* 0x00000003625f7211 */ /* 0x000fe200000f0eff */
[C---:B------:R-:W-:Y:S01]  /*2160*/  IMAD R118, R9.reuse, 0x2, R116 ;  /* 0x0000000209767824 */ /* 0x040fe200078e0274 */
[C---:B------:R-:W-:Y:S01]  /*2170*/  IADD3 R98, P0, PT, R102.reuse, R7, RZ ;  /* 0x0000000766627210 */ /* 0x040fe20007f1e0ff */
[----:B------:R1:W5:Y:S03]  /*2180*/  LDG.E.U8 R136, desc[UR24][R96.64] ;  /* 0x0000001860887981 */ /* 0x000366000c1e1100 */
[----:B------:R-:W-:Y:S01]  /*2190*/  LEA.HI.X.SX32 R99, R102, R3, 0x1, P0 ;  /* 0x0000000366637211 */ /* 0x000fe200000f0eff */
[C---:B------:R-:W-:Y:S01]  /*21a0*/  IMAD R102, R9.reuse, 0x2, R118 ;  /* 0x0000000209667824 */ /* 0x040fe200078e0276 */
[-C--:B0-----:R-:W-:Y:S01]  /*21b0*/  IADD3 R100, P0, PT, R118, R7.reuse, RZ ;  /* 0x0000000776647210 */ /* 0x081fe20007f1e0ff */
[----:B------:R0:W5:Y:S01]  /*21c0*/  LDG.E.U8 R137, desc[UR24][R94.64] ;  /* 0x000000185e897981 */ /* 0x000162000c1e1100 */
[----:B------:R-:W-:Y:S01]  /*21d0*/  IADD3 R92, P1, PT, R116, R7, RZ ;  /* 0x00000007745c7210 */ /* 0x000fe20007f3e0ff */
[C---:B-1----:R-:W-:Y:S01]  /*21e0*/  IMAD R96, R9.reuse, 0x2, R102 ;  /* 0x0000000209607824 */ /* 0x042fe200078e0266 */
[----:B------:R-:W-:Y:S01]  /*21f0*/  LEA.HI.X.SX32 R101, R118, R3, 0x1, P0 ;  /* 0x0000000376657211 */ /* 0x000fe200000f0eff */
[----:B------:R1:W5:Y:S01]  /*2200*/  LDG.E.U8 R138, desc[UR24][R98.64] ;  /* 0x00000018628a7981 */ /* 0x000362000c1e1100 */
[----:B------:R-:W-:Y:S01]  /*2210*/  IADD3 R90, P0, PT, R102, R7, RZ ;  /* 0x00000007665a7210 */ /* 0x000fe20007f1e0ff */
[C---:B------:R-:W-:Y:S01]  /*2220*/  IMAD R114, R9.reuse, 0x2, R96 ;  /* 0x0000000209727824 */ /* 0x040fe200078e0260 */
[-C--:B------:R-:W-:Y:S01]  /*2230*/  LEA.HI.X.SX32 R93, R116, R3.reuse, 0x1, P1 ;  /* 0x00000003745d7211 */ /* 0x080fe200008f0eff */
[----:B------:R-:W5:Y:S01]  /*2240*/  LDG.E.U8 R140, desc[UR24][R100.64] ;  /* 0x00000018648c7981 */ /* 0x000f62000c1e1100 */
[----:B------:R-:W-:Y:S01]  /*2250*/  LEA.HI.X.SX32 R91, R102, R3, 0x1, P0 ;  /* 0x00000003665b7211 */ /* 0x000fe200000f0eff */
[----:B------:R-:W-:Y:S01]  /*2260*/  IMAD R116, R9, 0x2, R114 ;  /* 0x0000000209747824 */ /* 0x000fe200078e0272 */
[-C--:B------:R-:W-:Y:S01]  /*2270*/  IADD3 R102, P0, PT, R96, R7.reuse, RZ ;  /* 0x0000000760667210 */ /* 0x080fe20007f1e0ff */
[----:B------:R3:W5:Y:S01]  /*2280*/  LDG.E.U8 R118, desc[UR24][R92.64] ;  /* 0x000000185c767981 */ /* 0x000762000c1e1100 */
[----:B0-----:R-:W-:-:S02]  /*2290*/  IADD3 R94, P1, PT, R114, R7, RZ ;  /* 0x00000007725e7210 */ /* 0x001fc40007f3e0ff */
[----:B------:R-:W-:Y:S01]  /*22a0*/  LEA.HI.X.SX32 R103, R96, R3, 0x1, P0 ;  /* 0x0000000360677211 */ /* 0x000fe200000f0eff */
[----:B------:R0:W5:Y:S01]  /*22b0*/  LDG.E.U8 R139, desc[UR24][R90.64] ;  /* 0x000000185a8b7981 */ /* 0x000162000c1e1100 */
[----:B-1----:R-:W-:Y:S01]  /*22c0*/  IADD3 R98, P0, PT, R116, R7, RZ ;  /* 0x0000000774627210 */ /* 0x002fe20007f1e0ff */
[----:B---3--:R-:W-:-:S03]  /*22d0*/  IMAD R92, R9, 0x2, R116 ;  /* 0x00000002095c7824 */ /* 0x008fc600078e0274 */
[-C--:B------:R-:W-:Y:S01]  /*22e0*/  LEA.HI.X.SX32 R99, R116, R3.reuse, 0x1, P0 ;  /* 0x0000000374637211 */ /* 0x080fe200000f0eff */
[----:B------:R1:W5:Y:S01]  /*22f0*/  LDG.E.U8 R141, desc[UR24][R102.64] ;  /* 0x00000018668d7981 */ /* 0x000362000c1e1100 */
[----:B------:R-:W-:Y:S01]  /*2300*/  LEA.HI.X.SX32 R95, R114, R3, 0x1, P1 ;  /* 0x00000003725f7211 */ /* 0x000fe200008f0eff */
[C---:B------:R-:W-:Y:S01]  /*2310*/  IMAD R114, R9.reuse, 0x2, R92 ;  /* 0x0000000209727824 */ /* 0x040fe200078e025c */
[C---:B------:R-:W-:Y:S01]  /*2320*/  IADD3 R96, P0, PT, R92.reuse, R7, RZ ;  /* 0x000000075c607210 */ /* 0x040fe20007f1e0ff */
[----:B------:R-:W5:Y:S03]  /*2330*/  LDG.E.U8 R144, desc[UR24][R98.64] ;  /* 0x0000001862907981 */ /* 0x000f66000c1e1100 */
[----:B------:R-:W-:Y:S01]  /*2340*/  LEA.HI.X.SX32 R97, R92, R3, 0x1, P0 ;  /* 0x000000035c617211 */ /* 0x000fe200000f0eff */
[C---:B------:R-:W-:Y:S01]  /*2350*/  IMAD R92, R9.reuse, 0x2, R114 ;  /* 0x00000002095c7824 */ /* 0x040fe200078e0272 */
[-C--:B------:R-:W-:Y:S01]  /*2360*/  IADD3 R100, P0, PT, R114, R7.reuse, RZ ;  /* 0x0000000772647210 */ /* 0x080fe20007f1e0ff */
[----:B------:R-:W5:Y:S02]  /*2370*/  LDG.E.U8 R142, desc[UR24][R94.64] ;  /* 0x000000185e8e7981 */ /* 0x000f64000c1e1100 */
[C---:B------:R-:W-:Y:S01]  /*2380*/  IMAD R116, R9.reuse, 0x2, R92 ;  /* 0x0000000209747824 */ /* 0x040fe200078e025c */
[----:B0-----:R-:W-:Y:S01]  /*2390*/  IADD3 R90, P1, PT, R92, R7, RZ ;  /* 0x000000075c5a7210 */ /* 0x001fe20007f3e0ff */
[----:B------:R0:W5:Y:S02]  /*23a0*/  LDG.E.U8 R143, desc[UR24][R96.64] ;  /* 0x00000018608f7981 */ /* 0x000164000c1e1100 */
[----:B-1----:R-:W-:Y:S01]  /*23b0*/  IMAD R102, R9, 0x2, R116 ;  /* 0x0000000209667824 */ /* 0x002fe200078e0274 */
[----:B------:R-:W-:-:S02]  /*23c0*/  LEA.HI.X.SX32 R101, R114, R3, 0x1, P0 ;  /* 0x0000000372657211 */ /* 0x000fc400000f0eff */
[----:B------:R-:W-:Y:S01]  /*23d0*/  LEA.HI.X.SX32 R91, R92, R3, 0x1, P1 ;  /* 0x000000035c5b7211 */ /* 0x000fe200008f0eff */
[C---:B------:R-:W-:Y:S01]  /*23e0*/  IMAD R114, R9.reuse, 0x2, R102 ;  /* 0x0000000209727824 */ /* 0x040fe200078e0266 */
[C---:B------:R-:W-:Y:S01]  /*23f0*/  IADD3 R92, P0, PT, R116.reuse, R7, RZ ;  /* 0x00000007745c7210 */ /* 0x040fe20007f1e0ff */
[----:B------:R-:W5:Y:S01]  /*2400*/  LDG.E.U8 R100, desc[UR24][R100.64] ;  /* 0x0000001864647981 */ /* 0x000f62000c1e1100 */
[----:B0-----:R-:W0:Y:S02]  /*2410*/  LDC.64 R96, c[0x0][0x3c0] ;  /* 0x0000f000ff607b82 */ /* 0x001e240000000a00 */
[----:B------:R-:W-:Y:S01]  /*2420*/  LEA.HI.X.SX32 R93, R116, R3, 0x1, P0 ;  /* 0x00000003745d7211 */ /* 0x000fe200000f0eff */
[----:B------:R-:W-:Y:S01]  /*2430*/  IMAD R116, R9, 0x2, R114 ;  /* 0x0000000209747824 */ /* 0x000fe200078e0272 */
[-C--:B------:R-:W-:Y:S01]  /*2440*/  IADD3 R94, P0, PT, R102, R7.reuse, RZ ;  /* 0x00000007665e7210 */ /* 0x080fe20007f1e0ff */
[----:B------:R1:W5:Y:S01]  /*2450*/  LDG.E.U8 R90, desc[UR24][R90.64] ;  /* 0x000000185a5a7981 */ /* 0x000362000c1e1100 */
[----:B------:R-:W-:-:S02]  /*2460*/  IADD3 R98, P1, PT, R114, R7, RZ ;  /* 0x0000000772627210 */ /* 0x000fc40007f3e0ff */
[----:B------:R-:W-:Y:S01]  /*2470*/  LEA.HI.X.SX32 R95, R102, R3, 0x1, P0 ;  /* 0x00000003665f7211 */ /* 0x000fe200000f0eff */
[----:B------:R3:W5:Y:S01]  /*2480*/  LDG.E.U8 R92, desc[UR24][R92.64] ;  /* 0x000000185c5c7981 */ /* 0x000762000c1e1100 */
[----:B------:R-:W-:Y:S02]  /*2490*/  IADD3 R102, P0, PT, R116, R7, RZ ;  /* 0x0000000774667210 */ /* 0x000fe40007f1e0ff */
[-C--:B------:R-:W-:Y:S01]  /*24a0*/  LEA.HI.X.SX32 R99, R114, R3.reuse, 0x1, P1 ;  /* 0x0000000372637211 */ /* 0x080fe200008f0eff */
[----:B------:R3:W5:Y:S01]  /*24b0*/  LDG.E.U8 R94, desc[UR24][R94.64] ;  /* 0x000000185e5e7981 */ /* 0x000762000c1e1100 */
[----:B------:R-:W-:-:S03]  /*24c0*/  LEA.HI.X.SX32 R103, R116, R3, 0x1, P0 ;  /* 0x0000000374677211 */ /* 0x000fc600000f0eff */
[----:B------:R3:W5:Y:S04]  /*24d0*/  LDG.E.U8 R98, desc[UR24][R98.64] ;  /* 0x0000001862627981 */ /* 0x000768000c1e1100 */
[----:B------:R3:W5:Y:S01]  /*24e0*/  LDG.E.U8 R102, desc[UR24][R102.64] ;  /* 0x0000001866667981 */ /* 0x000762000c1e1100 */
[----:B------:R-:W-:Y:S02]  /*24f0*/  LOP3.LUT R3, R145, 0xff, RZ, 0xc0, !PT ;  /* 0x000000ff91037812 */ /* 0x000fe400078ec0ff */
[--C-:B-1----:R-:W-:Y:S02]  /*2500*/  SHF.R.U32.HI R91, RZ, 0x5, R145.reuse ;  /* 0x00000005ff5b7819 */ /* 0x102fe40000011691 */
[----:B------:R-:W-:Y:S01]  /*2510*/  SHF.R.S32.HI R9, RZ, 0x7, R145 ;  /* 0x00000007ff097819 */ /* 0x000fe20000011491 */
[----:B--2---:R-:W-:Y:S01]  /*2520*/  IMAD R7, R3, UR4, RZ ;  /* 0x0000000403077c24 */ /* 0x004fe2000f8e02ff */
[----:B------:R-:W-:Y:S01]  /*2530*/  R2UR UR11, R112 ;  /* 0x00000000700b72ca */ /* 0x000fe200000e0000 */
[----:B0-----:R-:W-:Y:S01]  /*2540*/  IMAD R3, R96, UR7, RZ ;  /* 0x0000000760037c24 */ /* 0x001fe2000f8e02ff */
[----:B------:R-:W-:-:S02]  /*2550*/  R2UR UR7, R91 ;  /* 0x000000005b0772ca */ /* 0x000fc400000e0000 */
[----:B------:R-:W-:Y:S02]  /*2560*/  SGXT R9, R9, 0x1 ;  /* 0x000000010909781a */ /* 0x000fe40000000200 */
[--C-:B------:R-:W-:Y:S02]  /*2570*/  IADD3 R132, P0, P1, R7, R132, R3.reuse ;  /* 0x0000008407847210 */ /* 0x100fe4000791e003 */
[----:B------:R-:W-:Y:S02]  /*2580*/  SHF.R.S32.HI R96, RZ, 0x1f, R3 ;  /* 0x0000001fff607819 */ /* 0x000fe40000011403 */
[----:B------:R-:W-:Y:S02]  /*2590*/  SHF.R.S32.HI R7, RZ, 0x1f, R7 ;  /* 0x0000001fff077819 */ /* 0x000fe40000011407 */
[----:B------:R-:W-:Y:S02]  /*25a0*/  LOP3.LUT R3, R9, 0x90, RZ, 0xc0, !PT ;  /* 0x0000009009037812 */ /* 0x000fe400078ec0ff */
[----:B------:R-:W-:-:S02]  /*25b0*/  IADD3.X R133, PT, PT, R7, R133, R96, P0, P1 ;  /* 0x0000008507857210 */ /* 0x000fc400007e2460 */
[----:B------:R-:W-:Y:S01]  /*25c0*/  LOP3.LUT R3, R3, 0x7f, R145, 0x78, !PT ;  /* 0x0000007f03037812 */ /* 0x000fe200078e7891 */
[----:B---3--:R-:W-:Y:S06]  /*25d0*/  BRA.U UP1, `(.L_x_5) ;  /* 0x0000000101187547 */ /* 0x008fec000b800000 */
[----:B------:R-:W-:Y:S01]  /*25e0*/  ELECT P0, URZ, PT ;  /* 0x0000000000ff782f */ /* 0x000fe20003800000 */
[----:B------:R-:W-:Y:S01]  /*25f0*/  IMAD.MOV.U32 R7, RZ, RZ, 0x1 ;  /* 0x00000001ff077424 */ /* 0x000fe200078e00ff */
[----:B------:R-:W-:Y:S01]  /*2600*/  UMOV UR4, 0x40 ;  /* 0x0000004000047882 */ /* 0x000fe20000000000 */
[----:B------:R-:W-:Y:S01]  /*2610*/  UVIRTCOUNT.DEALLOC.SMPOOL 0x80 ;  /* 0x000000800000784c */ /* 0x000fe20000000000 */
[----:B------:R-:W-:-:S09]  /*2620*/  ULEA UR4, UR6, UR4, 0x18 ;  /* 0x0000000406047291 */ /* 0x000fd2000f8ec0ff */
[----:B------:R0:W-:Y:S03]  /*2630*/  @P0 STS.U8 [UR4], R7 ;  /* 0x00000007ff000988 */ /* 0x0001e60008000004 */
.L_x_5:
[C---:B------:R-:W-:Y:S01]  /*2640*/  LOP3.LUT R9, R3.reuse, 0x20, RZ, 0x3c, !PT ;  /* 0x0000002003097812 */ /* 0x040fe200078e3cff */
[----:B-----5:R-:W-:Y:S01]  /*2650*/  STS.U8 [R3+UR10], R0 ;  /* 0x0000000003007988 */ /* 0x020fe2000800000a */
[----:B------:R-:W-:Y:S01]  /*2660*/  USHF.L.U32 UR4, UR7, 0x15, URZ ;  /* 0x0000001507047899 */ /* 0x000fe200080006ff */
[----:B0-----:R-:W-:Y:S01]  /*2670*/  LOP3.LUT R7, R3, 0x40, RZ, 0x3c, !PT ;  /* 0x0000004003077812 */ /* 0x001fe200078e3cff */
[----:B------:R-:W-:Y:S01]  /*2680*/  ULOP3.LUT UR15, UR7, 0x4, URZ, 0xc0, !UPT ;  /* 0x00000004070f7892 */ /* 0x000fe2000f8ec0ff */
[----:B------:R0:W-:Y:S01]  /*2690*/  STS.U8 [R3+UR10+0x400], R6 ;  /* 0x0004000603007988 */ /* 0x0001e2000800000a */
[----:B------:R-:W-:Y:S01]  /*26a0*/  ULOP3.LUT UR6, UR4, 0x600000, URZ, 0xc0, !UPT ;  /* 0x0060000004067892 */ /* 0x000fe2000f8ec0ff */
[----:B------:R-:W-:Y:S01]  /*26b0*/  LOP3.LUT P6, RZ, R145, 0xff, RZ, 0xc0, !PT ;  /* 0x000000ff91ff7812 */ /* 0x000fe200078cc0ff */
[----:B------:R-:W-:Y:S01]  /*26c0*/  UIADD3 UR69, UPT, UPT, UR9, 0x80, URZ ;  /* 0x0000008009457890 */ /* 0x000fe2000fffe0ff */
[----:B------:R-:W-:Y:S01]  /*26d0*/  STS.U8 [R3+UR10+0x800], R12 ;  /* 0x0008000c03007988 */ /* 0x000fe2000800000a */
[----:B------:R-:W-:Y:S01]  /*26e0*/  UIADD3 UR12, UPT, UPT, UR11, UR6, URZ ;  /* 0x000000060b0c7290 */ /* 0x000fe2000fffe0ff */
[----:B------:R-:W-:Y:S01]  /*26f0*/  IMAD.SHL.U32 R97, R97, 0x2, RZ ;  /* 0x0000000261617824 */ /* 0x000fe200078e00ff */
[----:B------:R-:W-:Y:S01]  /*2700*/  UMOV UR4, 0x1 ;  /* 0x0000000100047882 */ /* 0x000fe20000000000 */
[----:B------:R1:W-:Y:S01]  /*2710*/  STS.U8 [R3+UR10+0xc00], R16 ;  /* 0x000c001003007988 */ /* 0x0003e2000800000a */
[----:B------:R-:W-:Y:S01]  /*2720*/  ULEA UR12, UR15, UR12, 0x5 ;  /* 0x0000000c0f0c7291 */ /* 0x000fe2000f8e28ff */
[----:B0-----:R-:W0:Y:S01]  /*2730*/  LDC R6, c[0x0][0x3c4] ;  /* 0x0000f100ff067b82 */ /* 0x001e220000000800 */
[----:B------:R-:W-:Y:S01]  /*2740*/  ISETP.LT.AND P0, PT, RZ, UR69, PT ;  /* 0x00000045ff007c0c */ /* 0x000fe2000bf01270 */
[----:B------:R2:W-:Y:S01]  /*2750*/  STS.U8 [R3+UR10+0x1000], R20 ;  /* 0x0010001403007988 */ /* 0x0005e2000800000a */
[----:B------:R-:W3:Y:S01]  /*2760*/  LDCU UR5, c[0x0][0x3c4] ;  /* 0x00007880ff0577ac */ /* 0x000ee20008000800 */
[----:B------:R-:W-:-:S02]  /*2770*/  PRMT R0, RZ, 0x7610, R0 ;  /* 0x00007610ff007816 */ /* 0x000fc40000000000 */
[----:B------:R4:W-:Y:S01]  /*2780*/  STS.U8 [R3+UR10+0x1400], R24 ;  /* 0x0014001803007988 */ /* 0x0009e2000800000a */
[----:B------:R-:W-:Y:S01]  /*2790*/  VOTEU.ALL UP2, P6 ;  /* 0x0000000000ff7886 */ /* 0x000fe20003040000 */
[----:B------:R-:W-:Y:S01]  /*27a0*/  VOTEU.ALL UP0, P6 ;  /* 0x0000000000ff7886 */ /* 0x000fe20003000000 */
[----:B-1----:R-:W-:Y:S01]  /*27b0*/  IADD3 R16, P1, PT, R97, R132, RZ ;  /* 0x0000008461107210 */ /* 0x002fe20007f3e0ff */
[----:B------:R-:W-:Y:S02]  /*27c0*/  STS.U8 [R3+UR10+0x1800], R28 ;  /* 0x0018001c03007988 */ /* 0x000fe4000800000a */
[----:B------:R-:W-:-:S04]  /*27d0*/  @!UP2 UIADD3 UR16, UPT, UPT, -UR4, 0x100000, URZ ;  /* 0x001000000410a890 */ /* 0x000fc8000fffe1ff */
[----:B------:R-:W-:Y:S02]  /*27e0*/  @!UP2 USHF.L.U32 UR17, UR16, 0xb, URZ ;  /* 0x0000000b1011a899 */ /* 0x000fe400080006ff */
[----:B------:R-:W-:Y:S01]  /*27f0*/  @!UP2 USHF.L.U32 UR16, UR16, 0x1, URZ ;  /* 0x000000011010a899 */ /* 0x000fe200080006ff */
[----:B--2---:R-:W1:Y:S01]  /*2800*/  LDC R20, c[0x0][0x3c4] ;  /* 0x0000f100ff147b82 */ /* 0x004e620000000800 */
[----:B------:R-:W-:Y:S04]  /*2810*/  STS.U8 [R3+UR10+0x1c00], R32 ;  /* 0x001c002003007988 */ /* 0x000fe8000800000a */
[----:B------:R-:W-:Y:S04]  /*2820*/  STS.U8 [R3+UR10+0x2000], R36 ;  /* 0x0020002403007988 */ /* 0x000fe8000800000a */
[----:B------:R-:W-:Y:S04]  /*2830*/  STS.U8 [R3+UR10+0x2400], R40 ;  /* 0x0024002803007988 */ /* 0x000fe8000800000a */
[----:B------:R-:W-:Y:S04]  /*2840*/  STS.U8 [R3+UR10+0x2800], R44 ;  /* 0x0028002c03007988 */ /* 0x000fe8000800000a */
[----:B------:R-:W-:Y:S04]  /*2850*/  STS.U8 [R3+UR10+0x2c00], R48 ;  /* 0x002c003003007988 */ /* 0x000fe8000800000a */
[----:B------:R-:W-:Y:S04]  /*2860*/  STS.U8 [R3+UR10+0x3000], R52 ;  /* 0x0030003403007988 */ /* 0x000fe8000800000a */
[----:B------:R2:W-:Y:S04]  /*2870*/  STS.U8 [R3+UR10+0x3400], R56 ;  /* 0x0034003803007988 */ /* 0x0005e8000800000a */
[----:B------:R-:W-:Y:S04]  /*2880*/  STS.U8 [R3+UR10+0x3800], R60 ;  /* 0x0038003c03007988 */ /* 0x000fe8000800000a */
        /* <DEDUP_REMOVED lines=16> */
[----:B------:R-:W-:Y:S01]  /*2990*/  STS.U8 [R3+UR10+0x7c00], R92 ;  /* 0x007c005c03007988 */ /* 0x000fe2000800000a */
[----:B------:R-:W-:Y:S03]  /*29a0*/  STTM.x128 tmem[UR12], RZ ;  /* 0x000000ff000079ed */ /* 0x000fe600083c000c */
[----:B------:R0:W-:Y:S01]  /*29b0*/  STS.U8 [R9+UR10+0x100], R2 ;  /* 0x0001000209007988 */ /* 0x0001e2000800000a */
[----:B----4-:R-:W-:Y:S01]  /*29c0*/  PRMT R24, RZ, 0x7610, R24 ;  /* 0x00007610ff187816 */ /* 0x010fe20000000018 */
[----:B--2---:R-:W2:Y:S02]  /*29d0*/  LDC R56, c[0x0][0x3c4] ;  /* 0x0000f100ff387b82 */ /* 0x004ea40000000800 */
[----:B------:R4:W-:Y:S04]  /*29e0*/  STS.U8 [R9+UR10+0x500], R8 ;  /* 0x0005000809007988 */ /* 0x0009e8000800000a */
[----:B------:R-:W-:Y:S01]  /*29f0*/  STS.U8 [R9+UR10+0x900], R13 ;  /* 0x0009000d09007988 */ /* 0x000fe2000800000a */
[----:B0-----:R-:W-:-:S03]  /*2a00*/  LOP3.LUT R2, R3, 0x60, RZ, 0x3c, !PT ;  /* 0x0000006003027812 */ /* 0x001fc600078e3cff */
[----:B------:R0:W-:Y:S01]  /*2a10*/  STS.U8 [R9+UR10+0xd00], R17 ;  /* 0x000d001109007988 */ /* 0x0001e2000800000a */
[----:B----4-:R-:W4:Y:S03]  /*2a20*/  LDC R8, c[0x0][0x3c4] ;  /* 0x0000f100ff087b82 */ /* 0x010f260000000800 */
[----:B------:R1:W-:Y:S04]  /*2a30*/  STS.U8 [R9+UR10+0x1100], R21 ;  /* 0x0011001509007988 */ /* 0x0003e8000800000a */
[----:B------:R3:W-:Y:S01]  /*2a40*/  STS.U8 [R9+UR10+0x1500], R25 ;  /* 0x0015001909007988 */ /* 0x0007e2000800000a */
[----:B0-----:R-:W-:-:S03]  /*2a50*/  LEA.HI.X.SX32 R17, R97, R133, 0x1, P1 ;  /* 0x0000008561117211 */ /* 0x001fc600008f0eff */
[----:B------:R-:W-:Y:S01]  /*2a60*/  STS.U8 [R9+UR10+0x1900], R29 ;  /* 0x0019001d09007988 */ /* 0x000fe2000800000a */
[----:B-1----:R-:W0:Y:S03]  /*2a70*/  LDC R21, c[0x0][0x3c4] ;  /* 0x0000f100ff157b82 */ /* 0x002e260000000800 */
[----:B------:R-:W-:Y:S04]  /*2a80*/  STS.U8 [R9+UR10+0x1d00], R33 ;  /* 0x001d002109007988 */ /* 0x000fe8000800000a */
[----:B------:R-:W-:Y:S01]  /*2a90*/  STS.U8 [R9+UR10+0x2100], R37 ;  /* 0x0021002509007988 */ /* 0x000fe2000800000a */
[----:B---3--:R-:W1:Y:S03]  /*2aa0*/  LDC R25, c[0x0][0x3c4] ;  /* 0x0000f100ff197b82 */ /* 0x008e660000000800 */
[----:B------:R-:W-:Y:S04]  /*2ab0*/  STS.U8 [R9+UR10+0x2500], R41 ;  /* 0x0025002909007988 */ /* 0x000fe8000800000a */
[----:B------:R-:W-:Y:S04]  /*2ac0*/  STS.U8 [R9+UR10+0x2900], R45 ;  /* 0x0029002d09007988 */ /* 0x000fe8000800000a */
[----:B------:R3:W-:Y:S04]  /*2ad0*/  STS.U8 [R9+UR10+0x2d00], R49 ;  /* 0x002d003109007988 */ /* 0x0007e8000800000a */
[----:B------:R-:W-:Y:S04]  /*2ae0*/  STS.U8 [R9+UR10+0x3100], R53 ;  /* 0x0031003509007988 */ /* 0x000fe8000800000a */
[----:B------:R-:W-:Y:S01]  /*2af0*/  STS.U8 [R9+UR10+0x3500], R57 ;  /* 0x0035003909007988 */ /* 0x000fe2000800000a */
[----:B---3--:R-:W3:Y:S03]  /*2b00*/  LDC R49, c[0x0][0x3c4] ;  /* 0x0000f100ff317b82 */ /* 0x008ee60000000800 */
        /* <DEDUP_REMOVED lines=17> */
[----:B------:R0:W-:Y:S04]  /*2c20*/  STS.U8 [R9+UR10+0x7d00], R94 ;  /* 0x007d005e09007988 */ /* 0x0001e8000800000a */
[----:B------:R1:W-:Y:S04]  /*2c30*/  STS.U8 [R7+UR10+0x200], R4 ;  /* 0x0002000407007988 */ /* 0x0003e8000800000a */
[----:B------:R1:W-:Y:S01]  /*2c40*/  STS.U8 [R7+UR10+0x600], R10 ;  /* 0x0006000a07007988 */ /* 0x0003e2000800000a */
[----:B0-----:R-:W0:Y:S03]  /*2c50*/  LDC R9, c[0x0][0x3c4] ;  /* 0x0000f100ff097b82 */ /* 0x001e260000000800 */
        /* <DEDUP_REMOVED lines=29> */
[----:B------:R2:W-:Y:S01]  /*2e30*/  STS.U8 [R7+UR10+0x7e00], R98 ;  /* 0x007e006207007988 */ /* 0x0005e2000800000a */
[----:B-1----:R-:W-:-:S03]  /*2e40*/  PRMT R4, RZ, 0x7610, R4 ;  /* 0x00007610ff047816 */ /* 0x002fc60000000004 */
[----:B------:R-:W-:Y:S01]  /*2e50*/  STL.64 [R1+0x238], R16 ;  /* 0x0002381001007387 */ /* 0x000fe20000100a00 */
[----:B0-----:R-:W-:Y:S01]  /*2e60*/  IMAD R9, R9, 0x18, RZ ;  /* 0x0000001809097824 */ /* 0x001fe200078e02ff */
[----:B------:R-:W-:Y:S01]  /*2e70*/  PRMT R10, RZ, 0x7610, R10 ;  /* 0x00007610ff0a7816 */ /* 0x000fe2000000000a */
[----:B------:R-:W-:Y:S01]  /*2e80*/  IMAD R25, R25, 0x22, RZ ;  /* 0x0000002219197824 */ /* 0x000fe200078e02ff */
[----:B------:R0:W-:Y:S01]  /*2e90*/  STS.U8 [R2+UR10+0x300], R5 ;  /* 0x0003000502007988 */ /* 0x0001e2000800000a */
[----:B------:R-:W-:Y:S01]  /*2ea0*/  PRMT R14, RZ, 0x7610, R14 ;  /* 0x00007610ff0e7816 */ /* 0x000fe2000000000e */
[----:B--2---:R-:W1:Y:S02]  /*2eb0*/  LDC R7, c[0x0][0x3c4] ;  /* 0x0000f100ff077b82 */ /* 0x004e640000000800 */
[----:B------:R2:W-:Y:S04]  /*2ec0*/  STS.U8 [R2+UR10+0x700], R11 ;  /* 0x0007000b02007988 */ /* 0x0005e8000800000a */
[----:B------:R1:W-:Y:S02]  /*2ed0*/  STS.U8 [R2+UR10+0xb00], R15 ;  /* 0x000b000f02007988 */ /* 0x0003e4000800000a */
[----:B0-----:R-:W0:Y:S02]  /*2ee0*/  LDC R5, c[0x0][0x3c4] ;  /* 0x0000f100ff057b82 */ /* 0x001e240000000800 */
[----:B------:R-:W-:Y:S04]  /*2ef0*/  STS.U8 [R2+UR10+0xf00], R19 ;  /* 0x000f001302007988 */ /* 0x000fe8000800000a */
[----:B------:R-:W-:Y:S02]  /*2f00*/  STS.U8 [R2+UR10+0x1300], R23 ;  /* 0x0013001702007988 */ /* 0x000fe4000800000a */
[----:B--2---:R-:W2:Y:S02]  /*2f10*/  LDC R11, c[0x0][0x3c4] ;  /* 0x0000f100ff0b7b82 */ /* 0x004ea40000000800 */
[----:B------:R-:W-:Y:S04]  /*2f20*/  STS.U8 [R2+UR10+0x1700], R27 ;  /* 0x0017001b02007988 */ /* 0x000fe8000800000a */
[----:B------:R-:W-:Y:S01]  /*2f30*/  STS.U8 [R2+UR10+0x7f00], R102 ;  /* 0x007f006602007988 */ /* 0x000fe2000800000a */
[----:B------:R-:W-:Y:S01]  /*2f40*/  PRMT R48, RZ, 0x7610, R48 ;  /* 0x00007610ff307816 */ /* 0x000fe20000000030 */
[----:B------:R-:W2:Y:S02]  /*2f50*/  LDC R50, c[0x0][0x3c4] ;  /* 0x0000f100ff327b82 */ /* 0x000ea40000000800 */
[----:B------:R-:W-:Y:S04]  /*2f60*/  STS.U8 [R2+UR10+0x1b00], R31 ;  /* 0x001b001f02007988 */ /* 0x000fe8000800000a */
[----:B------:R-:W-:Y:S01]  /*2f70*/  STS.U8 [R2+UR10+0x1f00], R35 ;  /* 0x001f002302007988 */ /* 0x000fe2000800000a */
[----:B0-----:R-:W-:Y:S01]  /*2f80*/  IMAD.SHL.U32 R5, R5, 0x8, RZ ;  /* 0x0000000805057824 */ /* 0x001fe200078e00ff */
[----:B-1----:R-:W0:Y:S02]  /*2f90*/  LDC R15, c[0x0][0x3c4] ;  /* 0x0000f100ff0f7b82 */ /* 0x002e240000000800 */
[----:B------:R-:W-:Y:S04]  /*2fa0*/  STS.U8 [R2+UR10+0x2300], R39 ;  /* 0x0023002702007988 */ /* 0x000fe8000800000a */
[----:B------:R-:W-:Y:S01]  /*2fb0*/  STS.U8 [R2+UR10+0x2700], R43 ;  /* 0x0027002b02007988 */ /* 0x000fe2000800000a */
[----:B------:R-:W-:-:S02]  /*2fc0*/  PRMT R54, RZ, 0x7610, R54 ;  /* 0x00007610ff367816 */ /* 0x000fc40000000036 */
[----:B------:R-:W-:Y:S01]  /*2fd0*/  PRMT R57, RZ, 0x7610, R57 ;  /* 0x00007610ff397816 */ /* 0x000fe20000000039 */
[----:B------:R-:W-:Y:S01]  /*2fe0*/  STS.U8 [R2+UR10+0x2b00], R47 ;  /* 0x002b002f02007988 */ /* 0x000fe2000800000a */
[----:B------:R-:W-:Y:S01]  /*2ff0*/  PRMT R60, RZ, 0x7610, R60 ;  /* 0x00007610ff3c7816 */ /* 0x000fe2000000003c */
[----:B------:R-:W1:Y:S02]  /*3000*/  LDC R62, c[0x0][0x3c4] ;  /* 0x0000f100ff3e7b82 */ /* 0x000e640000000800 */
        /* <DEDUP_REMOVED lines=20> */
[----:B------:R-:W-:Y:S01]  /*3150*/  IADD3 R12, P1, PT, R5, R132, RZ ;  /* 0x00000084050c7210 */ /* 0x000fe20007f3e0ff */
[----:B------:R-:W-:-:S02]  /*3160*/  IMAD.SHL.U32 R7, R7, 0x10, RZ ;  /* 0x0000001007077824 */ /* 0x000fc400078e00ff */
[----:B--2---:R-:W-:Y:S01]  /*3170*/  IMAD R11, R11, 0x30, RZ ;  /* 0x000000300b0b7824 */ /* 0x004fe200078e02ff */
[----:B------:R-:W2:Y:S02]  /*3180*/  FENCE.VIEW.ASYNC.T ;  /* 0x00000000000073c6 */ /* 0x000ea40000000200 */
[----:B--2---:R-:W-:Y:S01]  /*3190*/  BAR.SYNC.DEFER_BLOCKING 0x0 ;  /* 0x0000000000007b1d */ /* 0x004fe20000010000 */
[----:B------:R-:W-:Y:S02]  /*31a0*/  LEA.HI.X.SX32 R13, R5, R133, 0x1, P1 ;  /* 0x00000085050d7211 */ /* 0x000fe400008f0eff */
[----:B0-----:R-:W-:Y:S01]  /*31b0*/  PRMT R2, RZ, 0x7610, R2 ;  /* 0x00007610ff027816 */ /* 0x001fe20000000002 */
[----:B------:R-:W-:Y:S01]  /*31c0*/  IMAD R15, R15, 0x11, RZ ;  /* 0x000000110f0f7824 */ /* 0x000fe200078e02ff */
[----:B------:R-:W-:-:S03]  /*31d0*/  PRMT R51, RZ, 0x7610, R51 ;  /* 0x00007610ff337816 */ /* 0x000fc60000000033 */
[----:B------:R-:W0:Y:S01]  /*31e0*/  LDC R59, c[0x0][0x3c4] ;  /* 0x0000f100ff3b7b82 */ /* 0x000e220000000800 */
[----:B------:R-:W-:Y:S02]  /*31f0*/  PRMT R65, RZ, 0x7610, R65 ;  /* 0x00007610ff417816 */ /* 0x000fe40000000041 */
[----:B------:R-:W-:Y:S02]  /*3200*/  PRMT R55, RZ, 0x7610, R55 ;  /* 0x00007610ff377816 */ /* 0x000fe40000000037 */
[----:B------:R-:W-:Y:S02]  /*3210*/  PRMT R58, RZ, 0x7610, R58 ;  /* 0x00007610ff3a7816 */ /* 0x000fe4000000003a */
[----:B------:R-:W-:Y:S01]  /*3220*/  PRMT R61, RZ, 0x7610, R61 ;  /* 0x00007610ff3d7816 */ /* 0x000fe2000000003d */
[----:B------:R-:W2:Y:S01]  /*3230*/  LDC R67, c[0x0][0x3c4] ;  /* 0x0000f100ff437b82 */ /* 0x000ea20000000800 */
[----:B------:R-:W1:Y:S02]  /*3240*/  FENCE.VIEW.ASYNC.S ;  /* 0x00000000000073c6 */ /* 0x000e640000000000 */
[----:B-1----:R1:W1:Y:S05]  /*3250*/  @!UP0 SYNCS.EXCH.64 URZ, [UR10+0x16000], UR16 ;  /* 0x016000100aff85b2 */ /* 0x00226a0008000100 */
[----:B-1----:R-:W-:Y:S01]  /*3260*/  BAR.SYNC.DEFER_BLOCKING 0x0 ;  /* 0x0000000000007b1d */ /* 0x002fe20000010000 */
[----:B------:R-:W-:-:S05]  /*3270*/  IADD3 R18, P2, PT, R7, R132, RZ ;  /* 0x0000008407127210 */ /* 0x000fca0007f5e0ff */
[----:B------:R1:W-:Y:S01]  /*3280*/  STL.64 [R1+0x208], R12 ;  /* 0x0002080c01007387 */ /* 0x0003e20000100a00 */
[----:B------:R-:W-:Y:S01]  /*3290*/  LEA.HI.X.SX32 R19, R7, R133, 0x1, P2 ;  /* 0x0000008507137211 */ /* 0x000fe200010f0eff */
[----:B------:R-:W-:Y:S01]  /*32a0*/  IMAD.SHL.U32 R7, R6, 0x20, RZ ;  /* 0x0000002006077824 */ /* 0x000fe200078e00ff */
[----:B------:R-:W-:Y:S02]  /*32b0*/  PRMT R6, RZ, 0x7610, R6 ;  /* 0x00007610ff067816 */ /* 0x000fe40000000006 */
[----:B------:R-:W-:Y:S01]  /*32c0*/  PRMT R5, RZ, 0x7610, R5 ;  /* 0x00007610ff057816 */ /* 0x000fe20000000005 */
[----:B------:R1:W2:Y:S04]  /*32d0*/  @P0 LDG.E.U8 R4, desc[UR24][R12.64] ;  /* 0x000000180c040981 */ /* 0x0002a8000c1e1100 */
[----:B------:R3:W2:Y:S04]  /*32e0*/  @P0 LDG.E.U8 R2, desc[UR24][R16.64] ;  /* 0x0000001810020981 */ /* 0x0006a8000c1e1100 */
[----:B------:R0:W-:Y:S01]  /*32f0*/  STL.64 [R1+0x1c8], R18 ;  /* 0x0001c81201007387 */ /* 0x0001e20000100a00 */
[----:B-1----:R-:W1:Y:S03]  /*3300*/  LDC R13, c[0x0][0x3c4] ;  /* 0x0000f100ff0d7b82 */ /* 0x002e660000000800 */
[----:B------:R0:W2:Y:S01]  /*3310*/  @P0 LDG.E.U8 R5, desc[UR24][R18.64] ;  /* 0x0000001812050981 */ /* 0x0000a2000c1e1100 */
[----:B---3--:R-:W-:-:S02]  /*3320*/  IADD3 R16, P1, PT, R9, R132, RZ ;  /* 0x0000008409107210 */ /* 0x008fc40007f3e0ff */
[----:B------:R-:W-:Y:S01]  /*3330*/  PRMT R66, RZ, 0x7610, R66 ;  /* 0x00007610ff427816 */ /* 0x000fe20000000042 */
[----:B------:R-:W3:Y:S01]  /*3340*/  @P0 LDG.E.U8 R0, desc[UR24][R132.64] ;  /* 0x0000001884000981 */ /* 0x000ee2000c1e1100 */
[----:B------:R-:W-:Y:S01]  /*3350*/  LEA.HI.X.SX32 R17, R9, R133, 0x1, P1 ;  /* 0x0000008509117211 */ /* 0x000fe200008f0eff */
[----:B------:R-:W1:Y:S01]  /*3360*/  LDC R12, c[0x0][0x3c4] ;  /* 0x0000f100ff0c7b82 */ /* 0x000e620000000800 */
[----:B----4-:R-:W-:-:S03]  /*3370*/  IMAD R9, R8, 0x28, RZ ;  /* 0x0000002808097824 */ /* 0x010fc600078e02ff */
[----:B------:R4:W-:Y:S01]  /*3380*/  STL.64 [R1+0x188], R16 ;  /* 0x0001881001007387 */ /* 0x0009e20000100a00 */
[----:B0-----:R-:W-:-:S03]  /*3390*/  IADD3 R18, P1, PT, R7, R132, RZ ;  /* 0x0000008407127210 */ /* 0x001fc60007f3e0ff */
[----:B------:R4:W2:Y:S01]  /*33a0*/  @P0 LDG.E.U8 R6, desc[UR24][R16.64] ;  /* 0x0000001810060981 */ /* 0x0008a2000c1e1100 */
[-C--:B------:R-:W-:Y:S02]  /*33b0*/  LEA.HI.X.SX32 R19, R7, R133.reuse, 0x1, P1 ;  /* 0x0000008507137211 */ /* 0x080fe400008f0eff */
[----:B------:R-:W-:Y:S02]  /*33c0*/  PRMT R7, RZ, 0x7610, R7 ;  /* 0x00007610ff077816 */ /* 0x000fe40000000007 */
[-C--:B----4-:R-:W-:Y:S01]  /*33d0*/  IADD3 R16, P2, PT, R9, R132.reuse, RZ ;  /* 0x0000008409107210 */ /* 0x090fe20007f5e0ff */
[----:B-1----:R-:W-:Y:S01]  /*33e0*/  IMAD R13, R13, 0x38, RZ ;  /* 0x000000380d0d7824 */ /* 0x002fe200078e02ff */
[----:B------:R0:W-:Y:S02]  /*33f0*/  STL.64 [R1+0x148], R18 ;  /* 0x0001481201007387 */ /* 0x0001e40000100a00 */
[----:B------:R-:W-:Y:S02]  /*3400*/  LEA.HI.X.SX32 R17, R9, R133, 0x1, P2 ;  /* 0x0000008509117211 */ /* 0x000fe400010f0eff */
[----:B------:R-:W-:Y:S01]  /*3410*/  PRMT R9, RZ, 0x7610, R9 ;  /* 0x00007610ff097816 */ /* 0x000fe20000000009 */
[----:B------:R0:W4:Y:S01]  /*3420*/  @P0 LDG.E.U8 R7, desc[UR24][R18.64] ;  /* 0x0000001812070981 */ /* 0x000122000c1e1100 */
[----:B------:R-:W-:-:S03]  /*3430*/  IADD3 R26, P1, PT, R11, R132, RZ ;  /* 0x000000840b1a7210 */ /* 0x000fc60007f3e0ff */
[----:B------:R1:W-:Y:S01]  /*3440*/  STL.64 [R1+0x108], R16 ;  /* 0x0001081001007387 */ /* 0x0003e20000100a00 */
[----:B------:R-:W-:-:S03]  /*3450*/  IADD3 R22, P2, PT, R13, R132, RZ ;  /* 0x000000840d167210 */ /* 0x000fc60007f5e0ff */
[----:B------:R1:W2:Y:S01]  /*3460*/  @P0 LDG.E.U8 R9, desc[UR24][R16.64] ;  /* 0x0000001810090981 */ /* 0x0002a2000c1e1100 */
[----:B0-----:R-:W0:Y:S01]  /*3470*/  LDC R19, c[0x0][0x3c4] ;  /* 0x0000f100ff137b82 */ /* 0x001e220000000800 */
[----:B------:R-:W-:Y:S02]  /*3480*/  PRMT R8, RZ, 0x7610, R8 ;  /* 0x00007610ff087816 */ /* 0x000fe40000000008 */
[----:B------:R-:W-:-:S05]  /*3490*/  LEA.HI.X.SX32 R27, R11, R133, 0x1, P1 ;  /* 0x000000850b1b7211 */ /* 0x000fca00008f0eff */
[----:B-1----:R-:W1:Y:S01]  /*34a0*/  LDC R17, c[0x0][0x3c4] ;  /* 0x0000f100ff117b82 */ /* 0x002e620000000800 */
[----:B------:R-:W-:Y:S01]  /*34b0*/  LEA.HI.X.SX32 R23, R13, R133, 0x1, P2 ;  /* 0x000000850d177211 */ /* 0x000fe200010f0eff */
[----:B------:R-:W-:Y:S01]  /*34c0*/  IMAD R13, R12, 0x9, RZ ;  /* 0x000000090c0d7824 */ /* 0x000fe200078e02ff */
[----:B------:R0:W-:Y:S04]  /*34d0*/  STL.64 [R1+0xc8], R26 ;  /* 0x0000c81a01007387 */ /* 0x0001e80000100a00 */
[----:B------:R0:W2:Y:S01]  /*34e0*/  @P0 LDG.E.U8 R8, desc[UR24][R26.64] ;  /* 0x000000181a080981 */ /* 0x0000a2000c1e1100 */
[----:B------:R-:W1:Y:S03]  /*34f0*/  LDC R16, c[0x0][0x3c4] ;  /* 0x0000f100ff107b82 */ /* 0x000e660000000800 */
[----:B------:R0:W-:Y:S04]  /*3500*/  STL.64 [R1+0x88], R22 ;  /* 0x0000881601007387 */ /* 0x0001e80000100a00 */
[----:B------:R0:W2:Y:S01]  /*3510*/  @P0 LDG.E.U8 R10, desc[UR24][R22.64] ;  /* 0x00000018160a0981 */ /* 0x0000a2000c1e1100 */
[----:B------:R-:W1:Y:S01]  /*3520*/  LDC R18, c[0x0][0x3c4] ;  /* 0x0000f100ff127b82 */ /* 0x000e620000000800 */
[----:B0-----:R-:W-:-:S02]  /*3530*/  IADD3 R26, P1, PT, R132, UR5, RZ ;  /* 0x00000005841a7c10 */ /* 0x001fc4000ff3e0ff */
[----:B------:R-:W-:Y:S02]  /*3540*/  PRMT R11, RZ, 0x7610, R11 ;  /* 0x00007610ff0b7816 */ /* 0x000fe4000000000b */
[----:B------:R-:W-:-:S03]  /*3550*/  LEA.HI.X.SX32 R27, R21, R133, 0x1, P1 ;  /* 0x00000085151b7211 */ /* 0x000fc600008f0eff */
[----:B------:R-:W0:Y:S01]  /*3560*/  LDC R21, c[0x0][0x3c4] ;  /* 0x0000f100ff157b82 */ /* 0x000e220000000800 */
[----:B------:R-:W-:-:S04]  /*3570*/  IADD3 R22, P2, PT, R13, R132, RZ ;  /* 0x000000840d167210 */ /* 0x000fc80007f5e0ff */
[----:B------:R-:W-:Y:S01]  /*3580*/  LEA.HI.X.SX32 R23, R13, R133, 0x1, P2 ;  /* 0x000000850d177211 */ /* 0x000fe200010f0eff */
[----:B------:R-:W-:Y:S01]  /*3590*/  STL.64 [R1+0x240], R26 ;  /* 0x0002401a01007387 */ /* 0x000fe20000100a00 */
[----:B------:R-:W-:-:S03]  /*35a0*/  PRMT R12, RZ, 0x7610, R12 ;  /* 0x00007610ff0c7816 */ /* 0x000fc6000000000c */
[----:B------:R1:W-:Y:S04]  /*35b0*/  STL.64 [R1+0x200], R22 ;  /* 0x0002001601007387 */ /* 0x0003e80000100a00 */
[----:B------:R1:W2:Y:S02]  /*35c0*/  @P0 LDG.E.U8 R11, desc[UR24][R22.64] ;  /* 0x00000018160b0981 */ /* 0x0002a4000c1e1100 */
[----:B-1----:R-:W-:Y:S01]  /*35d0*/  IMAD R17, R17, 0x19, RZ ;  /* 0x0000001911117824 */ /* 0x002fe200078e02ff */
[-C--:B------:R-:W-:Y:S01]  /*35e0*/  IADD3 R30, P1, PT, R15, R132.reuse, RZ ;  /* 0x000000840f1e7210 */ /* 0x080fe20007f3e0ff */
[----:B------:R-:W-:Y:S01]  /*35f0*/  IMAD R19, R19, 0x21, RZ ;  /* 0x0000002113137824 */ /* 0x000fe200078e02ff */
[----:B------:R1:W2:Y:S01]  /*3600*/  @P0 LDG.E.U8 R12, desc[UR24][R26.64] ;  /* 0x000000181a0c0981 */ /* 0x0002a2000c1e1100 */
[----:B------:R-:W0:Y:S01]  /*3610*/  LDC R22, c[0x0][0x3c4] ;  /* 0x0000f100ff167b82 */ /* 0x000e220000000800 */
[----:B------:R-:W-:-:S02]  /*3620*/  IADD3 R28, P2, PT, R17, R132, RZ ;  /* 0x00000084111c7210 */ /* 0x000fc40007f5e0ff */
[-C--:B------:R-:W-:Y:S02]  /*3630*/  LEA.HI.X.SX32 R31, R15, R133.reuse, 0x1, P1 ;  /* 0x000000850f1f7211 */ /* 0x080fe400008f0eff */
[----:B-1----:R-:W-:Y:S02]  /*3640*/  IADD3 R26, P1, PT, R19, R132, RZ ;  /* 0x00000084131a7210 */ /* 0x002fe40007f3e0ff */
[-C--:B------:R-:W-:Y:S01]  /*3650*/  LEA.HI.X.SX32 R29, R17, R133.reuse, 0x1, P2 ;  /* 0x00000085111d7211 */ /* 0x080fe200010f0eff */
[----:B0-----:R-:W-:Y:S01]  /*3660*/  IMAD R21, R21, 0x31, RZ ;  /* 0x0000003115157824 */ /* 0x001fe200078e02ff */
[----:B------:R-:W-:Y:S01]  /*3670*/  PRMT R15, RZ, 0x7610, R15 ;  /* 0x00007610ff0f7816 */ /* 0x000fe2000000000f */
[----:B------:R-:W0:Y:S01]  /*3680*/  LDC R23, c[0x0][0x3c4] ;  /* 0x0000f100ff177b82 */ /* 0x000e220000000800 */
[----:B------:R-:W-:Y:S01]  /*3690*/  LEA.HI.X.SX32 R27, R19, R133, 0x1, P1 ;  /* 0x00000085131b7211 */ /* 0x000fe200008f0eff */
[----:B------:R-:W-:Y:S01]  /*36a0*/  IMAD R19, R16, 0x29, RZ ;  /* 0x0000002910137824 */ /* 0x000fe200078e02ff */
[----:B------:R-:W-:Y:S04]  /*36b0*/  STL.64 [R1+0x1c0], R30 ;  /* 0x0001c01e01007387 */ /* 0x000fe80000100a00 */
[----:B------:R-:W-:Y:S04]  /*36c0*/  STL.64 [R1+0x180], R28 ;  /* 0x0001801c01007387 */ /* 0x000fe80000100a00 */
[----:B------:R1:W-:Y:S04]  /*36d0*/  STL.64 [R1+0x140], R26 ;  /* 0x0001401a01007387 */ /* 0x0003e80000100a00 */
[----:B------:R1:W2:Y:S01]  /*36e0*/  @P0 LDG.E.U8 R15, desc[UR24][R26.64] ;  /* 0x000000181a0f0981 */ /* 0x0002a2000c1e1100 */
[----:B------:R-:W-:-:S03]  /*36f0*/  PRMT R17, RZ, 0x7610, R17 ;  /* 0x00007610ff117816 */ /* 0x000fc60000000011 */
[----:B------:R1:W2:Y:S02]  /*3700*/  @P0 LDG.E.U8 R14, desc[UR24][R28.64] ;  /* 0x000000181c0e0981 */ /* 0x0002a4000c1e1100 */
[----:B-1----:R-:W-:-:S04]  /*3710*/  IADD3 R26, P1, PT, R19, R132, RZ ;  /* 0x00000084131a7210 */ /* 0x002fc80007f3e0ff */
[-C--:B------:R-:W-:Y:S01]  /*3720*/  LEA.HI.X.SX32 R27, R19, R133.reuse, 0x1, P1 ;  /* 0x00000085131b7211 */ /* 0x080fe200008f0eff */
[----:B------:R-:W-:Y:S01]  /*3730*/  IMAD R19, R22, 0x39, RZ ;  /* 0x0000003916137824 */ /* 0x000fe200078e02ff */
[C---:B------:R-:W-:Y:S01]  /*3740*/  IADD3 R28, P2, PT, R21.reuse, R132, RZ ;  /* 0x00000084151c7210 */ /* 0x040fe20007f5e0ff */
[----:B------:R-:W1:Y:S01]  /*3750*/  LDC R22, c[0x0][0x3c4] ;  /* 0x0000f100ff167b82 */ /* 0x000e620000000800 */
[----:B------:R-:W-:Y:S01]  /*3760*/  PRMT R16, RZ, 0x7610, R16 ;  /* 0x00007610ff107816 */ /* 0x000fe20000000010 */
[----:B------:R0:W-:Y:S01]  /*3770*/  STL.64 [R1+0x100], R26 ;  /* 0x0001001a01007387 */ /* 0x0001e20000100a00 */
[----:B------:R-:W-:-:S03]  /*3780*/  LEA.HI.X.SX32 R29, R21, R133, 0x1, P2 ;  /* 0x00000085151d7211 */ /* 0x000fc600010f0eff */
[----:B------:R0:W2:Y:S01]  /*3790*/  @P0 LDG.E.U8 R17, desc[UR24][R26.64] ;  /* 0x000000181a110981 */ /* 0x0000a2000c1e1100 */
[----:B------:R-:W-:-:S03]  /*37a0*/  IMAD R21, R18, 0xa, RZ ;  /* 0x0000000a12157824 */ /* 0x000fc600078e02ff */
[----:B------:R0:W-:Y:S04]  /*37b0*/  STL.64 [R1+0xc0], R28 ;  /* 0x0000c01c01007387 */ /* 0x0001e80000100a00 */
[----:B------:R0:W2:Y:S02]  /*37c0*/  @P0 LDG.E.U8 R16, desc[UR24][R28.64] ;  /* 0x000000181c100981 */ /* 0x0000a4000c1e1100 */
[----:B0-----:R-:W-:-:S04]  /*37d0*/  IADD3 R26, P2, PT, R19, R132, RZ ;  /* 0x00000084131a7210 */ /* 0x001fc80007f5e0ff */
[-C--:B------:R-:W-:Y:S02]  /*37e0*/  LEA.HI.X.SX32 R27, R19, R133.reuse, 0x1, P2 ;  /* 0x00000085131b7211 */ /* 0x080fe400010f0eff */
[----:B------:R-:W-:Y:S02]  /*37f0*/  PRMT R19, RZ, 0x7610, R19 ;  /* 0x00007610ff137816 */ /* 0x000fe40000000013 */
[C---:B------:R-:W-:Y:S01]  /*3800*/  IADD3 R28, P1, PT, R21.reuse, R132, RZ ;  /* 0x00000084151c7210 */ /* 0x040fe20007f3e0ff */
[----:B------:R0:W-:Y:S01]  /*3810*/  STL.64 [R1+0x80], R26 ;  /* 0x0000801a01007387 */ /* 0x0001e20000100a00 */
[----:B------:R-:W-:Y:S02]  /*3820*/  PRMT R18, RZ, 0x7610, R18 ;  /* 0x00007610ff127816 */ /* 0x000fe40000000012 */
[----:B------:R-:W-:Y:S01]  /*3830*/  LEA.HI.X.SX32 R29, R21, R133, 0x1, P1 ;  /* 0x00000085151d7211 */ /* 0x000fe200008f0eff */
[----:B------:R0:W2:Y:S01]  /*3840*/  @P0 LDG.E.U8 R19, desc[UR24][R26.64] ;  /* 0x000000181a130981 */ /* 0x0000a2000c1e1100 */
[----:B------:R-:W-:-:S03]  /*3850*/  IMAD R21, R20, 0x12, RZ ;  /* 0x0000001214157824 */ /* 0x000fc600078e02ff */
[----:B------:R1:W-:Y:S01]  /*3860*/  STL.64 [R1+0x1f8], R28 ;  /* 0x0001f81c01007387 */ /* 0x0003e20000100a00 */
[----:B------:R-:W-:-:S03]  /*3870*/  PRMT R13, RZ, 0x7610, R13 ;  /* 0x00007610ff0d7816 */ /* 0x000fc6000000000d */
[----:B------:R1:W2:Y:S01]  /*3880*/  @P0 LDG.E.U8 R18, desc[UR24][R28.64] ;  /* 0x000000181c120981 */ /* 0x0002a2000c1e1100 */
[----:B0-----:R-:W0:Y:S01]  /*3890*/  LDC R27, c[0x0][0x3c4] ;  /* 0x0000f100ff1b7b82 */ /* 0x001e220000000800 */
[CC--:B------:R-:W-:Y:S02]  /*38a0*/  IADD3 R34, P1, PT, R21.reuse, R132.reuse, RZ ;  /* 0x0000008415227210 */ /* 0x0c0fe40007f3e0ff */
[----:B------:R1:W2:Y:S05]  /*38b0*/  @P0 LDG.E.U8 R13, desc[UR24][R30.64] ;  /* 0x000000181e0d0981 */ /* 0x0002aa000c1e1100 */
[----:B-1----:R-:W1:Y:S01]  /*38c0*/  LDC R28, c[0x0][0x3c4] ;  /* 0x0000f100ff1c7b82 */ /* 0x002e620000000800 */
[----:B------:R-:W-:Y:S01]  /*38d0*/  LEA.HI.X.SX32 R35, R21, R133, 0x1, P1 ;  /* 0x0000008515237211 */ /* 0x000fe200008f0eff */
[----:B------:R-:W-:Y:S01]  /*38e0*/  IMAD R23, R23, 0x1a, RZ ;  /* 0x0000001a17177824 */ /* 0x000fe200078e02ff */
[----:B------:R-:W-:-:S02]  /*38f0*/  IADD3 R30, P1, PT, R25, R132, RZ ;  /* 0x00000084191e7210 */ /* 0x000fc40007f3e0ff */
[----:B------:R-:W-:-:S03]  /*3900*/  PRMT R20, RZ, 0x7610, R20 ;  /* 0x00007610ff147816 */ /* 0x000fc60000000014 */
[----:B------:R-:W1:Y:S01]  /*3910*/  LDC R26, c[0x0][0x3c4] ;  /* 0x0000f100ff1a7b82 */ /* 0x000e620000000800 */
[----:B------:R-:W-:Y:S01]  /*3920*/  LEA.HI.X.SX32 R31, R25, R133, 0x1, P1 ;  /* 0x00000085191f7211 */ /* 0x000fe200008f0eff */
[----:B------:R-:W-:Y:S01]  /*3930*/  IMAD R25, R22, 0x2a, RZ ;  /* 0x0000002a16197824 */ /* 0x000fe200078e02ff */
[----:B------:R-:W-:Y:S01]  /*3940*/  IADD3 R32, P2, PT, R23, R132, RZ ;  /* 0x0000008417207210 */ /* 0x000fe20007f5e0ff */
[----:B------:R0:W-:Y:S01]  /*3950*/  STL.64 [R1+0x1b8], R34 ;  /* 0x0001b82201007387 */ /* 0x0001e20000100a00 */
[----:B------:R-:W-:-:S03]  /*3960*/  PRMT R21, RZ, 0x7610, R21 ;  /* 0x00007610ff157816 */ /* 0x000fc60000000015 */
[----:B------:R0:W2:Y:S02]  /*3970*/  @P0 LDG.E.U8 R20, desc[UR24][R34.64] ;  /* 0x0000001822140981 */ /* 0x0000a4000c1e1100 */
[----:B0-----:R-:W-:Y:S01]  /*3980*/  IMAD R27, R27, 0x32, RZ ;  /* 0x000000321b1b7824 */ /* 0x001fe200078e02ff */
[----:B------:R-:W-:Y:S01]  /*3990*/  LEA.HI.X.SX32 R33, R23, R133, 0x1, P2 ;  /* 0x0000008517217211 */ /* 0x000fe200010f0eff */
[----:B------:R-:W0:Y:S01]  /*39a0*/  LDC R29, c[0x0][0x3c4] ;  /* 0x0000f100ff1d7b82 */ /* 0x000e220000000800 */
[----:B------:R-:W-:Y:S01]  /*39b0*/  PRMT R23, RZ, 0x7610, R23 ;  /* 0x00007610ff177816 */ /* 0x000fe20000000017 */
[----:B------:R1:W2:Y:S01]  /*39c0*/  @P0 LDG.E.U8 R24, desc[UR24][R30.64] ;  /* 0x000000181e180981 */ /* 0x0002a2000c1e1100 */
[----:B------:R-:W-:-:S03]  /*39d0*/  IADD3 R34, P1, PT, R25, R132, RZ ;  /* 0x0000008419227210 */ /* 0x000fc60007f3e0ff */
[----:B------:R-:W-:Y:S01]  /*39e0*/  STL.64 [R1+0x178], R32 ;  /* 0x0001782001007387 */ /* 0x000fe20000100a00 */
[----:B------:R-:W-:Y:S02]  /*39f0*/  IADD3 R36, P2, PT, R27, R132, RZ ;  /* 0x000000841b247210 */ /* 0x000fe40007f5e0ff */
[-C--:B------:R-:W-:Y:S01]  /*3a00*/  LEA.HI.X.SX32 R35, R25, R133.reuse, 0x1, P1 ;  /* 0x0000008519237211 */ /* 0x080fe200008f0eff */
[----:B-1----:R-:W-:Y:S01]  /*3a10*/  IMAD R25, R28, 0x3a, RZ ;  /* 0x0000003a1c197824 */ /* 0x002fe200078e02ff */
[----:B------:R1:W-:Y:S01]  /*3a20*/  STL.64 [R1+0x138], R30 ;  /* 0x0001381e01007387 */ /* 0x0003e20000100a00 */
[----:B------:R-:W-:-:S03]  /*3a30*/  LEA.HI.X.SX32 R37, R27, R133, 0x1, P2 ;  /* 0x000000851b257211 */ /* 0x000fc600010f0eff */
[----:B------:R1:W2:Y:S04]  /*3a40*/  @P0 LDG.E.U8 R21, desc[UR24][R32.64] ;  /* 0x0000001820150981 */ /* 0x0002a8000c1e1100 */
[----:B------:R3:W-:Y:S01]  /*3a50*/  STL.64 [R1+0xf8], R34 ;  /* 0x0000f82201007387 */ /* 0x0007e20000100a00 */
[----:B-1----:R-:W1:Y:S03]  /*3a60*/  LDC R31, c[0x0][0x3c4] ;  /* 0x0000f100ff1f7b82 */ /* 0x002e660000000800 */
[----:B------:R3:W2:Y:S01]  /*3a70*/  @P0 LDG.E.U8 R23, desc[UR24][R34.64] ;  /* 0x0000001822170981 */ /* 0x0006a2000c1e1100 */
[----:B------:R-:W-:-:S04]  /*3a80*/  PRMT R22, RZ, 0x7610, R22 ;  /* 0x00007610ff167816 */ /* 0x000fc80000000016 */
[----:B------:R-:W1:Y:S01]  /*3a90*/  LDC R33, c[0x0][0x3c4] ;  /* 0x0000f100ff217b82 */ /* 0x000e620000000800 */
[----:B------:R-:W-:Y:S01]  /*3aa0*/  IMAD R27, R26, 0x3, RZ ;  /* 0x000000031a1b7824 */ /* 0x000fe200078e02ff */
[----:B------:R0:W-:Y:S01]  /*3ab0*/  STL.64 [R1+0xb8], R36 ;  /* 0x0000b82401007387 */ /* 0x0001e20000100a00 */
[----:B---3--:R-:W-:-:S03]  /*3ac0*/  IADD3 R34, P2, PT, R25, R132, RZ ;  /* 0x0000008419227210 */ /* 0x008fc60007f5e0ff */
[----:B------:R0:W3:Y:S01]  /*3ad0*/  @P0 LDG.E.U8 R22, desc[UR24][R36.64] ;  /* 0x0000001824160981 */ /* 0x0000e2000c1e1100 */
[----:B------:R-:W-:Y:S01]  /*3ae0*/  LEA.HI.X.SX32 R35, R25, R133, 0x1, P2 ;  /* 0x0000008519237211 */ /* 0x000fe200010f0eff */
[----:B------:R-:W4:Y:S01]  /*3af0*/  LDC R30, c[0x0][0x3c4] ;  /* 0x0000f100ff1e7b82 */ /* 0x000f220000000800 */
[----:B------:R-:W-:-:S03]  /*3b00*/  PRMT R25, RZ, 0x7610, R25 ;  /* 0x00007610ff197816 */ /* 0x000fc60000000019 */
[----:B------:R0:W-:Y:S04]  /*3b10*/  STL.64 [R1+0x78], R34 ;  /* 0x0000782201007387 */ /* 0x0001e80000100a00 */
[----:B------:R0:W2:Y:S02]  /*3b20*/  @P0 LDG.E.U8 R25, desc[UR24][R34.64] ;  /* 0x0000001822190981 */ /* 0x0000a4000c1e1100 */
[----:B0-----:R-:W-:Y:S01]  /*3b30*/  IADD3 R36, P1, PT, R27, R132, RZ ;  /* 0x000000841b247210 */ /* 0x001fe20007f3e0ff */
[----:B------:R-:W-:Y:S01]  /*3b40*/  IMAD R29, R29, 0xb, RZ ;  /* 0x0000000b1d1d7824 */ /* 0x000fe200078e02ff */
[----:B------:R-:W-:Y:S01]  /*3b50*/  PRMT R26, RZ, 0x7610, R26 ;  /* 0x00007610ff1a7816 */ /* 0x000fe2000000001a */
[----:B------:R-:W0:Y:S01]  /*3b60*/  LDC R32, c[0x0][0x3c4] ;  /* 0x0000f100ff207b82 */ /* 0x000e220000000800 */
[----:B------:R-:W-:-:S07]  /*3b70*/  LEA.HI.X.SX32 R37, R27, R133, 0x1, P1 ;  /* 0x000000851b257211 */ /* 0x000fce00008f0eff */
[----:B------:R-:W0:Y:S01]  /*3b80*/  LDC R35, c[0x0][0x3c4] ;  /* 0x0000f100ff237b82 */ /* 0x000e220000000800 */
[----:B------:R1:W-:Y:S02]  /*3b90*/  STL.64 [R1+0x230], R36 ;  /* 0x0002302401007387 */ /* 0x0003e40000100a00 */
[----:B-1----:R-:W-:Y:S01]  /*3ba0*/  IMAD R31, R31, 0x13, RZ ;  /* 0x000000131f1f7824 */ /* 0x002fe200078e02ff */
[-C--:B------:R-:W-:Y:S01]  /*3bb0*/  IADD3 R42, P1, PT, R29, R132.reuse, RZ ;  /* 0x000000841d2a7210 */ /* 0x080fe20007f3e0ff */
[----:B------:R1:W2:Y:S01]  /*3bc0*/  @P0 LDG.E.U8 R26, desc[UR24][R36.64] ;  /* 0x00000018241a0981 */ /* 0x0002a2000c1e1100 */
[----:B------:R-:W-:Y:S02]  /*3bd0*/  IMAD R33, R33, 0x1b, RZ ;  /* 0x0000001b21217824 */ /* 0x000fe400078e02ff */
[----:B------:R-:W-:Y:S01]  /*3be0*/  IADD3 R40, P2, PT, R31, R132, RZ ;  /* 0x000000841f287210 */ /* 0x000fe20007f5e0ff */
[----:B------:R-:W0:Y:S01]  /*3bf0*/  LDC R34, c[0x0][0x3c4] ;  /* 0x0000f100ff227b82 */ /* 0x000e220000000800 */
[----:B------:R-:W-:-:S07]  /*3c00*/  LEA.HI.X.SX32 R43, R29, R133, 0x1, P1 ;  /* 0x000000851d2b7211 */ /* 0x000fce00008f0eff */
[----:B-1----:R-:W1:Y:S01]  /*3c10*/  LDC R36, c[0x0][0x3c4] ;  /* 0x0000f100ff247b82 */ /* 0x002e620000000800 */
[----:B------:R-:W-:Y:S02]  /*3c20*/  IADD3 R38, P1, PT, R33, R132, RZ ;  /* 0x0000008421267210 */ /* 0x000fe40007f3e0ff */
[----:B------:R-:W-:Y:S02]  /*3c30*/  PRMT R28, RZ, 0x7610, R28 ;  /* 0x00007610ff1c7816 */ /* 0x000fe4000000001c */
[-C--:B------:R-:W-:Y:S02]  /*3c40*/  LEA.HI.X.SX32 R41, R31, R133.reuse, 0x1, P2 ;  /* 0x000000851f297211 */ /* 0x080fe400010f0eff */
[----:B------:R-:W-:Y:S01]  /*3c50*/  LEA.HI.X.SX32 R39, R33, R133, 0x1, P1 ;  /* 0x0000008521277211 */ /* 0x000fe200008f0eff */
[----:B----4-:R-:W-:Y:S01]  /*3c60*/  IMAD R33, R30, 0x23, RZ ;  /* 0x000000231e217824 */ /* 0x010fe200078e02ff */
[----:B------:R-:W-:Y:S01]  /*3c70*/  PRMT R31, RZ, 0x7610, R31 ;  /* 0x00007610ff1f7816 */ /* 0x000fe2000000001f */
[----:B------:R-:W4:Y:S01]  /*3c80*/  LDC R37, c[0x0][0x3c4] ;  /* 0x0000f100ff257b82 */ /* 0x000f220000000800 */
[----:B------:R-:W-:Y:S01]  /*3c90*/  PRMT R27, RZ, 0x7610, R27 ;  /* 0x00007610ff1b7816 */ /* 0x000fe2000000001b */
[----:B------:R-:W-:Y:S01]  /*3ca0*/  STL.64 [R1+0x1f0], R42 ;  /* 0x0001f02a01007387 */ /* 0x000fe20000100a00 */
[----:B0-----:R-:W-:-:S03]  /*3cb0*/  IMAD R35, R35, 0x2b, RZ ;  /* 0x0000002b23237824 */ /* 0x001fc600078e02ff */
[----:B------:R0:W-:Y:S04]  /*3cc0*/  STL.64 [R1+0x1b0], R40 ;  /* 0x0001b02801007387 */ /* 0x0001e80000100a00 */
[----:B------:R0:W2:Y:S01]  /*3cd0*/  @P0 LDG.E.U8 R28, desc[UR24][R40.64] ;  /* 0x00000018281c0981 */ /* 0x0000a2000c1e1100 */
[----:B------:R-:W-:-:S03]  /*3ce0*/  PRMT R30, RZ, 0x7610, R30 ;  /* 0x00007610ff1e7816 */ /* 0x000fc6000000001e */
[----:B------:R0:W-:Y:S04]  /*3cf0*/  STL.64 [R1+0x170], R38 ;  /* 0x0001702601007387 */ /* 0x0001e80000100a00 */
[----:B------:R0:W2:Y:S02]  /*3d00*/  @P0 LDG.E.U8 R31, desc[UR24][R38.64] ;  /* 0x00000018261f0981 */ /* 0x0000a4000c1e1100 */
[CC--:B0-----:R-:W-:Y:S02]  /*3d10*/  IADD3 R40, P1, PT, R33.reuse, R132.reuse, RZ ;  /* 0x0000008421287210 */ /* 0x0c1fe40007f3e0ff */
[----:B------:R0:W2:Y:S02]  /*3d20*/  @P0 LDG.E.U8 R27, desc[UR24][R42.64] ;  /* 0x000000182a1b0981 */ /* 0x0000a4000c1e1100 */
[----:B------:R-:W-:Y:S01]  /*3d30*/  LEA.HI.X.SX32 R41, R33, R133, 0x1, P1 ;  /* 0x0000008521297211 */ /* 0x000fe200008f0eff */
[----:B------:R-:W4:Y:S01]  /*3d40*/  LDC R39, c[0x0][0x3c4] ;  /* 0x0000f100ff277b82 */ /* 0x000f220000000800 */
[----:B------:R-:W-:Y:S01]  /*3d50*/  IMAD R33, R32, 0x33, RZ ;  /* 0x0000003320217824 */ /* 0x000fe200078e02ff */
[----:B0-----:R-:W-:-:S02]  /*3d60*/  IADD3 R42, P2, PT, R35, R132, RZ ;  /* 0x00000084232a7210 */ /* 0x001fc40007f5e0ff */
[----:B------:R-:W-:Y:S01]  /*3d70*/  PRMT R29, RZ, 0x7610, R29 ;  /* 0x00007610ff1d7816 */ /* 0x000fe2000000001d */
[----:B------:R0:W2:Y:S01]  /*3d80*/  @P0 LDG.E.U8 R30, desc[UR24][R40.64] ;  /* 0x00000018281e0981 */ /* 0x0000a2000c1e1100 */
[----:B------:R-:W-:Y:S01]  /*3d90*/  LEA.HI.X.SX32 R43, R35, R133, 0x1, P2 ;  /* 0x00000085232b7211 */ /* 0x000fe200010f0eff */
[----:B-1----:R-:W-:Y:S01]  /*3da0*/  IMAD R35, R36, 0x3b, RZ ;  /* 0x0000003b24237824 */ /* 0x002fe200078e02ff */
[----:B------:R-:W1:Y:S01]  /*3db0*/  LDC R38, c[0x0][0x3c4] ;  /* 0x0000f100ff267b82 */ /* 0x000e620000000800 */
[----:B------:R0:W-:Y:S01]  /*3dc0*/  STL.64 [R1+0x130], R40 ;  /* 0x0001302801007387 */ /* 0x0001e20000100a00 */
[----:B------:R-:W-:-:S03]  /*3dd0*/  PRMT R32, RZ, 0x7610, R32 ;  /* 0x00007610ff207816 */ /* 0x000fc60000000020 */
[----:B------:R4:W-:Y:S04]  /*3de0*/  STL.64 [R1+0xf0], R42 ;  /* 0x0000f02a01007387 */ /* 0x0009e80000100a00 */
[----:B------:R4:W2:Y:S01]  /*3df0*/  @P0 LDG.E.U8 R29, desc[UR24][R42.64] ;  /* 0x000000182a1d0981 */ /* 0x0008a2000c1e1100 */
[----:B0-----:R-:W-:-:S04]  /*3e00*/  IADD3 R40, P1, PT, R33, R132, RZ ;  /* 0x0000008421287210 */ /* 0x001fc80007f3e0ff */
[-C--:B------:R-:W-:Y:S02]  /*3e10*/  LEA.HI.X.SX32 R41, R33, R133.reuse, 0x1, P1 ;  /* 0x0000008521297211 */ /* 0x080fe400008f0eff */
[----:B----4-:R-:W-:Y:S01]  /*3e20*/  IADD3 R42, P2, PT, R35, R132, RZ ;  /* 0x00000084232a7210 */ /* 0x010fe20007f5e0ff */
[----:B------:R-:W-:Y:S02]  /*3e30*/  IMAD R37, R37, 0xc, RZ ;  /* 0x0000000c25257824 */ /* 0x000fe400078e02ff */
[----:B------:R0:W4:Y:S01]  /*3e40*/  @P0 LDG.E.U8 R32, desc[UR24][R40.64] ;  /* 0x0000001828200981 */ /* 0x000122000c1e1100 */
[----:B------:R-:W-:Y:S01]  /*3e50*/  LEA.HI.X.SX32 R43, R35, R133, 0x1, P2 ;  /* 0x00000085232b7211 */ /* 0x000fe200010f0eff */
[----:B------:R-:W-:Y:S02]  /*3e60*/  IMAD.SHL.U32 R35, R34, 0x4, RZ ;  /* 0x0000000422237824 */ /* 0x000fe400078e00ff */
[----:B------:R0:W-:Y:S01]  /*3e70*/  STL.64 [R1+0xb0], R40 ;  /* 0x0000b02801007387 */ /* 0x0001e20000100a00 */
[----:B------:R-:W-:-:S02]  /*3e80*/  PRMT R33, RZ, 0x7610, R33 ;  /* 0x00007610ff217816 */ /* 0x000fc40000000021 */
[-C--:B------:R-:W-:Y:S01]  /*3e90*/  IADD3 R52, P1, PT, R35, R132.reuse, RZ ;  /* 0x0000008423347210 */ /* 0x080fe20007f3e0ff */
[----:B------:R-:W-:Y:S01]  /*3ea0*/  IMAD R39, R39, 0x14, RZ ;  /* 0x0000001427277824 */ /* 0x000fe200078e02ff */
[-C--:B------:R-:W-:Y:S01]  /*3eb0*/  IADD3 R46, P2, PT, R37, R132.reuse, RZ ;  /* 0x00000084252e7210 */ /* 0x080fe20007f5e0ff */
[----:B0-----:R-:W0:Y:S01]  /*3ec0*/  LDC R41, c[0x0][0x3c4] ;  /* 0x0000f100ff297b82 */ /* 0x001e220000000800 */
[-C--:B------:R-:W-:Y:S01]  /*3ed0*/  LEA.HI.X.SX32 R53, R35, R133.reuse, 0x1, P1 ;  /* 0x0000008523357211 */ /* 0x080fe200008f0eff */
[----:B------:R1:W-:Y:S01]  /*3ee0*/  STL.64 [R1+0x70], R42 ;  /* 0x0000702a01007387 */ /* 0x0003e20000100a00 */
[----:B------:R-:W-:Y:S02]  /*3ef0*/  PRMT R35, RZ, 0x7610, R35 ;  /* 0x00007610ff237816 */ /* 0x000fe40000000023 */
[----:B------:R-:W-:Y:S01]  /*3f00*/  LEA.HI.X.SX32 R47, R37, R133, 0x1, P2 ;  /* 0x00000085252f7211 */ /* 0x000fe200010f0eff */
[----:B------:R1:W2:Y:S02]  /*3f10*/  @P0 LDG.E.U8 R33, desc[UR24][R42.64] ;  /* 0x000000182a210981 */ /* 0x0002a4000c1e1100 */
[----:B------:R-:W0:Y:S01]  /*3f20*/  LDC R40, c[0x0][0x3c4] ;  /* 0x0000f100ff287b82 */ /* 0x000e220000000800 */
[----:B------:R-:W-:Y:S01]  /*3f30*/  IADD3 R44, P1, PT, R39, R132, RZ ;  /* 0x00000084272c7210 */ /* 0x000fe20007f3e0ff */
[----:B------:R-:W-:Y:S01]  /*3f40*/  STL.64 [R1+0x228], R52 ;  /* 0x0002283401007387 */ /* 0x000fe20000100a00 */
[----:B------:R-:W-:-:S03]  /*3f50*/  PRMT R36, RZ, 0x7610, R36 ;  /* 0x00007610ff247816 */ /* 0x000fc60000000024 */
[----:B------:R0:W2:Y:S02]  /*3f60*/  @P0 LDG.E.U8 R35, desc[UR24][R46.64] ;  /* 0x000000182e230981 */ /* 0x0000a4000c1e1100 */
[----:B-1----:R-:W1:Y:S01]  /*3f70*/  LDC R42, c[0x0][0x3c4] ;  /* 0x0000f100ff2a7b82 */ /* 0x002e620000000800 */
[----:B------:R-:W-:Y:S01]  /*3f80*/  LEA.HI.X.SX32 R45, R39, R133, 0x1, P1 ;  /* 0x00000085272d7211 */ /* 0x000fe200008f0eff */
[----:B------:R0:W-:Y:S01]  /*3f90*/  STL.64 [R1+0x1e8], R46 ;  /* 0x0001e82e01007387 */ /* 0x0001e20000100a00 */
[----:B------:R-:W-:-:S03]  /*3fa0*/  PRMT R34, RZ, 0x7610, R34 ;  /* 0x00007610ff227816 */ /* 0x000fc60000000022 */
[----:B------:R0:W-:Y:S02]  /*3fb0*/  STL.64 [R1+0x1a8], R44 ;  /* 0x0001a82c01007387 */ /* 0x0001e40000100a00 */
[----:B------:R-:W1:Y:S02]  /*3fc0*/  LDC R43, c[0x0][0x3c4] ;  /* 0x0000f100ff2b7b82 */ /* 0x000e640000000800 */
[----:B------:R0:W2:Y:S01]  /*3fd0*/  @P0 LDG.E.U8 R36, desc[UR24][R44.64] ;  /* 0x000000182c240981 */ /* 0x0000a2000c1e1100 */
[----:B------:R-:W-:Y:S02]  /*3fe0*/  IMAD R39, R38, 0x1c, RZ ;  /* 0x0000001c26277824 */ /* 0x000fe400078e02ff */
[----:B0-----:R-:W-:Y:S01]  /*3ff0*/  IMAD R41, R41, 0x24, RZ ;  /* 0x0000002429297824 */ /* 0x001fe200078e02ff */
[----:B------:R0:W2:Y:S02]  /*4000*/  @P0 LDG.E.U8 R34, desc[UR24][R52.64] ;  /* 0x0000001834220981 */ /* 0x0000a4000c1e1100 */
[----:B------:R-:W1:Y:S01]  /*4010*/  LDC R47, c[0x0][0x3c4] ;  /* 0x0000f100ff2f7b82 */ /* 0x000e620000000800 */
[----:B------:R-:W-:-:S07]  /*4020*/  IADD3 R68, P1, PT, R39, R132, RZ ;  /* 0x0000008427447210 */ /* 0x000fce0007f3e0ff */
[----:B------:R-:W1:Y:S01]  /*4030*/  LDC R45, c[0x0][0x3c4] ;  /* 0x0000f100ff2d7b82 */ /* 0x000e620000000800 */
[----:B0-----:R-:W-:Y:S02]  /*4040*/  IADD3 R52, P2, PT, R41, R132, RZ ;  /* 0x0000008429347210 */ /* 0x001fe40007f5e0ff */
[----:B------:R-:W-:Y:S02]  /*4050*/  PRMT R38, RZ, 0x7610, R38 ;  /* 0x00007610ff267816 */ /* 0x000fe40000000026 */
[-C--:B------:R-:W-:Y:S01]  /*4060*/  LEA.HI.X.SX32 R69, R39, R133.reuse, 0x1, P1 ;  /* 0x0000008527457211 */ /* 0x080fe200008f0eff */
[----:B------:R-:W-:Y:S01]  /*4070*/  IMAD R39, R40, 0x2c, RZ ;  /* 0x0000002c28277824 */ /* 0x000fe200078e02ff */
[----:B------:R-:W-:Y:S01]  /*4080*/  PRMT R37, RZ, 0x7610, R37 ;  /* 0x00007610ff257816 */ /* 0x000fe20000000025 */
[----:B------:R-:W0:Y:S01]  /*4090*/  LDC R44, c[0x0][0x3c4] ;  /* 0x0000f100ff2c7b82 */ /* 0x000e220000000800 */
[----:B------:R-:W-:Y:S01]  /*40a0*/  LEA.HI.X.SX32 R53, R41, R133, 0x1, P2 ;  /* 0x0000008529357211 */ /* 0x000fe200010f0eff */
[----:B-1----:R-:W-:Y:S01]  /*40b0*/  IMAD R41, R42, 0x34, RZ ;  /* 0x000000342a297824 */ /* 0x002fe200078e02ff */
[----:B------:R1:W-:Y:S04]  /*40c0*/  STL.64 [R1+0x168], R68 ;  /* 0x0001684401007387 */ /* 0x0003e80000100a00 */
[----:B------:R1:W2:Y:S01]  /*40d0*/  @P0 LDG.E.U8 R38, desc[UR24][R68.64] ;  /* 0x0000001844260981 */ /* 0x0002a2000c1e1100 */
[----:B------:R-:W0:Y:S01]  /*40e0*/  LDC R46, c[0x0][0x3c4] ;  /* 0x0000f100ff2e7b82 */ /* 0x000e220000000800 */
[----:B------:R-:W-:-:S02]  /*40f0*/  IMAD R47, R47, 0x3c, RZ ;  /* 0x0000003c2f2f7824 */ /* 0x000fc400078e02ff */
[----:B------:R1:W-:Y:S01]  /*4100*/  STL.64 [R1+0x128], R52 ;  /* 0x0001283401007387 */ /* 0x0003e20000100a00 */
[----:B------:R-:W-:-:S03]  /*4110*/  PRMT R40, RZ, 0x7610, R40 ;  /* 0x00007610ff287816 */ /* 0x000fc60000000028 */
[----:B------:R1:W2:Y:S02]  /*4120*/  @P0 LDG.E.U8 R37, desc[UR24][R52.64] ;  /* 0x0000001834250981 */ /* 0x0002a4000c1e1100 */
[----:B-1----:R-:W-:Y:S01]  /*4130*/  IADD3 R68, P1, PT, R39, R132, RZ ;  /* 0x0000008427447210 */ /* 0x002fe20007f3e0ff */
[----:B------:R-:W-:-:S03]  /*4140*/  IMAD R43, R43, 0x5, RZ ;  /* 0x000000052b2b7824 */ /* 0x000fc600078e02ff */
[-C--:B------:R-:W-:Y:S02]  /*4150*/  LEA.HI.X.SX32 R69, R39, R133.reuse, 0x1, P1 ;  /* 0x0000008527457211 */ /* 0x080fe400008f0eff */
[-C--:B------:R-:W-:Y:S01]  /*4160*/  IADD3 R52, P2, PT, R41, R132.reuse, RZ ;  /* 0x0000008429347210 */ /* 0x080fe20007f5e0ff */
[----:B------:R-:W-:Y:S01]  /*4170*/  IMAD R45, R45, 0xd, RZ ;  /* 0x0000000d2d2d7824 */ /* 0x000fe200078e02ff */
[----:B------:R-:W-:Y:S01]  /*4180*/  PRMT R39, RZ, 0x7610, R39 ;  /* 0x00007610ff277816 */ /* 0x000fe20000000027 */
[----:B------:R1:W3:Y:S01]  /*4190*/  @P0 LDG.E.U8 R40, desc[UR24][R68.64] ;  /* 0x0000001844280981 */ /* 0x0002e2000c1e1100 */
[-C--:B------:R-:W-:Y:S02]  /*41a0*/  LEA.HI.X.SX32 R53, R41, R133.reuse, 0x1, P2 ;  /* 0x0000008529357211 */ /* 0x080fe400010f0eff */
[CC--:B------:R-:W-:Y:S01]  /*41b0*/  IADD3 R70, P2, PT, R47.reuse, R132.reuse, RZ ;  /* 0x000000842f467210 */ /* 0x0c0fe20007f5e0ff */
[----:B------:R1:W-:Y:S03]  /*41c0*/  STL.64 [R1+0xe8], R68 ;  /* 0x0000e84401007387 */ /* 0x0003e60000100a00 */
[----:B------:R-:W-:Y:S01]  /*41d0*/  LEA.HI.X.SX32 R71, R47, R133, 0x1, P2 ;  /* 0x000000852f477211 */ /* 0x000fe200010f0eff */
[----:B------:R0:W-:Y:S01]  /*41e0*/  STL.64 [R1+0xa8], R52 ;  /* 0x0000a83401007387 */ /* 0x0001e20000100a00 */
[----:B------:R-:W0:Y:S03]  /*41f0*/  LDC R47, c[0x0][0x3c4] ;  /* 0x0000f100ff2f7b82 */ /* 0x000e260000000800 */
[----:B------:R0:W3:Y:S01]  /*4200*/  @P0 LDG.E.U8 R39, desc[UR24][R52.64] ;  /* 0x0000001834270981 */ /* 0x0000e2000c1e1100 */
[----:B-1----:R-:W-:-:S02]  /*4210*/  IADD3 R68, P1, PT, R43, R132, RZ ;  /* 0x000000842b447210 */ /* 0x002fc40007f3e0ff */
[----:B0-----:R-:W-:Y:S02]  /*4220*/  IADD3 R52, P2, PT, R45, R132, RZ ;  /* 0x000000842d347210 */ /* 0x001fe40007f5e0ff */
[-C--:B------:R-:W-:Y:S02]  /*4230*/  LEA.HI.X.SX32 R69, R43, R133.reuse, 0x1, P1 ;  /* 0x000000852b457211 */ /* 0x080fe400008f0eff */
[----:B------:R-:W-:Y:S01]  /*4240*/  LEA.HI.X.SX32 R53, R45, R133, 0x1, P2 ;  /* 0x000000852d357211 */ /* 0x000fe200010f0eff */
[----:B------:R-:W-:Y:S01]  /*4250*/  STL.64 [R1+0x68], R70 ;  /* 0x0000684601007387 */ /* 0x000fe20000100a00 */
[----:B------:R-:W-:-:S03]  /*4260*/  PRMT R41, RZ, 0x7610, R41 ;  /* 0x00007610ff297816 */ /* 0x000fc60000000029 */
[----:B------:R-:W-:Y:S01]  /*4270*/  STL.64 [R1+0x220], R68 ;  /* 0x0002204401007387 */ /* 0x000fe20000100a00 */
[----:B------:R-:W-:-:S03]  /*4280*/  PRMT R42, RZ, 0x7610, R42 ;  /* 0x00007610ff2a7816 */ /* 0x000fc6000000002a */
[----:B------:R0:W-:Y:S04]  /*4290*/  STL.64 [R1+0x1e0], R52 ;  /* 0x0001e03401007387 */ /* 0x0001e80000100a00 */
[----:B------:R0:W3:Y:S01]  /*42a0*/  @P0 LDG.E.U8 R48, desc[UR24][R52.64] ;  /* 0x0000001834300981 */ /* 0x0000e2000c1e1100 */
[----:B------:R-:W-:Y:S02]  /*42b0*/  IMAD R43, R44, 0x15, RZ ;  /* 0x000000152c2b7824 */ /* 0x000fe400078e02ff */
[----:B------:R-:W-:Y:S01]  /*42c0*/  IMAD R45, R46, 0x1d, RZ ;  /* 0x0000001d2e2d7824 */ /* 0x000fe200078e02ff */
[----:B------:R-:W1:Y:S01]  /*42d0*/  LDC R44, c[0x0][0x3c4] ;  /* 0x0000f100ff2c7b82 */ /* 0x000e620000000800 */
[----:B------:R0:W3:Y:S04]  /*42e0*/  @P0 LDG.E.U8 R41, desc[UR24][R70.64] ;  /* 0x0000001846290981 */ /* 0x0000e8000c1e1100 */
[----:B------:R0:W3:Y:S03]  /*42f0*/  @P0 LDG.E.U8 R42, desc[UR24][R68.64] ;  /* 0x00000018442a0981 */ /* 0x0000e6000c1e1100 */
[----:B0-----:R-:W0:Y:S01]  /*4300*/  LDC R52, c[0x0][0x3c4] ;  /* 0x0000f100ff347b82 */ /* 0x001e220000000800 */
[----:B------:R-:W-:-:S02]  /*4310*/  IADD3 R70, P1, PT, R43, R132, RZ ;  /* 0x000000842b467210 */ /* 0x000fc40007f3e0ff */
[----:B------:R-:W-:-:S05]  /*4320*/  IADD3 R68, P2, PT, R45, R132, RZ ;  /* 0x000000842d447210 */ /* 0x000fca0007f5e0ff */
[----:B------:R-:W1:Y:S01]  /*4330*/  LDC R46, c[0x0][0x3c4] ;  /* 0x0000f100ff2e7b82 */ /* 0x000e620000000800 */
[-C--:B------:R-:W-:Y:S01]  /*4340*/  LEA.HI.X.SX32 R71, R43, R133.reuse, 0x1, P1 ;  /* 0x000000852b477211 */ /* 0x080fe200008f0eff */
[----:B------:R-:W-:Y:S01]  /*4350*/  IMAD R43, R49, 0x25, RZ ;  /* 0x00000025312b7824 */ /* 0x000fe200078e02ff */
[----:B------:R-:W-:Y:S01]  /*4360*/  LEA.HI.X.SX32 R69, R45, R133, 0x1, P2 ;  /* 0x000000852d457211 */ /* 0x000fe200010f0eff */
[----:B------:R-:W-:Y:S02]  /*4370*/  IMAD R45, R47, 0x2d, RZ ;  /* 0x0000002d2f2d7824 */ /* 0x000fe400078e02ff */
[----:B------:R0:W-:Y:S02]  /*4380*/  STL.64 [R1+0x1a0], R70 ;  /* 0x0001a04601007387 */ /* 0x0001e40000100a00 */
[----:B------:R-:W1:Y:S02]  /*4390*/  LDC R49, c[0x0][0x3c4] ;  /* 0x0000f100ff317b82 */ /* 0x000e640000000800 */
[----:B------:R0:W3:Y:S04]  /*43a0*/  @P0 LDG.E.U8 R51, desc[UR24][R70.64] ;  /* 0x0000001846330981 */ /* 0x0000e8000c1e1100 */
[----:B------:R0:W-:Y:S02]  /*43b0*/  STL.64 [R1+0x160], R68 ;  /* 0x0001604401007387 */ /* 0x0001e40000100a00 */
[----:B------:R-:W4:Y:S02]  /*43c0*/  LDC R53, c[0x0][0x3c4] ;  /* 0x0000f100ff357b82 */ /* 0x000f240000000800 */
[----:B------:R0:W3:Y:S02]  /*43d0*/  @P0 LDG.E.U8 R54, desc[UR24][R68.64] ;  /* 0x0000001844360981 */ /* 0x0000e4000c1e1100 */
[----:B0-----:R-:W-:Y:S01]  /*43e0*/  IADD3 R70, P1, PT, R43, R132, RZ ;  /* 0x000000842b467210 */ /* 0x001fe20007f3e0ff */
[----:B------:R-:W-:-:S03]  /*43f0*/  IMAD R47, R52, 0x3d, RZ ;  /* 0x0000003d342f7824 */ /* 0x000fc600078e02ff */
[----:B------:R-:W-:Y:S02]  /*4400*/  LEA.HI.X.SX32 R71, R43, R133, 0x1, P1 ;  /* 0x000000852b477211 */ /* 0x000fe400008f0eff */
[----:B------:R-:W-:-:S03]  /*4410*/  IADD3 R68, P2, PT, R45, R132, RZ ;  /* 0x000000842d447210 */ /* 0x000fc60007f5e0ff */
[----:B------:R0:W3:Y:S01]  /*4420*/  @P0 LDG.E.U8 R57, desc[UR24][R70.64] ;  /* 0x0000001846390981 */ /* 0x0000e2000c1e1100 */
[-C--:B------:R-:W-:Y:S01]  /*4430*/  LEA.HI.X.SX32 R69, R45, R133.reuse, 0x1, P2 ;  /* 0x000000852d457211 */ /* 0x080fe200010f0eff */
[----:B------:R-:W-:Y:S02]  /*4440*/  IMAD R45, R50, 0x35, RZ ;  /* 0x00000035322d7824 */ /* 0x000fe400078e02ff */
[----:B------:R-:W4:Y:S01]  /*4450*/  LDC R50, c[0x0][0x3c4] ;  /* 0x0000f100ff327b82 */ /* 0x000f220000000800 */
[----:B------:R0:W-:Y:S01]  /*4460*/  STL.64 [R1+0x120], R70 ;  /* 0x0001204601007387 */ /* 0x0001e20000100a00 */
[----:B-1----:R-:W-:Y:S01]  /*4470*/  IMAD R43, R44, 0x6, RZ ;  /* 0x000000062c2b7824 */ /* 0x002fe200078e02ff */
[C---:B------:R-:W-:Y:S02]  /*4480*/  IADD3 R72, P1, PT, R45.reuse, R132, RZ ;  /* 0x000000842d487210 */ /* 0x040fe40007f3e0ff */
[----:B------:R1:W-:Y:S02]  /*4490*/  STL.64 [R1+0xe0], R68 ;  /* 0x0000e04401007387 */ /* 0x0003e40000100a00 */
[----:B------:R-:W-:-:S02]  /*44a0*/  LEA.HI.X.SX32 R73, R45, R133, 0x1, P1 ;  /* 0x000000852d497211 */ /* 0x000fc400008f0eff */
[----:B------:R1:W3:Y:S01]  /*44b0*/  @P0 LDG.E.U8 R60, desc[UR24][R68.64] ;  /* 0x00000018443c0981 */ /* 0x0002e2000c1e1100 */
[----:B0-----:R-:W-:-:S04]  /*44c0*/  IADD3 R70, P2, PT, R47, R132, RZ ;  /* 0x000000842f467210 */ /* 0x001fc80007f5e0ff */
[-C--:B------:R-:W-:Y:S02]  /*44d0*/  LEA.HI.X.SX32 R71, R47, R133.reuse, 0x1, P2 ;  /* 0x000000852f477211 */ /* 0x080fe400010f0eff */
[----:B------:R-:W0:Y:S01]  /*44e0*/  LDC R47, c[0x0][0x3c4] ;  /* 0x0000f100ff2f7b82 */ /* 0x000e220000000800 */
[C---:B-1----:R-:W-:Y:S02]  /*44f0*/  IADD3 R68, P1, PT, R43.reuse, R132, RZ ;  /* 0x000000842b447210 */ /* 0x042fe40007f3e0ff */
[----:B------:R-:W-:Y:S01]  /*4500*/  PRMT R44, RZ, 0x7610, R44 ;  /* 0x00007610ff2c7816 */ /* 0x000fe2000000002c */
[----:B------:R-:W-:Y:S01]  /*4510*/  STL.64 [R1+0xa0], R72 ;  /* 0x0000a04801007387 */ /* 0x000fe20000100a00 */
[----:B------:R-:W-:Y:S01]  /*4520*/  LEA.HI.X.SX32 R69, R43, R133, 0x1, P1 ;  /* 0x000000852b457211 */ /* 0x000fe200008f0eff */
[----:B------:R-:W-:Y:S02]  /*4530*/  IMAD R43, R46, 0xe, RZ ;  /* 0x0000000e2e2b7824 */ /* 0x000fe400078e02ff */
[----:B------:R-:W-:Y:S01]  /*4540*/  STL.64 [R1+0x60], R70 ;  /* 0x0000604601007387 */ /* 0x000fe20000100a00 */
[----:B------:R-:W-:Y:S01]  /*4550*/  IMAD R45, R49, 0x16, RZ ;  /* 0x00000016312d7824 */ /* 0x000fe200078e02ff */
[----:B------:R-:W-:Y:S01]  /*4560*/  PRMT R52, RZ, 0x7610, R52 ;  /* 0x00007610ff347816 */ /* 0x000fe20000000034 */
[----:B------:R-:W1:Y:S01]  /*4570*/  LDC R46, c[0x0][0x3c4] ;  /* 0x0000f100ff2e7b82 */ /* 0x000e620000000800 */
[----:B------:R4:W-:Y:S04]  /*4580*/  STL.64 [R1+0x218], R68 ;  /* 0x0002184401007387 */ /* 0x0009e80000100a00 */
[----:B------:R4:W3:Y:S01]  /*4590*/  @P0 LDG.E.U8 R44, desc[UR24][R68.64] ;  /* 0x00000018442c0981 */ /* 0x0008e2000c1e1100 */
[----:B------:R-:W-:-:S03]  /*45a0*/  PRMT R49, RZ, 0x7610, R49 ;  /* 0x00007610ff317816 */ /* 0x000fc60000000031 */
[----:B------:R4:W3:Y:S02]  /*45b0*/  @P0 LDG.E.U8 R65, desc[UR24][R70.64] ;  /* 0x0000001846410981 */ /* 0x0008e4000c1e1100 */
[----:B----4-:R-:W-:-:S04]  /*45c0*/  IADD3 R68, P1, PT, R43, R132, RZ ;  /* 0x000000842b447210 */ /* 0x010fc80007f3e0ff */
[----:B------:R-:W-:Y:S01]  /*45d0*/  LEA.HI.X.SX32 R69, R43, R133, 0x1, P1 ;  /* 0x000000852b457211 */ /* 0x000fe200008f0eff */
[----:B------:R-:W-:Y:S01]  /*45e0*/  IMAD R43, R50, 0x1e, RZ ;  /* 0x0000001e322b7824 */ /* 0x000fe200078e02ff */
[----:B------:R-:W-:-:S03]  /*45f0*/  IADD3 R70, P2, PT, R45, R132, RZ ;  /* 0x000000842d467210 */ /* 0x000fc60007f5e0ff */
[----:B------:R4:W-:Y:S04]  /*4600*/  STL.64 [R1+0x1d8], R68 ;  /* 0x0001d84401007387 */ /* 0x0009e80000100a00 */
[----:B------:R4:W3:Y:S01]  /*4610*/  @P0 LDG.E.U8 R49, desc[UR24][R68.64] ;  /* 0x0000001844310981 */ /* 0x0008e2000c1e1100 */
[-C--:B------:R-:W-:Y:S01]  /*4620*/  LEA.HI.X.SX32 R71, R45, R133.reuse, 0x1, P2 ;  /* 0x000000852d477211 */ /* 0x080fe200010f0eff */
[----:B0-----:R-:W-:Y:S02]  /*4630*/  IMAD R45, R47, 0x26, RZ ;  /* 0x000000262f2d7824 */ /* 0x001fe400078e02ff */
[----:B------:R-:W0:Y:S01]  /*4640*/  LDC R47, c[0x0][0x3c4] ;  /* 0x0000f100ff2f7b82 */ /* 0x000e220000000800 */
[CC--:B----4-:R-:W-:Y:S01]  /*4650*/  IADD3 R68, P1, PT, R43.reuse, R132.reuse, RZ ;  /* 0x000000842b447210 */ /* 0x0d0fe20007f3e0ff */
[----:B------:R4:W3:Y:S03]  /*4660*/  @P0 LDG.E.U8 R52, desc[UR24][R70.64] ;  /* 0x0000001846340981 */ /* 0x0008e6000c1e1100 */
[----:B------:R-:W-:Y:S01]  /*4670*/  LEA.HI.X.SX32 R69, R43, R133, 0x1, P1 ;  /* 0x000000852b457211 */ /* 0x000fe200008f0eff */
[----:B------:R-:W-:Y:S01]  /*4680*/  IMAD R43, R53, 0x2e, RZ ;  /* 0x0000002e352b7824 */ /* 0x000fe200078e02ff */
[----:B------:R4:W-:Y:S01]  /*4690*/  STL.64 [R1+0x198], R70 ;  /* 0x0001984601007387 */ /* 0x0009e20000100a00 */
[----:B------:R-:W0:Y:S03]  /*46a0*/  LDC R53, c[0x0][0x3c4] ;  /* 0x0000f100ff357b82 */ /* 0x000e260000000800 */
[----:B------:R1:W-:Y:S04]  /*46b0*/  STL.64 [R1+0x158], R68 ;  /* 0x0001584401007387 */ /* 0x0003e80000100a00 */
[----:B------:R1:W3:Y:S01]  /*46c0*/  @P0 LDG.E.U8 R55, desc[UR24][R68.64] ;  /* 0x0000001844370981 */ /* 0x0002e2000c1e1100 */
[----:B----4-:R-:W-:-:S02]  /*46d0*/  IADD3 R70, P2, PT, R45, R132, RZ ;  /* 0x000000842d467210 */ /* 0x010fc40007f5e0ff */
[-C--:B-1----:R-:W-:Y:S02]  /*46e0*/  IADD3 R68, P1, PT, R43, R132.reuse, RZ ;  /* 0x000000842b447210 */ /* 0x082fe40007f3e0ff */
[-C--:B------:R-:W-:Y:S01]  /*46f0*/  LEA.HI.X.SX32 R71, R45, R133.reuse, 0x1, P2 ;  /* 0x000000852d477211 */ /* 0x080fe200010f0eff */
[----:B------:R-:W-:Y:S01]  /*4700*/  IMAD R45, R56, 0x36, RZ ;  /* 0x00000036382d7824 */ /* 0x000fe200078e02ff */
[----:B------:R-:W-:Y:S01]  /*4710*/  LEA.HI.X.SX32 R69, R43, R133, 0x1, P1 ;  /* 0x000000852b457211 */ /* 0x000fe200008f0eff */
[----:B------:R-:W-:Y:S01]  /*4720*/  IMAD R43, R59, 0x3e, RZ ;  /* 0x0000003e3b2b7824 */ /* 0x000fe200078e02ff */
[----:B------:R-:W1:Y:S01]  /*4730*/  LDC R56, c[0x0][0x3c4] ;  /* 0x0000f100ff387b82 */ /* 0x000e620000000800 */
[----:B------:R4:W-:Y:S04]  /*4740*/  STL.64 [R1+0x118], R70 ;  /* 0x0001184601007387 */ /* 0x0009e80000100a00 */
[----:B------:R4:W3:Y:S03]  /*4750*/  @P0 LDG.E.U8 R58, desc[UR24][R70.64] ;  /* 0x00000018463a0981 */ /* 0x0008e6000c1e1100 */
[----:B------:R-:W1:Y:S01]  /*4760*/  LDC R59, c[0x0][0x3c4] ;  /* 0x0000f100ff3b7b82 */ /* 0x000e620000000800 */
[----:B------:R0:W-:Y:S04]  /*4770*/  STL.64 [R1+0xd8], R68 ;  /* 0x0000d84401007387 */ /* 0x0001e80000100a00 */
[----:B------:R0:W3:Y:S01]  /*4780*/  @P0 LDG.E.U8 R61, desc[UR24][R68.64] ;  /* 0x00000018443d0981 */ /* 0x0000e2000c1e1100 */
[----:B----4-:R-:W-:-:S02]  /*4790*/  IADD3 R70, P1, PT, R45, R132, RZ ;  /* 0x000000842d467210 */ /* 0x010fc40007f3e0ff */
[----:B------:R-:W-:Y:S02]  /*47a0*/  PRMT R63, RZ, 0x7610, R63 ;  /* 0x00007610ff3f7816 */ /* 0x000fe4000000003f */
[-C--:B------:R-:W-:Y:S02]  /*47b0*/  LEA.HI.X.SX32 R71, R45, R133.reuse, 0x1, P1 ;  /* 0x000000852d477211 */ /* 0x080fe400008f0eff */
[C---:B0-----:R-:W-:Y:S02]  /*47c0*/  IADD3 R68, P2, PT, R43.reuse, R132, RZ ;  /* 0x000000842b447210 */ /* 0x041fe40007f5e0ff */
[----:B------:R0:W4:Y:S02]  /*47d0*/  @P0 LDG.E.U8 R63, desc[UR24][R72.64] ;  /* 0x00000018483f0981 */ /* 0x000124000c1e1100 */
[----:B------:R-:W-:Y:S01]  /*47e0*/  LEA.HI.X.SX32 R69, R43, R133, 0x1, P2 ;  /* 0x000000852b457211 */ /* 0x000fe200010f0eff */
[----:B------:R-:W-:Y:S01]  /*47f0*/  IMAD R43, R46, 0x7, RZ ;  /* 0x000000072e2b7824 */ /* 0x000fe200078e02ff */
[----:B------:R-:W-:Y:S01]  /*4800*/  STL.64 [R1+0x98], R70 ;  /* 0x0000984601007387 */ /* 0x000fe20000100a00 */
[----:B------:R-:W-:Y:S01]  /*4810*/  PRMT R64, RZ, 0x7610, R64 ;  /* 0x00007610ff407816 */ /* 0x000fe20000000040 */
[----:B------:R-:W-:-:S02]  /*4820*/  IMAD R45, R47, 0xf, RZ ;  /* 0x0000000f2f2d7824 */ /* 0x000fc400078e02ff */
[----:B------:R1:W-:Y:S01]  /*4830*/  STL.64 [R1+0x58], R68 ;  /* 0x0000584401007387 */ /* 0x0003e20000100a00 */
[----:B0-----:R-:W-:-:S03]  /*4840*/  IADD3 R72, P1, PT, R43, R132, RZ ;  /* 0x000000842b487210 */ /* 0x001fc60007f3e0ff */
[----:B------:R1:W4:Y:S01]  /*4850*/  @P0 LDG.E.U8 R66, desc[UR24][R68.64] ;  /* 0x0000001844420981 */ /* 0x000322000c1e1100 */
[-C--:B------:R-:W-:Y:S01]  /*4860*/  LEA.HI.X.SX32 R73, R43, R133.reuse, 0x1, P1 ;  /* 0x000000852b497211 */ /* 0x080fe200008f0eff */
[----:B------:R-:W-:Y:S02]  /*4870*/  IMAD R43, R53, 0x17, RZ ;  /* 0x00000017352b7824 */ /* 0x000fe400078e02ff */
[----:B------:R0:W4:Y:S01]  /*4880*/  @P0 LDG.E.U8 R64, desc[UR24][R70.64] ;  /* 0x0000001846400981 */ /* 0x000122000c1e1100 */
[----:B-1----:R-:W1:Y:S01]  /*4890*/  LDC R68, c[0x0][0x3c4] ;  /* 0x0000f100ff447b82 */ /* 0x002e620000000800 */
[----:B------:R-:W-:Y:S02]  /*48a0*/  PRMT R46, RZ, 0x7610, R46 ;  /* 0x00007610ff2e7816 */ /* 0x000fe4000000002e */
[-C--:B0-----:R-:W-:Y:S02]  /*48b0*/  IADD3 R70, P2, PT, R45, R132.reuse, RZ ;  /* 0x000000842d467210 */ /* 0x081fe40007f5e0ff */
[----:B------:R-:W-:Y:S01]  /*48c0*/  PRMT R50, RZ, 0x7610, R50 ;  /* 0x00007610ff327816 */ /* 0x000fe20000000032 */
[----:B------:R-:W-:Y:S01]  /*48d0*/  IMAD R47, R59, 0x27, RZ ;  /* 0x000000273b2f7824 */ /* 0x000fe200078e02ff */
[-C--:B------:R-:W-:Y:S01]  /*48e0*/  LEA.HI.X.SX32 R71, R45, R133.reuse, 0x1, P2 ;  /* 0x000000852d477211 */ /* 0x080fe200010f0eff */
[----:B------:R-:W-:Y:S01]  /*48f0*/  IMAD R45, R56, 0x1f, RZ ;  /* 0x0000001f382d7824 */ /* 0x000fe200078e02ff */
[CC--:B------:R-:W-:Y:S01]  /*4900*/  IADD3 R74, P1, PT, R43.reuse, R132.reuse, RZ ;  /* 0x000000842b4a7210 */ /* 0x0c0fe20007f3e0ff */
[----:B------:R0:W-:Y:S03]  /*4910*/  STL.64 [R1+0x210], R72 ;  /* 0x0002104801007387 */ /* 0x0001e60000100a00 */
[----:B------:R-:W-:Y:S01]  /*4920*/  LEA.HI.X.SX32 R75, R43, R133, 0x1, P1 ;  /* 0x000000852b4b7211 */ /* 0x000fe200008f0eff */
[----:B------:R0:W4:Y:S04]  /*4930*/  @P0 LDG.E.U8 R46, desc[UR24][R72.64] ;  /* 0x00000018482e0981 */ /* 0x000128000c1e1100 */
[----:B------:R2:W-:Y:S04]  /*4940*/  STL.64 [R1+0x1d0], R70 ;  /* 0x0001d04601007387 */ /* 0x0005e80000100a00 */
[----:B------:R2:W4:Y:S01]  /*4950*/  @P0 LDG.E.U8 R50, desc[UR24][R70.64] ;  /* 0x0000001846320981 */ /* 0x000522000c1e1100 */
[----:B0-----:R-:W-:-:S02]  /*4960*/  IADD3 R72, P2, PT, R45, R132, RZ ;  /* 0x000000842d487210 */ /* 0x001fc40007f5e0ff */
[----:B------:R-:W-:Y:S02]  /*4970*/  PRMT R56, RZ, 0x7610, R56 ;  /* 0x00007610ff387816 */ /* 0x000fe40000000038 */
[-C--:B------:R-:W-:Y:S02]  /*4980*/  LEA.HI.X.SX32 R73, R45, R133.reuse, 0x1, P2 ;  /* 0x000000852d497211 */ /* 0x080fe400010f0eff */
[C---:B--2---:R-:W-:Y:S02]  /*4990*/  IADD3 R70, P1, PT, R47.reuse, R132, RZ ;  /* 0x000000842f467210 */ /* 0x044fe40007f3e0ff */
[----:B------:R-:W-:Y:S01]  /*49a0*/  PRMT R59, RZ, 0x7610, R59 ;  /* 0x00007610ff3b7816 */ /* 0x000fe2000000003b */
[----:B------:R-:W-:Y:S01]  /*49b0*/  IMAD R43, R62, 0x2f, RZ ;  /* 0x0000002f3e2b7824 */ /* 0x000fe200078e02ff */
[----:B------:R-:W-:Y:S01]  /*49c0*/  LEA.HI.X.SX32 R71, R47, R133, 0x1, P1 ;  /* 0x000000852f477211 */ /* 0x000fe200008f0eff */
[----:B------:R-:W-:Y:S01]  /*49d0*/  IMAD R45, R67, 0x37, RZ ;  /* 0x00000037432d7824 */ /* 0x000fe200078e02ff */
[----:B------:R-:W-:Y:S01]  /*49e0*/  STL.64 [R1+0x190], R74 ;  /* 0x0001904a01007387 */ /* 0x000fe20000100a00 */
[----:B-1----:R-:W-:-:S03]  /*49f0*/  IMAD R47, R68, 0x3f, RZ ;  /* 0x0000003f442f7824 */ /* 0x002fc600078e02ff */
[----:B------:R0:W-:Y:S04]  /*4a00*/  STL.64 [R1+0x150], R72 ;  /* 0x0001504801007387 */ /* 0x0001e80000100a00 */
[----:B------:R0:W2:Y:S01]  /*4a10*/  @P0 LDG.E.U8 R56, desc[UR24][R72.64] ;  /* 0x0000001848380981 */ /* 0x0000a2000c1e1100 */
[----:B------:R-:W-:-:S03]  /*4a20*/  IADD3 R68, P3, PT, R47, R132, RZ ;  /* 0x000000842f447210 */ /* 0x000fc60007f7e0ff */
[----:B------:R1:W-:Y:S04]  /*4a30*/  STL.64 [R1+0x110], R70 ;  /* 0x0001104601007387 */ /* 0x0003e80000100a00 */
[----:B------:R1:W2:Y:S01]  /*4a40*/  @P0 LDG.E.U8 R59, desc[UR24][R70.64] ;  /* 0x00000018463b0981 */ /* 0x0002a2000c1e1100 */
[CC--:B0-----:R-:W-:Y:S02]  /*4a50*/  IADD3 R72, P1, PT, R43.reuse, R132.reuse, RZ ;  /* 0x000000842b487210 */ /* 0x0c1fe40007f3e0ff */
[----:B------:R-:W-:Y:S02]  /*4a60*/  PRMT R53, RZ, 0x7610, R53 ;  /* 0x00007610ff357816 */ /* 0x000fe40000000035 */
[----:B------:R-:W-:Y:S02]  /*4a70*/  LEA.HI.X.SX32 R73, R43, R133, 0x1, P1 ;  /* 0x000000852b497211 */ /* 0x000fe400008f0eff */
[----:B-1----:R-:W-:-:S02]  /*4a80*/  IADD3 R70, P2, PT, R45, R132, RZ ;  /* 0x000000842d467210 */ /* 0x002fc40007f5e0ff */
[----:B------:R-:W2:Y:S01]  /*4a90*/  @P0 LDG.E.U8 R53, desc[UR24][R74.64] ;  /* 0x000000184a350981 */ /* 0x000ea2000c1e1100 */
[----:B------:R-:W-:Y:S02]  /*4aa0*/  PRMT R62, RZ, 0x7610, R62 ;  /* 0x00007610ff3e7816 */ /* 0x000fe4000000003e */
[-C--:B------:R-:W-:Y:S02]  /*4ab0*/  LEA.HI.X.SX32 R71, R45, R133.reuse, 0x1, P2 ;  /* 0x000000852d477211 */ /* 0x080fe400010f0eff */
[----:B------:R-:W-:Y:S02]  /*4ac0*/  PRMT R43, RZ, 0x7610, R43 ;  /* 0x00007610ff2b7816 */ /* 0x000fe4000000002b */
[----:B------:R-:W-:Y:S01]  /*4ad0*/  PRMT R45, RZ, 0x7610, R45 ;  /* 0x00007610ff2d7816 */ /* 0x000fe2000000002d */
[----:B------:R-:W2:Y:S01]  /*4ae0*/  @P0 LDG.E.U8 R62, desc[UR24][R72.64] ;  /* 0x00000018483e0981 */ /* 0x000ea2000c1e1100 */
[----:B------:R-:W-:-:S03]  /*4af0*/  LEA.HI.X.SX32 R69, R47, R133, 0x1, P3 ;  /* 0x000000852f457211 */ /* 0x000fc600018f0eff */
[----:B------:R-:W2:Y:S04]  /*4b00*/  @P0 LDG.E.U8 R43, desc[UR24][R70.64] ;  /* 0x00000018462b0981 */ /* 0x000ea8000c1e1100 */
[----:B------:R0:W2:Y:S01]  /*4b10*/  @P0 LDG.E.U8 R45, desc[UR24][R68.64] ;  /* 0x00000018442d0981 */ /* 0x0000a2000c1e1100 */
[----:B------:R-:W-:-:S04]  /*4b20*/  LOP3.LUT R47, R145, 0x80, RZ, 0xc0, !PT ;  /* 0x00000080912f7812 */ /* 0x000fc800078ec0ff */
[----:B------:R-:W-:Y:S01]  /*4b30*/  R2UR UR13, R47 ;  /* 0x000000002f0d72ca */ /* 0x000fe200000e0000 */
[----:B------:R-:W-:-:S04]  /*4b40*/  @!UP2 UIADD3 UR16, UPT, UPT, -UR4, 0x100000, URZ ;  /* 0x001000000410a890 */ /* 0x000fc8000fffe1ff */
[----:B------:R-:W-:Y:S02]  /*4b50*/  @!UP2 USHF.L.U32 UR17, UR16, 0xb, URZ ;  /* 0x0000000b1011a899 */ /* 0x000fe400080006ff */
[----:B------:R-:W-:Y:S01]  /*4b60*/  @!UP2 USHF.L.U32 UR16, UR16, 0x1, URZ ;  /* 0x000000011010a899 */ /* 0x000fe200080006ff */
[----:B------:R-:W-:Y:S01]  /*4b70*/  LOP3.LUT R67, R145, 0x7f, RZ, 0xc0, !PT ;  /* 0x0000007f91437812 */ /* 0x000fe200078ec0ff */
[----:B------:R-:W-:Y:S01]  /*4b80*/  VOTEU.ALL UP0, P6 ;  /* 0x0000000000ff7886 */ /* 0x000fe20003000000 */
[----:B------:R-:W-:Y:S03]  /*4b90*/  STL.64 [R1+0xd0], R72 ;  /* 0x0000d04801007387 */ /* 0x000fe60000100a00 */
[----:B------:R-:W-:Y:S01]  /*4ba0*/  IMAD.U32 R47, RZ, RZ, UR13 ;  /* 0x0000000dff2f7e24 */ /* 0x000fe2000f8e00ff */
[----:B------:R-:W-:Y:S05]  /*4bb0*/  STL.64 [R1+0x90], R70 ;  /* 0x0000904601007387 */ /* 0x000fea0000100a00 */
[----:B------:R1:W1:Y:S01]  /*4bc0*/  @!UP0 SYNCS.EXCH.64 URZ, [UR10+0x16008], UR16 ;  /* 0x016008100aff85b2 */ /* 0x0002620008000100 */
[----:B------:R-:W-:Y:S01]  /*4bd0*/  IMAD R47, R47, 0x40, R67 ;  /* 0x000000402f2f7824 */ /* 0x000fe200078e0243 */
[----:B------:R0:W-:Y:S04]  /*4be0*/  STL.64 [R1+0x50], R68 ;  /* 0x0000504401007387 */ /* 0x0001e80000100a00 */
[----:B------:R0:W-:Y:S01]  /*4bf0*/  STS.U8 [R47+UR10+0x8800], R5 ;  /* 0x008800052f007988 */ /* 0x0001e2000800000a */
[----:B------:R-:W-:-:S04]  /*4c00*/  @!UP2 UIADD3 UR4, UPT, UPT, -UR4, 0x100000, URZ ;  /* 0x001000000404a890 */ /* 0x000fc8000fffe1ff */
[----:B------:R-:W-:Y:S02]  /*4c10*/  @!UP2 USHF.L.U32 UR5, UR4, 0xb, URZ ;  /* 0x0000000b0405a899 */ /* 0x000fe400080006ff */
[----:B------:R-:W-:Y:S01]  /*4c20*/  @!UP2 USHF.L.U32 UR4, UR4, 0x1, URZ ;  /* 0x000000010404a899 */ /* 0x000fe200080006ff */
[----:B------:R1:W-:Y:S01]  /*4c30*/  STS.U8 [R47+UR10+0x8000], R0 ;  /* 0x008000002f007988 */ /* 0x0003e2000800000a */
[C---:B0-----:R-:W-:Y:S02]  /*4c40*/  LOP3.LUT R68, R47.reuse, 0x10, RZ, 0x3c, !PT ;  /* 0x000000102f447812 */ /* 0x041fe400078e3cff */
[----:B------:R-:W-:Y:S01]  /*4c50*/  LOP3.LUT R5, R47, 0x20, RZ, 0x3c, !PT ;  /* 0x000000202f057812 */ /* 0x000fe200078e3cff */
[----:B------:R0:W-:Y:S01]  /*4c60*/  STS.U8 [R47+UR10+0x8400], R4 ;  /* 0x008400042f007988 */ /* 0x0001e2000800000a */
[----:B------:R-:W-:-:S03]  /*4c70*/  ISETP.EQ.U32.AND P1, PT, RZ, UR7, P0 ;  /* 0x00000007ff007c0c */ /* 0x000fc60008722070 */
[----:B------:R-:W-:Y:S01]  /*4c80*/  STS.U8 [R47+UR10+0x8c00], R6 ;  /* 0x008c00062f007988 */ /* 0x000fe2000800000a */
[----:B-1----:R-:W-:-:S03]  /*4c90*/  LOP3.LUT R0, R47, 0x30, RZ, 0x3c, !PT ;  /* 0x000000302f007812 */ /* 0x002fc600078e3cff */
[----:B------:R-:W-:Y:S04]  /*4ca0*/  STS.U8 [R47+UR10+0x9000], R7 ;  /* 0x009000072f007988 */ /* 0x000fe8000800000a */
[----:B------:R-:W-:Y:S04]  /*4cb0*/  STS.U8 [R47+UR10+0x9400], R9 ;  /* 0x009400092f007988 */ /* 0x000fe8000800000a */
[----:B------:R-:W-:Y:S04]  /*4cc0*/  STS.U8 [R47+UR10+0x9800], R8 ;  /* 0x009800082f007988 */ /* 0x000fe8000800000a */
[----:B------:R-:W-:Y:S01]  /*4cd0*/  STS.U8 [R47+UR10+0x9c00], R10 ;  /* 0x009c000a2f007988 */ /* 0x000fe2000800000a */
[----:B0-----:R-:W-:-:S03]  /*4ce0*/  LOP3.LUT R4, R47, 0x50, RZ, 0x3c, !PT ;  /* 0x000000502f047812 */ /* 0x001fc600078e3cff */
        /* <DEDUP_REMOVED lines=9> */
[----:B------:R-:W-:-:S03]  /*4d80*/  UIADD3 UR14, UPT, UPT, UR11, 0x100, URZ ;  /* 0x000001000b0e7890 */ /* 0x000fc6000fffe0ff */
[----:B------:R-:W-:Y:S04]  /*4d90*/  STS.U8 [R5+UR10+0x8500], R18 ;  /* 0x0085001205007988 */ /* 0x000fe8000800000a */
[----:B------:R-:W-:Y:S01]  /*4da0*/  STS.U8 [R5+UR10+0x8900], R20 ;  /* 0x0089001405007988 */ /* 0x000fe2000800000a */
[----:B0-----:R-:W-:-:S03]  /*4db0*/  LOP3.LUT R2, R47, 0x40, RZ, 0x3c, !PT ;  /* 0x000000402f027812 */ /* 0x001fc600078e3cff */
[----:B------:R-:W-:Y:S04]  /*4dc0*/  STS.U8 [R5+UR10+0x8d00], R21 ;  /* 0x008d001505007988 */ /* 0x000fe8000800000a */
[----:B------:R-:W-:Y:S04]  /*4dd0*/  STS.U8 [R5+UR10+0x9100], R24 ;  /* 0x0091001805007988 */ /* 0x000fe8000800000a */
[----:B------:R-:W-:Y:S04]  /*4de0*/  STS.U8 [R5+UR10+0x9500], R23 ;  /* 0x0095001705007988 */ /* 0x000fe8000800000a */
[----:B---3--:R-:W-:Y:S04]  /*4df0*/  STS.U8 [R5+UR10+0x9900], R22 ;  /* 0x0099001605007988 */ /* 0x008fe8000800000a */
[----:B------:R0:W-:Y:S01]  /*4e00*/  STS.U8 [R5+UR10+0x9d00], R25 ;  /* 0x009d001905007988 */ /* 0x0001e2000800000a */
[----:B------:R-:W-:-:S03]  /*4e10*/  VOTEU.ALL UP0, P6 ;  /* 0x0000000000ff7886 */ /* 0x000fc60003000000 */
[----:B------:R1:W-:Y:S01]  /*4e20*/  STS.U8 [R0+UR10+0x8180], R26 ;  /* 0x0081801a00007988 */ /* 0x0003e2000800000a */
[----:B------:R-:W-:-:S03]  /*4e30*/  UIADD3 UR6, UPT, UPT, UR6, UR14, URZ ;  /* 0x0000000e06067290 */ /* 0x000fc6000fffe0ff */
[----:B------:R1:W-:Y:S01]  /*4e40*/  STS.U8 [R0+UR10+0x8580], R27 ;  /* 0x0085801b00007988 */ /* 0x0003e2000800000a */
[C---:B0-----:R-:W-:Y:S02]  /*4e50*/  LOP3.LUT R5, R47.reuse, 0x60, RZ, 0x3c, !PT ;  /* 0x000000602f057812 */ /* 0x041fe400078e3cff */
[----:B------:R-:W-:Y:S01]  /*4e60*/  LOP3.LUT R47, R47, 0x70, RZ, 0x3c, !PT ;  /* 0x000000702f2f7812 */ /* 0x000fe200078e3cff */
[----:B------:R1:W-:Y:S04]  /*4e70*/  STS.U8 [R0+UR10+0x8980], R28 ;  /* 0x0089801c00007988 */ /* 0x0003e8000800000a */
        /* <DEDUP_REMOVED lines=19> */
[----:B----4-:R1:W-:Y:S04]  /*4fb0*/  STS.U8 [R4+UR10+0x9a80], R63 ;  /* 0x009a803f04007988 */ /* 0x0103e8000800000a */
        /* <DEDUP_REMOVED lines=8> */
[----:B------:R1:W-:Y:S01]  /*5040*/  STS.U8 [R5+UR10+0x9f00], R66 ;  /* 0x009f004205007988 */ /* 0x0003e2000800000a */
[----:B------:R-:W-:-:S03]  /*5050*/  ULEA UR15, UR15, UR6, 0x12 ;  /* 0x000000060f0f7291 */ /* 0x000fc6000f8e90ff */
[----:B------:R1:W-:Y:S01]  /*5060*/  STS.U8 [R47+UR10+0x8380], R46 ;  /* 0x0083802e2f007988 */ /* 0x0003e2000800000a */
[----:B------:R-:W-:-:S03]  /*5070*/  UIADD3 UR8, UPT, UPT, UR10, 0xc000, URZ ;  /* 0x0000c0000a087890 */ /* 0x000fc6000fffe0ff */
[----:B------:R1:W-:Y:S04]  /*5080*/  STS.U8 [R47+UR10+0x8780], R50 ;  /* 0x008780322f007988 */ /* 0x0003e8000800000a */
[----:B--2---:R1:W-:Y:S04]  /*5090*/  STS.U8 [R47+UR10+0x8f80], R56 ;  /* 0x008f80382f007988 */ /* 0x0043e8000800000a */
[----:B------:R1:W-:Y:S04]  /*50a0*/  STS.U8 [R47+UR10+0x9380], R59 ;  /* 0x0093803b2f007988 */ /* 0x0003e8000800000a */
[----:B------:R1:W-:Y:S04]  /*50b0*/  STS.U8 [R47+UR10+0x8b80], R53 ;  /* 0x008b80352f007988 */ /* 0x0003e8000800000a */
[----:B------:R1:W-:Y:S04]  /*50c0*/  STS.U8 [R47+UR10+0x9780], R62 ;  /* 0x0097803e2f007988 */ /* 0x0003e8000800000a */
[----:B------:R1:W-:Y:S04]  /*50d0*/  STS.U8 [R47+UR10+0x9b80], R43 ;  /* 0x009b802b2f007988 */ /* 0x0003e8000800000a */
[----:B------:R1:W-:Y:S01]  /*50e0*/  STS.U8 [R47+UR10+0x9f80], R45 ;  /* 0x009f802d2f007988 */ /* 0x0003e2000800000a */
[----:B------:R0:W-:Y:S06]  /*50f0*/  MEMBAR.ALL.CTA ;  /* 0x0000000000007992 */ /* 0x0001ec0000008000 */
[----:B0-----:R-:W-:Y:S04]  /*5100*/  FENCE.VIEW.ASYNC.S ;  /* 0x00000000000073c6 */ /* 0x001fe80000000000 */
[----:B------:R-:W0:Y:S02]  /*5110*/  FENCE.VIEW.ASYNC.S ;  /* 0x00000000000073c6 */ /* 0x000e240000000000 */
[----:B0-----:R1:W0:Y:S02]  /*5120*/  @!UP0 SYNCS.EXCH.64 URZ, [UR10+0xc000], UR4 ;  /* 0x00c000040aff85b2 */ /* 0x0012240008000100 */
[----:B0-----:R-:W-:Y:S06]  /*5130*/  BAR.SYNC.DEFER_BLOCKING 0x0 ;  /* 0x0000000000007b1d */ /* 0x001fec0000010000 */
[----:B-1----:R-:W-:Y:S05]  /*5140*/  @!P1 BRA `(.L_x_6) ;  /* 0x0000000000d89947 */ /* 0x002fea0003800000 */
[----:B------:R-:W-:Y:S02]  /*5150*/  USHF.R.U32.HI UR16, URZ, 0x4, UR10 ;  /* 0x00000004ff107899 */ /* 0x000fe4000801160a */
[----:B------:R-:W-:Y:S02]  /*5160*/  UIADD3 UR5, UPT, UPT, UR10, 0x8000, URZ ;  /* 0x000080000a057890 */ /* 0x000fe4000fffe0ff */
[----:B------:R-:W-:Y:S02]  /*5170*/  USGXT.U32 UR16, UR16, 0xe ;  /* 0x0000000e1010789a */ /* 0x000fe40008000000 */
[----:B------:R-:W-:Y:S02]  /*5180*/  USHF.R.U32.HI UR5, URZ, 0x4, UR5 ;  /* 0x00000004ff057899 */ /* 0x000fe40008011605 */
[----:B------:R-:W-:Y:S02]  /*5190*/  UIADD3 UR32, UP0, UPT, UR16, 0x100, URZ ;  /* 0x0000010010207890 */ /* 0x000fe4000ff1e0ff */
[----:B------:R-:W-:Y:S01]  /*51a0*/  USGXT.U32 UR18, UR5, 0xe ;  /* 0x0000000e0512789a */ /* 0x000fe20008000000 */
[----:B------:R-:W-:Y:S01]  /*51b0*/  UMOV UR4, URZ ;  /* 0x000000ff00047c82 */ /* 0x000fe20008000000 */
[----:B------:R-:W-:Y:S01]  /*51c0*/  UMOV UR6, URZ ;  /* 0x000000ff00067c82 */ /* 0x000fe20008000000 */
[----:B------:R-:W-:-:S02]  /*51d0*/  UIADD3.X UR33, UPT, UPT, UR4, 0x40004040, URZ, UP0, !UPT ;  /* 0x4000404004217890 */ /* 0x000fc400087fe4ff */
[----:B------:R-:W-:Y:S01]  /*51e0*/  UIADD3 UR40, UP0, UPT, UR18, 0x2, URZ ;  /* 0x0000000212287890 */ /* 0x000fe2000ff1e0ff */
[----:B------:R-:W-:Y:S01]  /*51f0*/  UMOV UR4, UR8 ;  /* 0x0000000800047c82 */ /* 0x000fe20008000000 */
[----:B------:R-:W-:Y:S02]  /*5200*/  UMOV UR5, URZ ;  /* 0x000000ff00057c82 */ /* 0x000fe40008000000 */
[----:B------:R-:W-:Y:S01]  /*5210*/  UIADD3.X UR41, UPT, UPT, UR6, 0x40004040, URZ, UP0, !UPT ;  /* 0x4000404006297890 */ /* 0x000fe200087fe4ff */
[----:B------:R-:W-:Y:S01]  /*5220*/  UMOV UR64, UR4 ;  /* 0x0000000400407c82 */ /* 0x000fe20008000000 */
[----:B------:R-:W-:Y:S02]  /*5230*/  UIADD3.64 UR4, UPT, UPT, UR32, 0x100, URZ ;  /* 0x0000010020047897 */ /* 0x000fe4000fffe0ff */
[----:B------:R-:W-:Y:S02]  /*5240*/  UIADD3.64 UR42, UPT, UPT, UR40, 0x2, URZ ;  /* 0x00000002282a7897 */ /* 0x000fe4000fffe0ff */
[----:B------:R-:W-:-:S02]  /*5250*/  UIADD3.64 UR44, UPT, UPT, UR32, 0x200, URZ ;  /* 0x00000200202c7897 */ /* 0x000fc4000fffe0ff */
[----:B------:R-:W-:Y:S02]  /*5260*/  UIADD3.64 UR46, UPT, UPT, UR40, 0x4, URZ ;  /* 0x00000004282e7897 */ /* 0x000fe4000fffe0ff */
[----:B------:R-:W-:Y:S02]  /*5270*/  UIADD3.64 UR48, UPT, UPT, UR32, 0x300, URZ ;  /* 0x0000030020307897 */ /* 0x000fe4000fffe0ff */
[----:B------:R-:W-:Y:S02]  /*5280*/  UIADD3.64 UR50, UPT, UPT, UR40, 0x1fe, URZ ;  /* 0x000001fe28327897 */ /* 0x000fe4000fffe0ff */
[----:B------:R-:W-:Y:S02]  /*5290*/  UIADD3.64 UR52, UPT, UPT, UR32, 0x400, URZ ;  /* 0x0000040020347897 */ /* 0x000fe4000fffe0ff */
[----:B------:R-:W-:Y:S02]  /*52a0*/  UIADD3.64 UR54, UPT, UPT, UR40, 0x200, URZ ;  /* 0x0000020028367897 */ /* 0x000fe4000fffe0ff */
[----:B------:R-:W-:-:S02]  /*52b0*/  UIADD3.64 UR56, UPT, UPT, UR32, 0x500, URZ ;  /* 0x0000050020387897 */ /* 0x000fc4000fffe0ff */
[----:B------:R-:W-:Y:S01]  /*52c0*/  UIADD3.64 UR58, UPT, UPT, UR40, 0x202, URZ ;  /* 0x00000202283a7897 */ /* 0x000fe2000fffe0ff */
[----:B------:R-:W-:Y:S01]  /*52d0*/  UMOV UR26, 0x0 ;  /* 0x00000000001a7882 */ /* 0x000fe20000000000 */
[----:B------:R-:W-:Y:S01]  /*52e0*/  UMOV UR27, 0x8108010 ;  /* 0x08108010001b7882 */ /* 0x000fe20000000000 */
[----:B------:R-:W-:Y:S01]  /*52f0*/  UIADD3.64 UR60, UPT, UPT, UR32, 0x600, URZ ;  /* 0x00000600203c7897 */ /* 0x000fe2000fffe0ff */
[----:B------:R-:W-:Y:S01]  /*5300*/  UMOV UR17, 0x40004040 ;  /* 0x4000404000117882 */ /* 0x000fe20000000000 */
[----:B------:R-:W-:Y:S01]  /*5310*/  UIADD3.64 UR62, UPT, UPT, UR40, 0x204, URZ ;  /* 0x00000204283e7897 */ /* 0x000fe2000fffe0ff */
[----:B------:R-:W-:Y:S01]  /*5320*/  UMOV UR19, 0x40004040 ;  /* 0x4000404000137882 */ /* 0x000fe20000000000 */
[----:B------:R-:W-:Y:S01]  /*5330*/  UMOV UR22, 0x0 ;  /* 0x0000000000167882 */ /* 0x000fe20000000000 */
[----:B------:R-:W-:Y:S01]  /*5340*/  UMOV UR23, 0x8108010 ;  /* 0x0810801000177882 */ /* 0x000fe20000000000 */
[----:B------:R-:W-:Y:S01]  /*5350*/  UMOV UR20, 0x0 ;  /* 0x0000000000147882 */ /* 0x000fe20000000000 */
[----:B------:R-:W-:Y:S01]  /*5360*/  UMOV UR21, 0x8108010 ;  /* 0x0810801000157882 */ /* 0x000fe20000000000 */
[----:B------:R0:W-:Y:S01]  /*5370*/  UTCQMMA gdesc[UR16], gdesc[UR18], tmem[UR14], tmem[UR26], idesc[UR27], !UPT ;  /* 0x00ff1a12100075ea */ /* 0x0001e2000f80030e */
[----:B------:R-:W-:Y:S01]  /*5380*/  UMOV UR30, 0x0 ;  /* 0x00000000001e7882 */ /* 0x000fe20000000000 */
[----:B------:R-:W-:Y:S01]  /*5390*/  UMOV UR31, 0x8108010 ;  /* 0x08108010001f7882 */ /* 0x000fe20000000000 */
[----:B------:R0:W-:Y:S01]  /*53a0*/  UTCQMMA gdesc[UR32], gdesc[UR40], tmem[UR14], tmem[UR22], idesc[UR23], UPT ;  /* 0x00ff1628200075ea */ /* 0x0001e2000b80030e */
        /* <DEDUP_REMOVED lines=12> */
[----:B------:R0:W-:Y:S01]  /*5470*/  UTCQMMA gdesc[UR56], gdesc[UR58], tmem[UR14], tmem[UR34], idesc[UR35], UPT ;  /* 0x00ff223a380075ea */ /* 0x0001e2000b80030e */
[----:B------:R0:W-:Y:S01]  /*5480*/  UTCQMMA gdesc[UR60], gdesc[UR62], tmem[UR14], tmem[UR38], idesc[UR39], UPT ;  /* 0x00ff263e3c0075ea */ /* 0x0001e2000b80030e */
[----:B------:R0:W-:Y:S01]  /*5490*/  UTCBAR [UR64], URZ ;  /* 0x000000ff400073e9 */ /* 0x0001e200080000ff */
[----:B------:R-:W-:Y:S01]  /*54a0*/  NOP ;  /* 0x0000000000007918 */ /* 0x000fe20000000000 */
.L_x_6:
[----:B------:R-:W-:Y:S05]  /*54b0*/  @!P0 BRA `(.L_x_7) ;  /* 0x0000000000088947 */ /* 0x000fea0003800000 */
[----:B------:R-:W1:Y:S02]  /*54c0*/  SYNCS.PHASECHK.TRANS64.TRYWAIT P2, [UR10+0xc000], RZ ;  /* 0x00c000ffff0075a7 */ /* 0x000e64000804110a */
[----:B-1----:R-:W-:Y:S05]  /*54d0*/  @!P2 BRA `(.L_x_8) ;  /* 0x000000ec00d8a947 */ /* 0x002fea0003800000 */
.L_x_7:
[----:B------:R-:W1:Y:S01]  /*54e0*/  S2R R124, SR_TID.X ;  /* 0x00000000007c7919 */ /* 0x000e620000002100 */
[----:B0-----:R-:W0:Y:S01]  /*54f0*/  LDCU UR4, c[0x0][0x3a8] ;  /* 0x00007500ff0477ac */ /* 0x001e220008000800 */
[----:B------:R-:W-:Y:S01]  /*5500*/  IMAD.U32 R37, RZ, RZ, UR13 ;  /* 0x0000000dff257e24 */ /* 0x000fe2000f8e00ff */
[----:B------:R-:W2:Y:S08]  /*5510*/  S2UR UR5, SR_CTAID.Y ;  /* 0x00000000000579c3 */ /* 0x000eb00000002600 */
[----:B------:R-:W-:Y:S01]  /*5520*/  BAR.SYNC.DEFER_BLOCKING 0x0 ;  /* 0x0000000000007b1d */ /* 0x000fe20000010000 */
[----:B------:R-:W-:-:S05]  /*5530*/  PRMT R120, RZ, 0x7610, R120 ;  /* 0x00007610ff787816 */ /* 0x000fca0000000078 */
[----:B------:R-:W3:Y:S02]  /*5540*/  LDCU UR18, c[0x0][0x3d4] ;  /* 0x00007a80ff1277ac */ /* 0x000ee40008000800 */
[----:B------:R-:W4:Y:S01]  /*5550*/  LDC.64 R140, c[0x0][0x390] ;  /* 0x0000e400ff8c7b82 */ /* 0x000f220000000a00 */
[----:B------:R-:W-:Y:S01]  /*5560*/  LDTM.16dp32bit_t0_t15.x32 R4, tmem[UR15] ;  /* 0x0000000f000479ee */ /* 0x000fe20008a80000 */
[----:B------:R-:W0:Y:S01]  /*5570*/  LDTM.16dp32bit_t16_t31.x32 R4, tmem[UR15+0x20] ;  /* 0x0000200f000479ee */ /* 0x000e220008aa0000 */
[----:B------:R-:W5:Y:S01]  /*5580*/  LDCU UR6, c[0x0][0x3d8] ;  /* 0x00007b00ff0677ac */ /* 0x000f620008000800 */
[----:B------:R-:W0:Y:S01]  /*5590*/  LDCU UR16, c[0x0][0x3d8] ;  /* 0x00007b00ff1077ac */ /* 0x000e220008000800 */
[----:B------:R-:W0:Y:S01]  /*55a0*/  LDCU UR17, c[0x0][0x3d8] ;  /* 0x00007b00ff1177ac */ /* 0x000e220008000800 */
[----:B------:R-:W2:Y:S01]  /*55b0*/  @!P6 SYNCS.CCTL.IV [UR10+0xc000] ;  /* 0x00c00000ff00e9b1 */ /* 0x000ea2000800000a */
[----:B------:R-:W-:Y:S01]  /*55c0*/  NOP ;  /* 0x0000000000007918 */ /* 0x000fe20000000000 */
[C---:B-1----:R-:W-:Y:S01]  /*55d0*/  IMAD.SHL.U32 R0, R124.reuse, 0x2, RZ ;  /* 0x000000027c007824 */ /* 0x042fe200078e00ff */
[----:B------:R-:W-:Y:S01]  /*55e0*/  LOP3.LUT R122, R124, 0x6f, RZ, 0xc0, !PT ;  /* 0x0000006f7c7a7812 */ /* 0x000fe200078ec0ff */
[----:B0-----:R-:W-:-:S03]  /*55f0*/  FMUL R4, R4, UR4 ;  /* 0x0000000404047c20 */ /* 0x001fc60008400000 */
[----:B------:R-:W-:Y:S01]  /*5600*/  LOP3.LUT R123, R0, 0x20, RZ, 0xc0, !PT ;  /* 0x00000020007b7812 */ /* 0x000fe200078ec0ff */
[----:B------:R-:W-:Y:S01]  /*5610*/  FMUL R5, R5, UR4 ;  /* 0x0000000405057c20 */ /* 0x000fe20008400000 */
[----:B------:R-:W-:Y:S01]  /*5620*/  LEA.HI R0, R37, R122, RZ, 0x1d ;  /* 0x0000007a25007211 */ /* 0x000fe200078fe8ff */
[----:B------:R-:W-:Y:S01]  /*5630*/  FMUL R7, R7, UR4 ;  /* 0x0000000407077c20 */ /* 0x000fe20008400000 */
[----:B------:R-:W-:Y:S01]  /*5640*/  LOP3.LUT R37, R123, 0x2, RZ, 0xfc, !PT ;  /* 0x000000027b257812 */ /* 0x000fe200078efcff */
[----:B------:R-:W-:Y:S01]  /*5650*/  FMUL R9, R9, UR4 ;  /* 0x0000000409097c20 */ /* 0x000fe20008400000 */
[----:B------:R-:W-:Y:S01]  /*5660*/  LOP3.LUT R39, R123, 0x3, RZ, 0xfc, !PT ;  /* 0x000000037b277812 */ /* 0x000fe200078efcff */
[----:B------:R-:W-:Y:S02]  /*5670*/  VIADD R0, R0, UR9 ;  /* 0x0000000900007c36 */ /* 0x000fe40008000000 */
[----:B------:R-:W-:Y:S01]  /*5680*/  FMUL R6, R6, UR4 ;  /* 0x0000000406067c20 */ /* 0x000fe20008400000 */
[----:B------:R-:W-:Y:S01]  /*5690*/  FMUL R11, R11, UR4 ;  /* 0x000000040b0b7c20 */ /* 0x000fe20008400000 */
[----:B------:R-:W-:Y:S01]  /*56a0*/  LOP3.LUT R41, R123, 0x6, RZ, 0xfc, !PT ;  /* 0x000000067b297812 */ /* 0x000fe200078efcff */
[----:B------:R-:W-:Y:S01]  /*56b0*/  FMUL R8, R8, UR4 ;  /* 0x0000000408087c20 */ /* 0x000fe20008400000 */
[----:B------:R-:W-:Y:S01]  /*56c0*/  ISETP.GE.AND P3, PT, R0, R123, PT ;  /* 0x0000007b0000720c */ /* 0x000fe20003f66270 */
[----:B------:R-:W-:Y:S01]  /*56d0*/  FMUL R10, R10, UR4 ;  /* 0x000000040a0a7c20 */ /* 0x000fe20008400000 */
[----:B------:R-:W-:Y:S01]  /*56e0*/  ISETP.GE.AND P5, PT, R0, R37, PT ;  /* 0x000000250000720c */ /* 0x000fe20003fa6270 */
[----:B------:R-:W-:Y:S01]  /*56f0*/  FMUL R13, R13, UR4 ;  /* 0x000000040d0d7c20 */ /* 0x000fe20008400000 */
[----:B------:R-:W-:Y:S01]  /*5700*/  LOP3.LUT R37, R123, 0x4, RZ, 0xfc, !PT ;  /* 0x000000047b257812 */ /* 0x000fe200078efcff */
[----:B------:R-:W-:Y:S01]  /*5710*/  FMUL R12, R12, UR4 ;  /* 0x000000040c0c7c20 */ /* 0x000fe20008400000 */
[----:B------:R-:W-:Y:S01]  /*5720*/  FSEL R36, R4, -INF , P3 ;  /* 0xff80000004247808 */ /* 0x000fe20001800000 */
[----:B------:R-:W-:Y:S01]  /*5730*/  FMUL R15, R15, UR4 ;  /* 0x000000040f0f7c20 */ /* 0x000fe20008400000 */
[----:B------:R-:W-:Y:S01]  /*5740*/  ISETP.GT.AND P3, PT, R0, R123, PT ;  /* 0x0000007b0000720c */ /* 0x000fe20003f64270 */
        /* <DEDUP_REMOVED lines=9> */
[----:B------:R-:W-:Y:S01]  /*57e0*/  LOP3.LUT R5, R123, 0x7, RZ, 0xfc, !PT ;  /* 0x000000077b057812 */ /* 0x000fe200078efcff */
[----:B------:R-:W-:Y:S01]  /*57f0*/  FMUL R22, R22, UR4 ;  /* 0x0000000416167c20 */ /* 0x000fe20008400000 */
[----:B------:R-:W-:Y:S01]  /*5800*/  ISETP.GE.AND P3, PT, R0, R39, PT ;  /* 0x000000270000720c */ /* 0x000fe20003f66270 */
[----:B------:R-:W-:Y:S01]  /*5810*/  FMUL R25, R25, UR4 ;  /* 0x0000000419197c20 */ /* 0x000fe20008400000 */
[----:B------:R-:W-:Y:S01]  /*5820*/  FSEL R39, R7, -INF , P4 ;  /* 0xff80000007277808 */ /* 0x000fe20002000000 */
[----:B------:R-:W-:Y:S01]  /*5830*/  FMUL R26, R26, UR4 ;  /* 0x000000041a1a7c20 */ /* 0x000fe20008400000 */
[----:B------:R-:W-:Y:S01]  /*5840*/  ISETP.GE.AND P4, PT, R0, R5, PT ;  /* 0x000000050000720c */ /* 0x000fe20003f86270 */
[----:B------:R-:W-:Y:S01]  /*5850*/  FMUL R28, R28, UR4 ;  /* 0x000000041c1c7c20 */ /* 0x000fe20008400000 */
[----:B------:R-:W-:Y:S01]  /*5860*/  LOP3.LUT R5, R123, 0x9, RZ, 0xfc, !PT ;  /* 0x000000097b057812 */ /* 0x000fe200078efcff */
        /* <DEDUP_REMOVED lines=9> */
[----:B------:R-:W-:Y:S01]  /*5900*/  FSEL R67, R11, -INF , P4 ;  /* 0xff8000000b437808 */ /* 0x000fe20002000000 */
[----:B------:R-:W-:Y:S01]  /*5910*/  FMUL R11, R24, UR4 ;  /* 0x00000004180b7c20 */ /* 0x000fe20008400000 */
[----:B------:R-:W-:Y:S01]  /*5920*/  ISETP.GE.AND P5, PT, R0, R41, PT ;  /* 0x000000290000720c */ /* 0x000fe20003fa6270 */
[----:B------:R-:W-:Y:S01]  /*5930*/  FMUL R34, R34, UR4 ;  /* 0x0000000422227c20 */ /* 0x000fe20008400000 */
[----:B------:R-:W-:Y:S01]  /*5940*/  ISETP.GE.AND P4, PT, R0, R5, PT ;  /* 0x000000050000720c */ /* 0x000fe20003f86270 */
[----:B------:R-:W-:Y:S01]  /*5950*/  FMUL R76, R35, UR4 ;  /* 0x00000004234c7c20 */ /* 0x000fe20008400000 */
[----:B------:R-:W-:-:S02]  /*5960*/  LOP3.LUT R41, R123, 0x8, RZ, 0xfc, !PT ;  /* 0x000000087b297812 */ /* 0x000fc400078efcff */
[C---:B------:R-:W-:Y:S02]  /*5970*/  LOP3.LUT R7, R123.reuse, 0xa, RZ, 0xfc, !PT ;  /* 0x0000000a7b077812 */ /* 0x040fe400078efcff */
[----:B------:R-:W-:Y:S02]  /*5980*/  LOP3.LUT R5, R123, 0xd, RZ, 0xfc, !PT ;  /* 0x0000000d7b057812 */ /* 0x000fe400078efcff */
[----:B------:R-:W-:Y:S02]  /*5990*/  FSEL R72, R8, -INF , P2 ;  /* 0xff80000008487808 */ /* 0x000fe40001000000 */
[----:B------:R-:W-:Y:S01]  /*59a0*/  FSEL R68, R10, -INF , P5 ;  /* 0xff8000000a447808 */ /* 0x000fe20002800000 */
[----:B------:R-:W-:Y:S01]  /*59b0*/  FMUL R10, R27, UR4 ;  /* 0x000000041b0a7c20 */ /* 0x000fe20008400000 */
[----:B------:R-:W-:Y:S01]  /*59c0*/  FSEL R65, R13, -INF , P3 ;  /* 0xff8000000d417808 */ /* 0x000fe20001800000 */
[----:B------:R-:W-:Y:S01]  /*59d0*/  FMUL R13, R20, UR4 ;  /* 0x00000004140d7c20 */ /* 0x000fe20008400000 */
[C---:B------:R-:W-:Y:S01]  /*59e0*/  ISETP.GE.AND P2, PT, R0.reuse, R41, PT ;  /* 0x000000290000720c */ /* 0x040fe20003f46270 */
[----:B------:R-:W0:Y:S01]  /*59f0*/  LDC R8, c[0x0][0x3d8] ;  /* 0x0000f600ff087b82 */ /* 0x000e220000000800 */
[----:B------:R-:W-:-:S02]  /*5a00*/  ISETP.GE.AND P5, PT, R0, R7, PT ;  /* 0x000000070000720c */ /* 0x000fc40003fa6270 */
[----:B------:R-:W-:Y:S02]  /*5a10*/  ISETP.GE.AND P3, PT, R0, R5, PT ;  /* 0x000000050000720c */ /* 0x000fe40003f66270 */
[C---:B------:R-:W-:Y:S02]  /*5a20*/  LOP3.LUT R7, R123.reuse, 0xc, RZ, 0xfc, !PT ;  /* 0x0000000c7b077812 */ /* 0x040fe400078efcff */
[----:B------:R-:W-:Y:S01]  /*5a30*/  LOP3.LUT R5, R123, 0xf, RZ, 0xfc, !PT ;  /* 0x0000000f7b057812 */ /* 0x000fe200078efcff */
[----:B------:R-:W1:Y:S01]  /*5a40*/  LDC R20, c[0x0][0x3d8] ;  /* 0x0000f600ff147b82 */ /* 0x000e620000000800 */
[----:B------:R-:W-:Y:S01]  /*5a50*/  FSEL R66, R12, -INF , P2 ;  /* 0xff8000000c427808 */ /* 0x000fe20001000000 */
[----:B------:R-:W-:Y:S01]  /*5a60*/  FMUL R12, R23, UR4 ;  /* 0x00000004170c7c20 */ /* 0x000fe20008400000 */
[----:B------:R-:W-:Y:S02]  /*5a70*/  FSEL R16, R15, -INF , P4 ;  /* 0xff8000000f107808 */ /* 0x000fe40002000000 */
[----:B------:R-:W-:-:S02]  /*5a80*/  ISETP.GE.AND P2, PT, R0, R7, PT ;  /* 0x000000070000720c */ /* 0x000fc40003f46270 */
[----:B------:R-:W-:Y:S02]  /*5a90*/  ISETP.GE.AND P4, PT, R0, R5, PT ;  /* 0x000000050000720c */ /* 0x000fe40003f86270 */
[C---:B------:R-:W-:Y:S02]  /*5aa0*/  LOP3.LUT R7, R123.reuse, 0xe, RZ, 0xfc, !PT ;  /* 0x0000000e7b077812 */ /* 0x040fe400078efcff */
[----:B------:R-:W-:Y:S02]  /*5ab0*/  LOP3.LUT R5, R123, 0x11, RZ, 0xfc, !PT ;  /* 0x000000117b057812 */ /* 0x000fe400078efcff */
[----:B------:R-:W-:Y:S01]  /*5ac0*/  FSEL R64, R14, -INF , P5 ;  /* 0xff8000000e407808 */ /* 0x000fe20002800000 */
[----:B------:R-:W-:Y:S01]  /*5ad0*/  FMUL R14, R19, UR4 ;  /* 0x00000004130e7c20 */ /* 0x000fe20008400000 */
[----:B------:R-:W-:Y:S01]  /*5ae0*/  FSEL R61, R17, -INF , P3 ;  /* 0xff800000113d7808 */ /* 0x000fe20001800000 */
[----:B------:R-:W2:Y:S01]  /*5af0*/  LDCU UR4, c[0x0][0x3d0] ;  /* 0x00007a00ff0477ac */ /* 0x000ea20008000800 */
[----:B------:R-:W-:-:S02]  /*5b00*/  ISETP.GE.AND P5, PT, R0, R7, PT ;  /* 0x000000070000720c */ /* 0x000fc40003fa6270 */
[----:B------:R-:W-:Y:S02]  /*5b10*/  ISETP.GE.AND P3, PT, R0, R5, PT ;  /* 0x000000050000720c */ /* 0x000fe40003f66270 */
[C---:B------:R-:W-:Y:S02]  /*5b20*/  LOP3.LUT R7, R123.reuse, 0x10, RZ, 0xfc, !PT ;  /* 0x000000107b077812 */ /* 0x040fe400078efcff */
[----:B------:R-:W-:Y:S02]  /*5b30*/  LOP3.LUT R5, R123, 0x13, RZ, 0xfc, !PT ;  /* 0x000000137b057812 */ /* 0x000fe400078efcff */
[----:B------:R-:W-:Y:S02]  /*5b40*/  FSEL R15, R2, -INF , P2 ;  /* 0xff800000020f7808 */ /* 0x000fe40001000000 */
[----:B------:R-:W-:Y:S02]  /*5b50*/  FSEL R14, R14, -INF , P4 ;  /* 0xff8000000e0e7808 */ /* 0x000fe40002000000 */
[----:B------:R-:W-:-:S02]  /*5b60*/  ISETP.GE.AND P2, PT, R0, R7, PT ;  /* 0x000000070000720c */ /* 0x000fc40003f46270 */
[----:B------:R-:W-:Y:S02]  /*5b70*/  ISETP.GE.AND P4, PT, R0, R5, PT ;  /* 0x000000050000720c */ /* 0x000fe40003f86270 */
[C---:B------:R-:W-:Y:S01]  /*5b80*/  LOP3.LUT R7, R123.reuse, 0x12, RZ, 0xfc, !PT ;  /* 0x000000127b077812 */ /* 0x040fe200078efcff */
[----:B--2---:R-:W-:Y:S01]  /*5b90*/  UIMAD UR4, UR5, UR4, URZ ;  /* 0x00000004050472a4 */ /* 0x004fe2000f8e02ff */
[----:B------:R-:W-:Y:S02]  /*5ba0*/  LOP3.LUT R5, R123, 0x15, RZ, 0xfc, !PT ;  /* 0x000000157b057812 */ /* 0x000fe400078efcff */
[----:B------:R-:W-:Y:S01]  /*5bb0*/  FSEL R59, R18, -INF , P5 ;  /* 0xff800000123b7808 */ /* 0x000fe20002800000 */
[----:B------:R-:W-:Y:S01]  /*5bc0*/  USHF.R.S32.HI UR5, URZ, 0x1f, UR4 ;  /* 0x0000001fff057899 */ /* 0x000fe20008011404 */
[----:B------:R-:W-:Y:S02]  /*5bd0*/  FSEL R58, R21, -INF , P3 ;  /* 0xff800000153a7808 */ /* 0x000fe40001800000 */
[C---:B------:R-:W-:Y:S01]  /*5be0*/  ISETP.GE.AND P5, PT, R0.reuse, R7, PT ;  /* 0x000000070000720c */ /* 0x040fe20003fa6270 */
[----:B------:R-:W2:Y:S01]  /*5bf0*/  LDC R21, c[0x0][0x3d8] ;  /* 0x0000f600ff157b82 */ /* 0x000ea20000000800 */
[----:B------:R-:W-:-:S02]  /*5c00*/  ISETP.GE.AND P3, PT, R0, R5, PT ;  /* 0x000000050000720c */ /* 0x000fc40003f66270 */
[C---:B------:R-:W-:Y:S02]  /*5c10*/  LOP3.LUT R7, R123.reuse, 0x14, RZ, 0xfc, !PT ;  /* 0x000000147b077812 */ /* 0x040fe400078efcff */
[----:B------:R-:W-:Y:S02]  /*5c20*/  LOP3.LUT R5, R123, 0x17, RZ, 0xfc, !PT ;  /* 0x000000177b057812 */ /* 0x000fe400078efcff */
[----:B------:R-:W-:Y:S02]  /*5c30*/  FMNMX3 R2, R36, R37, R38, !PT ;  /* 0x0000002524027276 */ /* 0x000fe40007800026 */
[----:B------:R-:W-:Y:S02]  /*5c40*/  FSEL R13, R13, -INF , P2 ;  /* 0xff8000000d0d7808 */ /* 0x000fe40001000000 */
[----:B------:R-:W-:Y:S02]  /*5c50*/  FSEL R12, R12, -INF , P4 ;  /* 0xff8000000c0c7808 */ /* 0x000fe40002000000 */
[----:B------:R-:W-:-:S02]  /*5c60*/  ISETP.GE.AND P2, PT, R0, R7, PT ;  /* 0x000000070000720c */ /* 0x000fc40003f46270 */
[----:B------:R-:W-:Y:S02]  /*5c70*/  ISETP.GE.AND P4, PT, R0, R5, PT ;  /* 0x000000050000720c */ /* 0x000fe40003f86270 */
[----:B------:R-:W-:Y:S02]  /*5c80*/  LOP3.LUT R5, R123, 0x18, RZ, 0xfc, !PT ;  /* 0x000000187b057812 */ /* 0x000fe400078efcff */
[----:B------:R-:W-:Y:S02]  /*5c90*/  FMNMX3 R2, R2, R39, R72, !PT ;  /* 0x0000002702027276 */ /* 0x000fe40007800048 */
[----:B------:R-:W-:Y:S02]  /*5ca0*/  FSEL R11, R11, -INF , P2 ;  /* 0xff8000000b0b7808 */ /* 0x000fe40001000000 */
[----:B------:R-:W-:Y:S02]  /*5cb0*/  ISETP.GE.AND P2, PT, R0, R5, PT ;  /* 0x000000050000720c */ /* 0x000fe40003f46270 */
[----:B------:R-:W-:-:S02]  /*5cc0*/  LOP3.LUT R7, R123, 0x16, RZ, 0xfc, !PT ;  /* 0x000000167b077812 */ /* 0x000fc400078efcff */
[----:B------:R-:W-:Y:S02]  /*5cd0*/  LOP3.LUT R5, R123, 0x19, RZ, 0xfc, !PT ;  /* 0x000000197b057812 */ /* 0x000fe400078efcff */
[----:B------:R-:W-:Y:S02]  /*5ce0*/  FMNMX3 R2, R2, R71, R68, !PT ;  /* 0x0000004702027276 */ /* 0x000fe40007800044 */
[----:B------:R-:W-:Y:S02]  /*5cf0*/  FSEL R54, R22, -INF , P5 ;  /* 0xff80000016367808 */ /* 0x000fe40002800000 */
[----:B------:R-:W-:Y:S02]  /*5d00*/  FSEL R52, R25, -INF , P3 ;  /* 0xff80000019347808 */ /* 0x000fe40001800000 */
[C---:B------:R-:W-:Y:S02]  /*5d10*/  ISETP.GE.AND P5, PT, R0.reuse, R7, PT ;  /* 0x000000070000720c */ /* 0x040fe40003fa6270 */
[----:B------:R-:W-:-:S02]  /*5d20*/  ISETP.GE.AND P3, PT, R0, R5, PT ;  /* 0x000000050000720c */ /* 0x000fc40003f66270 */
[----:B------:R-:W-:Y:S02]  /*5d30*/  FMNMX3 R2, R2, R67, R66, !PT ;  /* 0x0000004302027276 */ /* 0x000fe40007800042 */
[C---:B------:R-:W-:Y:S02]  /*5d40*/  LOP3.LUT R5, R123.reuse, 0x1a, RZ, 0xfc, !PT ;  /* 0x0000001a7b057812 */ /* 0x040fe400078efcff */
[----:B------:R-:W-:Y:S02]  /*5d50*/  FSEL R27, R26, -INF , P5 ;  /* 0xff8000001a1b7808 */ /* 0x000fe40002800000 */
[----:B------:R-:W-:Y:S02]  /*5d60*/  FMNMX3 R2, R2, R65, R64, !PT ;  /* 0x0000004102027276 */ /* 0x000fe40007800040 */
[----:B------:R-:W-:Y:S02]  /*5d70*/  ISETP.GE.AND P5, PT, R0, R5, PT ;  /* 0x000000050000720c */ /* 0x000fe40003fa6270 */
[----:B------:R-:W-:-:S02]  /*5d80*/  LOP3.LUT R5, R123, 0x1b, RZ, 0xfc, !PT ;  /* 0x0000001b7b057812 */ /* 0x000fc400078efcff */
[----:B------:R-:W-:Y:S02]  /*5d90*/  FMNMX3 R2, R2, R16, R15, !PT ;  /* 0x0000001002027276 */ /* 0x000fe4000780000f */
[----:B------:R-:W-:Y:S02]  /*5da0*/  FSEL R10, R10, -INF , P4 ;  /* 0xff8000000a0a7808 */ /* 0x000fe40002000000 */
[----:B------:R-:W-:Y:S02]  /*5db0*/  ISETP.GE.AND P4, PT, R0, R5, PT ;  /* 0x000000050000720c */ /* 0x000fe40003f86270 */
[----:B------:R-:W-:Y:S02]  /*5dc0*/  LOP3.LUT R5, R123, 0x1c, RZ, 0xfc, !PT ;  /* 0x0000001c7b057812 */ /* 0x000fe400078efcff */
[----:B------:R-:W-:Y:S02]  /*5dd0*/  FMNMX3 R2, R2, R61, R59, !PT ;  /* 0x0000003d02027276 */ /* 0x000fe4000780003b */
[----:B------:R-:W-:-:S02]  /*5de0*/  FSEL R49, R28, -INF , P2 ;  /* 0xff8000001c317808 */ /* 0x000fc40001000000 */
[----:B------:R-:W-:Y:S02]  /*5df0*/  ISETP.GE.AND P2, PT, R0, R5, PT ;  /* 0x000000050000720c */ /* 0x000fe40003f46270 */
[----:B------:R-:W-:Y:S02]  /*5e00*/  FMNMX3 R5, R2, R14, R13, !PT ;  /* 0x0000000e02057276 */ /* 0x000fe4000780000d */
[----:B------:R-:W-:Y:S02]  /*5e10*/  LOP3.LUT R7, R123, 0x1d, RZ, 0xfc, !PT ;  /* 0x0000001d7b077812 */ /* 0x000fe400078efcff */
[----:B------:R-:W-:Y:S02]  /*5e20*/  FMNMX3 R5, R5, R58, R54, !PT ;  /* 0x0000003a05057276 */ /* 0x000fe40007800036 */
[----:B------:R-:W-:Y:S02]  /*5e30*/  FSEL R47, R29, -INF , P3 ;  /* 0xff8000001d2f7808 */ /* 0x000fe40001800000 */
[----:B------:R-:W-:-:S02]  /*5e40*/  FMNMX3 R5, R5, R12, R11, !PT ;  /* 0x0000000c05057276 */ /* 0x000fc4000780000b */
[----:B------:R-:W-:Y:S02]  /*5e50*/  ISETP.GE.AND P3, PT, R0, R7, PT ;  /* 0x000000070000720c */ /* 0x000fe40003f66270 */
[----:B------:R-:W-:Y:S02]  /*5e60*/  LOP3.LUT R7, R123, 0x1e, RZ, 0xfc, !PT ;  /* 0x0000001e7b077812 */ /* 0x000fe400078efcff */
[----:B------:R-:W-:Y:S02]  /*5e70*/  FMNMX3 R5, R5, R52, R27, !PT ;  /* 0x0000003405057276 */ /* 0x000fe4000780001b */
[----:B------:R-:W-:Y:S02]  /*5e80*/  FSEL R46, R30, -INF , P5 ;  /* 0xff8000001e2e7808 */ /* 0x000fe40002800000 */
[----:B------:R-:W-:Y:S02]  /*5e90*/  ISETP.GE.AND P5, PT, R0, R7, PT ;  /* 0x000000070000720c */ /* 0x000fe40003fa6270 */
[----:B------:R-:W-:-:S02]  /*5ea0*/  LOP3.LUT R7, R123, 0x1f, RZ, 0xfc, !PT ;  /* 0x0000001f7b077812 */ /* 0x000fc400078efcff */
[----:B------:R-:W-:Y:S02]  /*5eb0*/  FMNMX3 R5, R5, R10, R49, !PT ;  /* 0x0000000a05057276 */ /* 0x000fe40007800031 */
[----:B------:R-:W-:Y:S02]  /*5ec0*/  FSEL R45, R31, -INF , P4 ;  /* 0xff8000001f2d7808 */ /* 0x000fe40002000000 */
[----:B------:R-:W-:Y:S02]  /*5ed0*/  ISETP.GE.AND P4, PT, R0, R7, PT ;  /* 0x000000070000720c */ /* 0x000fe40003f86270 */
[----:B------:R-:W-:Y:S02]  /*5ee0*/  FSEL R41, R32, -INF , P2 ;  /* 0xff80000020297808 */ /* 0x000fe40001000000 */
[----:B------:R-:W-:Y:S02]  /*5ef0*/  FMNMX3 R0, R5, R47, R46, !PT ;  /* 0x0000002f05007276 */ /* 0x000fe4000780002e */
[----:B------:R-:W-:-:S02]  /*5f00*/  FSEL R35, R33, -INF , P3 ;  /* 0xff80000021237808 */ /* 0x000fc40001800000 */
[----:B------:R-:W-:Y:S02]  /*5f10*/  FSEL R43, R34, -INF , P5 ;  /* 0xff800000222b7808 */ /* 0x000fe40002800000 */
[----:B------:R-:W-:Y:S02]  /*5f20*/  FMNMX3 R0, R0, R45, R41, !PT ;  /* 0x0000002d00007276 */ /* 0x000fe40007800029 */
[----:B------:R-:W-:Y:S02]  /*5f30*/  FSEL R76, R76, -INF , P4 ;  /* 0xff8000004c4c7808 */ /* 0x000fe40002000000 */
[----:B------:R-:W-:Y:S02]  /*5f40*/  FMNMX3 R5, R0, R35, R43, !PT ;  /* 0x0000002300057276 */ /* 0x000fe4000780002b */
[----:B------:R-:W-:Y:S02]  /*5f50*/  SHF.R.U32.HI R0, RZ, 0x2, R124 ;  /* 0x00000002ff007819 */ /* 0x000fe4000001167c */
[----:B------:R-:W-:-:S02]  /*5f60*/  FMNMX R5, R76, R5, !PT ;  /* 0x000000054c057209 */ /* 0x000fc40007800000 */
[----:B------:R-:W-:Y:S02]  /*5f70*/  LOP3.LUT R6, R0, 0x38, RZ, 0xc0, !PT ;  /* 0x0000003800067812 */ /* 0x000fe400078ec0ff */
[----:B------:R-:W-:Y:S01]  /*5f80*/  LOP3.LUT R0, R124, 0x3f, RZ, 0xc0, !PT ;  /* 0x0000003f7c007812 */ /* 0x000fe200078ec0ff */
[----:B------:R-:W0:Y:S01]  /*5f90*/  SHFL.BFLY PT, R2, R5, 0x10, 0x1f ;  /* 0x0e001f0005027f89 */ /* 0x000e2200000e0000 */
[--C-:B------:R-:W-:Y:S02]  /*5fa0*/  LOP3.LUT R6, R6, 0x1f, R124.reuse, 0xf8, !PT ;  /* 0x0000001f06067812 */ /* 0x100fe400078ef87c */
[----:B------:R-:W-:Y:S01]  /*5fb0*/  SHF.R.U32.HI R17, RZ, 0x1, R124 ;  /* 0x00000001ff117819 */ /* 0x000fe2000001167c */
[----:B---3--:R-:W-:Y:S02]  /*5fc0*/  IMAD R7, R0, UR18, RZ ;  /* 0x0000001200077c24 */ /* 0x008fe4000f8e02ff */
[----:B------:R-:W-:-:S03]  /*5fd0*/  IMAD.SHL.U32 R9, R6, 0x10, RZ ;  /* 0x0000001006097824 */ /* 0x000fc600078e00ff */
[----:B----4-:R-:W-:Y:S01]  /*5fe0*/  IADD3 R140, P2, P3, R7, UR4, R140 ;  /* 0x00000004078c7c10 */ /* 0x010fe2000fb5e08c */
[----:B------:R-:W3:Y:S01]  /*5ff0*/  LDCU UR4, c[0x0][0x3d8] ;  /* 0x00007b00ff0477ac */ /* 0x000ee20008000800 */
[----:B------:R-:W-:Y:S02]  /*6000*/  LOP3.LUT R0, R9, 0x1b0, RZ, 0xc0, !PT ;  /* 0x000001b009007812 */ /* 0x000fe400078ec0ff */
[----:B------:R-:W-:Y:S02]  /*6010*/  SHF.R.S32.HI R6, RZ, 0x1f, R7 ;  /* 0x0000001fff067819 */ /* 0x000fe40000011407 */
[----:B------:R-:W-:Y:S02]  /*6020*/  LOP3.LUT R17, R0, 0x40, R17, 0xf8, !PT ;  /* 0x0000004000117812 */ /* 0x000fe400078ef811 */
[----:B------:R-:W-:Y:S01]  /*6030*/  IADD3.X R0, PT, PT, R6, UR5, R141, P2, P3 ;  /* 0x0000000506007c10 */ /* 0x000fe200097e648d */
[----:B------:R-:W4:Y:S02]  /*6040*/  LDCU UR5, c[0x0][0x3d8] ;  /* 0x00007b00ff0577ac */ /* 0x000f240008000800 */
[----:B------:R-:W-:Y:S01]  /*6050*/  VIADD R6, R17, UR10 ;  /* 0x0000000a11067c36 */ /* 0x000fe20008000000 */
[----:B0-----:R-:W-:-:S02]  /*6060*/  FMNMX3 R2, R5, -INF , R2, !PT ;  /* 0xff80000005027876 */ /* 0x001fc40007800002 */
[----:B------:R-:W-:-:S03]  /*6070*/  SHF.R.U32.HI R5, RZ, 0x6, R124 ;  /* 0x00000006ff057819 */ /* 0x000fc6000001167c */
[----:B------:R-:W-:Y:S01]  /*6080*/  FADD R4, -R2, -INF ;  /* 0xff80000002047421 */ /* 0x000fe20000000100 */
[----:B------:R-:W-:-:S03]  /*6090*/  SGXT.U32 R5, R5, 0x2 ;  /* 0x000000020505781a */ /* 0x000fc60000000000 */
[----:B------:R-:W-:Y:S02]  /*60a0*/  FMUL R4, R4, 1.4426950216293334961 ;  /* 0x3fb8aa3b04047820 */ /* 0x000fe40000400000 */
[----:B-----5:R-:W-:Y:S01]  /*60b0*/  IMAD R5, R5, UR6, RZ ;  /* 0x0000000605057c24 */ /* 0x020fe2000f8e02ff */
[----:B------:R-:W0:Y:S01]  /*60c0*/  LDCU UR6, c[0x0][0x3d8] ;  /* 0x00007b00ff0677ac */ /* 0x000e220008000800 */
[----:B------:R5:W0:Y:S03]  /*60d0*/  MUFU.EX2 R121, R4 ;  /* 0x0000000400797308 */ /* 0x000a260000000800 */
[----:B------:R-:W-:-:S04]  /*60e0*/  IADD3 R128, P2, PT, R5, R140, RZ ;  /* 0x0000008c05807210 */ /* 0x000fc80007f5e0ff */
[----:B------:R-:W-:Y:S02]  /*60f0*/  LEA.HI.X.SX32 R129, R5, R0, 0x1, P2 ;  /* 0x0000000005817211 */ /* 0x000fe400010f0eff */
[----:B-----5:R-:W-:Y:S02]  /*6100*/  LEA.HI R4, R124, 0xc, RZ, 0x1a ;  /* 0x0000000c7c047811 */ /* 0x020fe400078fd0ff */
[----:B------:R-:W-:Y:S01]  /*6110*/  PRMT R113, RZ, 0x7610, R113 ;  /* 0x00007610ff717816 */ /* 0x000fe20000000071 */
[----:B------:R-:W-:Y:S02]  /*6120*/  STL.64 [R1+0x48], R128 ;  /* 0x0000488001007387 */ /* 0x000fe40000100a00 */
[----:B------:R-:W-:Y:S01]  /*6130*/  IMAD R7, R4, UR16, RZ ;  /* 0x0000001004077c24 */ /* 0x000fe2000f8e02ff */
[----:B------:R-:W-:Y:S01]  /*6140*/  LEA.HI R4, R124, 0x1c, RZ, 0x1a ;  /* 0x0000001c7c047811 */ /* 0x000fe200078fd0ff */
[----:B------:R-:W5:Y:S01]  /*6150*/  LDCU UR16, c[0x0][0x3d8] ;  /* 0x00007b00ff1077ac */ /* 0x000f620008000800 */
[----:B0-----:R0:W-:Y:S02]  /*6160*/  STSM.16.M88 [R6+0x8000], R121 ;  /* 0x0080007906007844 */ /* 0x0011e40000000000 */
[C---:B------:R-:W-:Y:S01]  /*6170*/  IADD3 R126, P2, PT, R7.reuse, R140, RZ ;  /* 0x0000008c077e7210 */ /* 0x040fe20007f5e0ff */
[----:B---3--:R-:W-:Y:S01]  /*6180*/  IMAD R17, R4, UR4, RZ ;  /* 0x0000000404117c24 */ /* 0x008fe2000f8e02ff */
[----:B------:R-:W3:Y:S01]  /*6190*/  LDCU UR4, c[0x0][0x3d8] ;  /* 0x00007b00ff0477ac */ /* 0x000ee20008000800 */
[----:B------:R-:W-:Y:S01]  /*61a0*/  LEA.HI R4, R124, 0x2c, RZ, 0x1a ;  /* 0x0000002c7c047811 */ /* 0x000fe200078fd0ff */
[----:B------:R-:W-:Y:S01]  /*61b0*/  BAR.SYNC.DEFER_BLOCKING 0x0 ;  /* 0x0000000000007b1d */ /* 0x000fe20000010000 */
[----:B------:R-:W-:-:S02]  /*61c0*/  LEA.HI.X.SX32 R127, R7, R0, 0x1, P2 ;  /* 0x00000000077f7211 */ /* 0x000fc400010f0eff */
[C---:B------:R-:W-:Y:S01]  /*61d0*/  IADD3 R18, P2, PT, R17.reuse, R140, RZ ;  /* 0x0000008c11127210 */ /* 0x040fe20007f5e0ff */
[----:B----4-:R-:W-:Y:S02]  /*61e0*/  IMAD R7, R4, UR5, RZ ;  /* 0x0000000504077c24 */ /* 0x010fe4000f8e02ff */
[----:B------:R-:W4:Y:S01]  /*61f0*/  LDCU UR5, c[0x0][0x3d8] ;  /* 0x00007b00ff0577ac */ /* 0x000f220008000800 */
[C---:B0-----:R-:W-:Y:S02]  /*6200*/  LEA.HI R6, R124.reuse, 0x3c, RZ, 0x1a ;  /* 0x0000003c7c067811 */ /* 0x041fe400078fd0ff */
[----:B------:R-:W-:Y:S02]  /*6210*/  LEA.HI.X.SX32 R19, R17, R0, 0x1, P2 ;  /* 0x0000000011137211 */ /* 0x000fe400010f0eff */
[C---:B------:R-:W-:Y:S02]  /*6220*/  IADD3 R240, P2, PT, R7.reuse, R140, RZ ;  /* 0x0000008c07f07210 */ /* 0x040fe40007f5e0ff */
[----:B------:R-:W-:Y:S01]  /*6230*/  LEA.HI R4, R124, 0x4c, RZ, 0x1a ;  /* 0x0000004c7c047811 */ /* 0x000fe200078fd0ff */
[----:B------:R-:W-:Y:S01]  /*6240*/  IMAD R17, R6, UR6, RZ ;  /* 0x0000000606117c24 */ /* 0x000fe2000f8e02ff */
[----:B------:R-:W-:Y:S01]  /*6250*/  LEA.HI.X.SX32 R241, R7, R0, 0x1, P2 ;  /* 0x0000000007f17211 */ /* 0x000fe200010f0eff */
[----:B------:R-:W0:Y:S02]  /*6260*/  LDCU UR6, c[0x0][0x3d8] ;  /* 0x00007b00ff0677ac */ /* 0x000e240008000800 */
[----:B---3--:R-:W-:Y:S01]  /*6270*/  IMAD R7, R4, UR4, RZ ;  /* 0x0000000404077c24 */ /* 0x008fe2000f8e02ff */
[----:B------:R-:W3:Y:S01]  /*6280*/  LDCU UR4, c[0x0][0x3d8] ;  /* 0x00007b00ff0477ac */ /* 0x000ee20008000800 */
[----:B------:R-:W-:-:S03]  /*6290*/  LEA.HI R4, R124, 0x5c, RZ, 0x1a ;  /* 0x0000005c7c047811 */ /* 0x000fc600078fd0ff */
[C---:B------:R-:W-:Y:S01]  /*62a0*/  IADD3 R224, P2, PT, R7.reuse, R140, RZ ;  /* 0x0000008c07e07210 */ /* 0x040fe20007f5e0ff */
[----:B------:R-:W-:Y:S03]  /*62b0*/  STL.64 [R1+0x30], R126 ;  /* 0x0000307e01007387 */ /* 0x000fe60000100a00 */
[----:B------:R-:W-:Y:S01]  /*62c0*/  LEA.HI.X.SX32 R225, R7, R0, 0x1, P2 ;  /* 0x0000000007e17211 */ /* 0x000fe200010f0eff */
[----:B----4-:R-:W-:Y:S01]  /*62d0*/  IMAD R7, R4, UR5, RZ ;  /* 0x0000000504077c24 */ /* 0x010fe2000f8e02ff */
[----:B------:R-:W4:Y:S01]  /*62e0*/  LDCU UR5, c[0x0][0x3d8] ;  /* 0x00007b00ff0577ac */ /* 0x000f220008000800 */
[-C--:B------:R-:W-:Y:S01]  /*62f0*/  IADD3 R232, P3, PT, R17, R140.reuse, RZ ;  /* 0x0000008c11e87210 */ /* 0x080fe20007f7e0ff */
[----:B------:R1:W2:Y:S01]  /*6300*/  @P0 LDG.E.U8 R113, desc[UR24][R18.64] ;  /* 0x0000001812710981 */ /* 0x0002a2000c1e1100 */
[----:B------:R-:W-:Y:S02]  /*6310*/  LEA.HI R6, R124, 0x6c, RZ, 0x1a ;  /* 0x0000006c7c067811 */ /* 0x000fe400078fd0ff */
[----:B------:R-:W-:Y:S01]  /*6320*/  IADD3 R216, P2, PT, R7, R140, RZ ;  /* 0x0000008c07d87210 */ /* 0x000fe20007f5e0ff */
[----:B------:R-:W-:Y:S01]  /*6330*/  IMAD R5, R8, 0x4, R5 ;  /* 0x0000000408057824 */ /* 0x000fe200078e0205 */
[----:B------:R-:W-:Y:S01]  /*6340*/  LEA.HI R4, R124, 0x7c, RZ, 0x1a ;  /* 0x0000007c7c047811 */ /* 0x000fe200078fd0ff */
[----:B------:R1:W-:Y:S01]  /*6350*/  STL.64 [R1+0x10], R18 ;  /* 0x0000101201007387 */ /* 0x0003e20000100a00 */
[-C--:B------:R-:W-:Y:S01]  /*6360*/  LEA.HI.X.SX32 R233, R17, R0.reuse, 0x1, P3 ;  /* 0x0000000011e97211 */ /* 0x080fe200018f0eff */
[----:B0-----:R-:W-:Y:S01]  /*6370*/  IMAD R17, R6, UR6, RZ ;  /* 0x0000000606117c24 */ /* 0x001fe2000f8e02ff */
[----:B------:R-:W0:Y:S01]  /*6380*/  LDCU UR6, c[0x0][0x3d8] ;  /* 0x00007b00ff0677ac */ /* 0x000e220008000800 */
[----:B------:R-:W-:Y:S01]  /*6390*/  LEA.HI.X.SX32 R217, R7, R0, 0x1, P2 ;  /* 0x0000000007d97211 */ /* 0x000fe200010f0eff */
[----:B---3--:R-:W-:Y:S01]  /*63a0*/  IMAD R7, R4, UR4, RZ ;  /* 0x0000000404077c24 */ /* 0x008fe2000f8e02ff */
[C---:B------:R-:W-:Y:S01]  /*63b0*/  LEA.HI R6, R124.reuse, 0x9c, RZ, 0x1a ;  /* 0x0000009c7c067811 */ /* 0x040fe200078fd0ff */
[----:B------:R-:W3:Y:S01]  /*63c0*/  LDCU UR4, c[0x0][0x3d8] ;  /* 0x00007b00ff0477ac */ /* 0x000ee20008000800 */
[-C--:B------:R-:W-:Y:S01]  /*63d0*/  IADD3 R208, P3, PT, R17, R140.reuse, RZ ;  /* 0x0000008c11d07210 */ /* 0x080fe20007f7e0ff */
[----:B------:R-:W3:Y:S01]  /*63e0*/  LDC R8, c[0x0][0x3d8] ;  /* 0x0000f600ff087b82 */ /* 0x000ee20000000800 */
[----:B------:R-:W-:Y:S01]  /*63f0*/  IADD3 R200, P2, PT, R7, R140, RZ ;  /* 0x0000008c07c87210 */ /* 0x000fe20007f5e0ff */
[----:B------:R-:W2:Y:S01]  /*6400*/  @P0 LDG.E.U8 R120, desc[UR24][R128.64] ;  /* 0x0000001880780981 */ /* 0x000ea2000c1e1100 */
[----:B------:R-:W-:-:S02]  /*6410*/  LEA.HI R4, R124, 0x8c, RZ, 0x1a ;  /* 0x0000008c7c047811 */ /* 0x000fc400078fd0ff */
[-C--:B------:R-:W-:Y:S01]  /*6420*/  LEA.HI.X.SX32 R209, R17, R0.reuse, 0x1, P3 ;  /* 0x0000000011d17211 */ /* 0x080fe200018f0eff */
[----:B----4-:R-:W-:Y:S01]  /*6430*/  IMAD R17, R6, UR5, RZ ;  /* 0x0000000506117c24 */ /* 0x010fe2000f8e02ff */
[----:B------:R-:W-:Y:S01]  /*6440*/  LEA.HI.X.SX32 R201, R7, R0, 0x1, P2 ;  /* 0x0000000007c97211 */ /* 0x000fe200010f0eff */
[----:B-----5:R-:W-:Y:S01]  /*6450*/  IMAD R7, R4, UR16, RZ ;  /* 0x0000001004077c24 */ /* 0x020fe2000f8e02ff */
[----:B------:R-:W4:Y:S01]  /*6460*/  LDCU UR5, c[0x0][0x3d8] ;  /* 0x00007b00ff0577ac */ /* 0x000f220008000800 */
[C---:B------:R-:W-:Y:S01]  /*6470*/  LEA.HI R4, R124.reuse, 0xac, RZ, 0x1a ;  /* 0x000000ac7c047811 */ /* 0x040fe200078fd0ff */
[----:B-1----:R-:W1:Y:S01]  /*6480*/  LDC R18, c[0x0][0x3d8] ;  /* 0x0000f600ff127b82 */ /* 0x002e620000000800 */
[-C--:B------:R-:W-:Y:S02]  /*6490*/  IADD3 R184, P3, PT, R17, R140.reuse, RZ ;  /* 0x0000008c11b87210 */ /* 0x080fe40007f7e0ff */
[----:B------:R-:W-:Y:S01]  /*64a0*/  LEA.HI R6, R124, 0xcc, RZ, 0x1a ;  /* 0x000000cc7c067811 */ /* 0x000fe200078fd0ff */
[----:B0-----:R-:W-:Y:S01]  /*64b0*/  IMAD R19, R4, UR6, RZ ;  /* 0x0000000604137c24 */ /* 0x001fe2000f8e02ff */
[----:B------:R-:W-:-:S02]  /*64c0*/  IADD3 R192, P2, PT, R7, R140, RZ ;  /* 0x0000008c07c07210 */ /* 0x000fc40007f5e0ff */
[-C--:B------:R-:W-:Y:S01]  /*64d0*/  LEA.HI.X.SX32 R185, R17, R0.reuse, 0x1, P3 ;  /* 0x0000000011b97211 */ /* 0x080fe200018f0eff */
[----:B------:R-:W-:Y:S01]  /*64e0*/  IMAD R17, R6, UR17, RZ ;  /* 0x0000001106117c24 */ /* 0x000fe2000f8e02ff */
[----:B------:R-:W-:Y:S01]  /*64f0*/  LEA.HI R4, R124, 0xbc, RZ, 0x1a ;  /* 0x000000bc7c047811 */ /* 0x000fe200078fd0ff */
[----:B------:R-:W0:Y:S01]  /*6500*/  LDC R6, c[0x0][0x3d8] ;  /* 0x0000f600ff067b82 */ /* 0x000e220000000800 */
[----:B------:R-:W-:Y:S02]  /*6510*/  LEA.HI.X.SX32 R193, R7, R0, 0x1, P2 ;  /* 0x0000000007c17211 */ /* 0x000fe400010f0eff */
[C---:B------:R-:W-:Y:S01]  /*6520*/  IADD3 R176, P2, PT, R19.reuse, R140, RZ ;  /* 0x0000008c13b07210 */ /* 0x040fe20007f5e0ff */
[----:B---3--:R-:W-:Y:S01]  /*6530*/  IMAD R7, R4, UR4, RZ ;  /* 0x0000000404077c24 */ /* 0x008fe2000f8e02ff */
[----:B------:R-:W-:Y:S01]  /*6540*/  LEA.HI R4, R124, 0xdc, RZ, 0x1a ;  /* 0x000000dc7c047811 */ /* 0x000fe200078fd0ff */
[----:B------:R-:W3:Y:S01]  /*6550*/  LDCU UR4, c[0x0][0x3d8] ;  /* 0x00007b00ff0477ac */ /* 0x000ee20008000800 */
[----:B------:R-:W-:-:S02]  /*6560*/  LEA.HI.X.SX32 R177, R19, R0, 0x1, P2 ;  /* 0x0000000013b17211 */ /* 0x000fc400010f0eff */
[C---:B------:R-:W-:Y:S01]  /*6570*/  IADD3 R168, P2, PT, R7.reuse, R140, RZ ;  /* 0x0000008c07a87210 */ /* 0x040fe20007f5e0ff */
[----:B----4-:R-:W-:Y:S01]  /*6580*/  IMAD R19, R4, UR5, RZ ;  /* 0x0000000504137c24 */ /* 0x010fe2000f8e02ff */
[----:B------:R-:W-:Y:S01]  /*6590*/  PRMT R119, RZ, 0x7610, R119 ;  /* 0x00007610ff777816 */ /* 0x000fe20000000077 */
[----:B------:R-:W4:Y:S01]  /*65a0*/  LDC R4, c[0x0][0x3d8] ;  /* 0x0000f600ff047b82 */ /* 0x000f220000000800 */
[----:B------:R-:W-:Y:S01]  /*65b0*/  LEA.HI.X.SX32 R169, R7, R0, 0x1, P2 ;  /* 0x0000000007a97211 */ /* 0x000fe200010f0eff */
[----:B------:R-:W5:Y:S01]  /*65c0*/  LDCU UR5, c[0x0][0x3d8] ;  /* 0x00007b00ff0577ac */ /* 0x000f620008000800 */
[C---:B------:R-:W-:Y:S01]  /*65d0*/  IADD3 R152, P2, PT, R19.reuse, R140, RZ ;  /* 0x0000008c13987210 */ /* 0x040fe20007f5e0ff */
[----:B-1----:R-:W-:Y:S01]  /*65e0*/  IMAD R7, R18, 0x4, R5 ;  /* 0x0000000412077824 */ /* 0x002fe200078e0205 */
[----:B------:R-:W-:Y:S02]  /*65f0*/  PRMT R117, RZ, 0x7610, R117 ;  /* 0x00007610ff757816 */ /* 0x000fe40000000075 */
[----:B------:R-:W-:Y:S01]  /*6600*/  LEA.HI.X.SX32 R153, R19, R0, 0x1, P2 ;  /* 0x0000000013997211 */ /* 0x000fe200010f0eff */
[----:B------:R-:W1:Y:S01]  /*6610*/  LDC R18, c[0x0][0x3d8] ;  /* 0x0000f600ff127b82 */ /* 0x000e620000000800 */
[----:B------:R-:W-:-:S02]  /*6620*/  IADD3 R24, P2, PT, R5, R140, RZ ;  /* 0x0000008c05187210 */ /* 0x000fc40007f5e0ff */
[----:B------:R-:W-:Y:S01]  /*6630*/  PRMT R118, RZ, 0x7610, R118 ;  /* 0x00007610ff767816 */ /* 0x000fe20000000076 */
[----:B------:R-:W2:Y:S01]  /*6640*/  @P0 LDG.E.U8 R117, desc[UR24][R126.64] ;  /* 0x000000187e750981 */ /* 0x000ea2000c1e1100 */
[----:B------:R-:W-:Y:S01]  /*6650*/  LEA.HI.X.SX32 R25, R5, R0, 0x1, P2 ;  /* 0x0000000005197211 */ /* 0x000fe200010f0eff */
[----:B0-----:R-:W-:Y:S01]  /*6660*/  IMAD R5, R6, 0x8, R7 ;  /* 0x0000000806057824 */ /* 0x001fe200078e0207 */
[C---:B------:R-:W-:Y:S01]  /*6670*/  IADD3 R22, P2, PT, R7.reuse, R140, RZ ;  /* 0x0000008c07167210 */ /* 0x040fe20007f5e0ff */
[----:B------:R-:W0:Y:S02]  /*6680*/  LDC R6, c[0x0][0x3d8] ;  /* 0x0000f600ff067b82 */ /* 0x000e240000000800 */
[----:B------:R3:W-:Y:S01]  /*6690*/  STL.64 [R1+0x40], R24 ;  /* 0x0000401801007387 */ /* 0x0007e20000100a00 */
[----:B------:R-:W-:Y:S01]  /*66a0*/  LEA.HI.X.SX32 R23, R7, R0, 0x1, P2 ;  /* 0x0000000007177211 */ /* 0x000fe200010f0eff */
[----:B------:R-:W-:Y:S02]  /*66b0*/  IMAD R7, R20, 0x4, R5 ;  /* 0x0000000414077824 */ /* 0x000fe400078e0205 */
[----:B------:R3:W2:Y:S01]  /*66c0*/  @P0 LDG.E.U8 R119, desc[UR24][R24.64] ;  /* 0x0000001818770981 */ /* 0x0006a2000c1e1100 */
[-C--:B------:R-:W-:Y:S01]  /*66d0*/  IADD3 R160, P3, PT, R17, R140.reuse, RZ ;  /* 0x0000008c11a07210 */ /* 0x080fe20007f7e0ff */
[----:B------:R-:W5:Y:S02]  /*66e0*/  LDC R20, c[0x0][0x3d8] ;  /* 0x0000f600ff147b82 */ /* 0x000f640000000800 */
[----:B------:R4:W-:Y:S04]  /*66f0*/  STL.64 [R1+0x38], R22 ;  /* 0x0000381601007387 */ /* 0x0009e80000100a00 */
[----:B------:R4:W2:Y:S01]  /*6700*/  @P0 LDG.E.U8 R118, desc[UR24][R22.64] ;  /* 0x0000001816760981 */ /* 0x0008a2000c1e1100 */
[----:B---3--:R-:W-:-:S04]  /*6710*/  IADD3 R24, P2, PT, R5, R140, RZ ;  /* 0x0000008c05187210 */ /* 0x008fc80007f5e0ff */
[-C--:B------:R-:W-:Y:S02]  /*6720*/  LEA.HI.X.SX32 R25, R5, R0.reuse, 0x1, P2 ;  /* 0x0000000005197211 */ /* 0x080fe400010f0eff */
[----:B------:R-:W-:Y:S01]  /*6730*/  LEA.HI.X.SX32 R161, R17, R0, 0x1, P3 ;  /* 0x0000000011a17211 */ /* 0x000fe200018f0eff */
[----:B------:R-:W3:Y:S01]  /*6740*/  LDC R5, c[0x0][0x3d8] ;  /* 0x0000f600ff057b82 */ /* 0x000ee20000000800 */
[----:B----4-:R-:W-:-:S04]  /*6750*/  IADD3 R22, P2, PT, R7, R140, RZ ;  /* 0x0000008c07167210 */ /* 0x010fc80007f5e0ff */
[----:B------:R-:W-:Y:S01]  /*6760*/  LEA.HI.X.SX32 R23, R7, R0, 0x1, P2 ;  /* 0x0000000007177211 */ /* 0x000fe200010f0eff */
[----:B------:R-:W-:Y:S01]  /*6770*/  IMAD R7, R4, 0x4, R7 ;  /* 0x0000000404077824 */ /* 0x000fe200078e0207 */
[----:B------:R-:W-:Y:S01]  /*6780*/  PRMT R116, RZ, 0x7610, R116 ;  /* 0x00007610ff747816 */ /* 0x000fe20000000074 */
[----:B------:R4:W-:Y:S01]  /*6790*/  STL.64 [R1+0x28], R24 ;  /* 0x0000281801007387 */ /* 0x0009e20000100a00 */
[----:B------:R-:W-:Y:S01]  /*67a0*/  PRMT R115, RZ, 0x7610, R115 ;  /* 0x00007610ff737816 */ /* 0x000fe20000000073 */
[----:B------:R-:W-:Y:S01]  /*67b0*/  IMAD R17, R8, 0x8, R7 ;  /* 0x0000000808117824 */ /* 0x000fe200078e0207 */
[----:B------:R-:W3:Y:S01]  /*67c0*/  LDC R4, c[0x0][0x3d8] ;  /* 0x0000f600ff047b82 */ /* 0x000ee20000000800 */
[C---:B------:R-:W-:Y:S01]  /*67d0*/  IADD3 R30, P2, PT, R7.reuse, R140, RZ ;  /* 0x0000008c071e7210 */ /* 0x040fe20007f5e0ff */
[----:B------:R4:W2:Y:S04]  /*67e0*/  @P0 LDG.E.U8 R116, desc[UR24][R24.64] ;  /* 0x0000001818740981 */ /* 0x0008a8000c1e1100 */
[----:B------:R0:W-:Y:S02]  /*67f0*/  STL.64 [R1+0x20], R22 ;  /* 0x0000201601007387 */ /* 0x0001e40000100a00 */
[----:B------:R-:W3:Y:S01]  /*6800*/  LDC R8, c[0x0][0x3d8] ;  /* 0x0000f600ff087b82 */ /* 0x000ee20000000800 */
[----:B------:R-:W-:Y:S01]  /*6810*/  LEA.HI.X.SX32 R31, R7, R0, 0x1, P2 ;  /* 0x00000000071f7211 */ /* 0x000fe200010f0eff */
[----:B-1----:R-:W-:Y:S01]  /*6820*/  IMAD R7, R18, 0x4, R17 ;  /* 0x0000000412077824 */ /* 0x002fe200078e0211 */
[----:B------:R1:W2:Y:S01]  /*6830*/  @P0 LDG.E.U8 R115, desc[UR24][R22.64] ;  /* 0x0000001816730981 */ /* 0x0002a2000c1e1100 */
[----:B----4-:R-:W-:-:S04]  /*6840*/  IADD3 R24, P2, PT, R17, R140, RZ ;  /* 0x0000008c11187210 */ /* 0x010fc80007f5e0ff */
[----:B------:R-:W-:Y:S01]  /*6850*/  LEA.HI.X.SX32 R25, R17, R0, 0x1, P2 ;  /* 0x0000000011197211 */ /* 0x000fe200010f0eff */
[----:B0-----:R-:W-:Y:S01]  /*6860*/  IMAD R17, R6, 0x4, R7 ;  /* 0x0000000406117824 */ /* 0x001fe200078e0207 */
[----:B------:R-:W0:Y:S01]  /*6870*/  LDC R18, c[0x0][0x3d8] ;  /* 0x0000f600ff127b82 */ /* 0x000e220000000800 */
[----:B-1----:R-:W-:Y:S02]  /*6880*/  IADD3 R22, P3, PT, R7, R140, RZ ;  /* 0x0000008c07167210 */ /* 0x002fe40007f7e0ff */
[----:B-----5:R-:W-:-:S05]  /*6890*/  IMAD R19, R20, 0x8, R17 ;  /* 0x0000000814137824 */ /* 0x020fca00078e0211 */
[----:B------:R-:W1:Y:S01]  /*68a0*/  LDC R6, c[0x0][0x3d8] ;  /* 0x0000f600ff067b82 */ /* 0x000e620000000800 */
[----:B------:R-:W-:Y:S02]  /*68b0*/  LEA.HI.X.SX32 R23, R7, R0, 0x1, P3 ;  /* 0x0000000007177211 */ /* 0x000fe400018f0eff */
[----:B------:R-:W-:-:S05]  /*68c0*/  IADD3 R242, P2, PT, R17, R140, RZ ;  /* 0x0000008c11f27210 */ /* 0x000fca0007f5e0ff */
[----:B------:R-:W4:Y:S01]  /*68d0*/  LDC R7, c[0x0][0x3d8] ;  /* 0x0000f600ff077b82 */ /* 0x000f220000000800 */
[----:B------:R-:W-:Y:S01]  /*68e0*/  LEA.HI.X.SX32 R243, R17, R0, 0x1, P2 ;  /* 0x0000000011f37211 */ /* 0x000fe200010f0eff */
[----:B---3--:R-:W-:Y:S01]  /*68f0*/  IMAD R17, R8, 0x4, R19 ;  /* 0x0000000408117824 */ /* 0x008fe200078e0213 */
[----:B------:R-:W-:-:S03]  /*6900*/  IADD3 R238, P2, PT, R19, R140, RZ ;  /* 0x0000008c13ee7210 */ /* 0x000fc60007f5e0ff */
[----:B------:R-:W-:Y:S01]  /*6910*/  IMAD R5, R5, 0x4, R17 ;  /* 0x0000000405057824 */ /* 0x000fe200078e0211 */
[----:B------:R-:W-:Y:S01]  /*6920*/  LEA.HI.X.SX32 R239, R19, R0, 0x1, P2 ;  /* 0x0000000013ef7211 */ /* 0x000fe200010f0eff */
[----:B------:R-:W3:Y:S01]  /*6930*/  LDC R8, c[0x0][0x3d8] ;  /* 0x0000f600ff087b82 */ /* 0x000ee20000000800 */
[----:B------:R-:W-:Y:S01]  /*6940*/  IADD3 R236, P2, PT, R17, R140, RZ ;  /* 0x0000008c11ec7210 */ /* 0x000fe20007f5e0ff */
[----:B------:R-:W-:-:S03]  /*6950*/  IMAD R4, R4, 0x8, R5 ;  /* 0x0000000804047824 */ /* 0x000fc600078e0205 */
[----:B------:R-:W-:Y:S02]  /*6960*/  LEA.HI.X.SX32 R237, R17, R0, 0x1, P2 ;  /* 0x0000000011ed7211 */ /* 0x000fe400010f0eff */
[C---:B------:R-:W-:Y:S01]  /*6970*/  IADD3 R234, P2, PT, R5.reuse, R140, RZ ;  /* 0x0000008c05ea7210 */ /* 0x040fe20007f5e0ff */
[----:B------:R-:W5:Y:S03]  /*6980*/  LDC R17, c[0x0][0x3d8] ;  /* 0x0000f600ff117b82 */ /* 0x000f660000000800 */
[----:B------:R-:W-:Y:S01]  /*6990*/  LEA.HI.X.SX32 R235, R5, R0, 0x1, P2 ;  /* 0x0000000005eb7211 */ /* 0x000fe200010f0eff */
[----:B-1----:R-:W-:Y:S01]  /*69a0*/  IMAD R5, R6, 0x4, R4 ;  /* 0x0000000406057824 */ /* 0x002fe200078e0204 */
[----:B------:R-:W-:-:S03]  /*69b0*/  IADD3 R230, P2, PT, R4, R140, RZ ;  /* 0x0000008c04e67210 */ /* 0x000fc60007f5e0ff */
[----:B------:R-:W1:Y:S01]  /*69c0*/  LDC R6, c[0x0][0x3d8] ;  /* 0x0000f600ff067b82 */ /* 0x000e620000000800 */
[----:B------:R-:W-:Y:S01]  /*69d0*/  LEA.HI.X.SX32 R231, R4, R0, 0x1, P2 ;  /* 0x0000000004e77211 */ /* 0x000fe200010f0eff */
[----:B----4-:R-:W-:-:S05]  /*69e0*/  IMAD R4, R7, 0x4, R5 ;  /* 0x0000000407047824 */ /* 0x010fca00078e0205 */
[CC--:B------:R-:W-:Y:S01]  /*69f0*/  IADD3 R226, P3, PT, R4.reuse, R140.reuse, RZ ;  /* 0x0000008c04e27210 */ /* 0x0c0fe20007f7e0ff */
[----:B------:R-:W4:Y:S01]  /*6a00*/  LDC R7, c[0x0][0x3d8] ;  /* 0x0000f600ff077b82 */ /* 0x000f220000000800 */
[C---:B------:R-:W-:Y:S02]  /*6a10*/  IADD3 R228, P2, PT, R5.reuse, R140, RZ ;  /* 0x0000008c05e47210 */ /* 0x040fe40007f5e0ff */
[-C--:B------:R-:W-:Y:S01]  /*6a20*/  LEA.HI.X.SX32 R227, R4, R0.reuse, 0x1, P3 ;  /* 0x0000000004e37211 */ /* 0x080fe200018f0eff */
[----:B---3--:R-:W-:Y:S01]  /*6a30*/  IMAD R4, R8, 0x8, R4 ;  /* 0x0000000808047824 */ /* 0x008fe200078e0204 */
[----:B------:R-:W-:-:S03]  /*6a40*/  LEA.HI.X.SX32 R229, R5, R0, 0x1, P2 ;  /* 0x0000000005e57211 */ /* 0x000fc600010f0eff */
[----:B-----5:R-:W-:Y:S01]  /*6a50*/  IMAD R5, R17, 0x4, R4 ;  /* 0x0000000411057824 */ /* 0x020fe200078e0204 */
[C---:B------:R-:W-:Y:S01]  /*6a60*/  IADD3 R222, P2, PT, R4.reuse, R140, RZ ;  /* 0x0000008c04de7210 */ /* 0x040fe20007f5e0ff */
[----:B------:R-:W3:Y:S03]  /*6a70*/  LDC R8, c[0x0][0x3d8] ;  /* 0x0000f600ff087b82 */ /* 0x000ee60000000800 */
[----:B------:R-:W-:Y:S02]  /*6a80*/  LEA.HI.X.SX32 R223, R4, R0, 0x1, P2 ;  /* 0x0000000004df7211 */ /* 0x000fe400010f0eff */
[C---:B------:R-:W-:Y:S01]  /*6a90*/  IADD3 R220, P2, PT, R5.reuse, R140, RZ ;  /* 0x0000008c05dc7210 */ /* 0x040fe20007f5e0ff */
[----:B-1----:R-:W-:Y:S02]  /*6aa0*/  IMAD R4, R6, 0x4, R5 ;  /* 0x0000000406047824 */ /* 0x002fe400078e0205 */
[----:B------:R-:W1:Y:S01]  /*6ab0*/  LDC R17, c[0x0][0x3d8] ;  /* 0x0000f600ff117b82 */ /* 0x000e620000000800 */
[----:B------:R-:W-:Y:S01]  /*6ac0*/  LEA.HI.X.SX32 R221, R5, R0, 0x1, P2 ;  /* 0x0000000005dd7211 */ /* 0x000fe200010f0eff */
[----:B0-----:R-:W-:Y:S01]  /*6ad0*/  IMAD R5, R18, 0x8, R4 ;  /* 0x0000000812057824 */ /* 0x001fe200078e0204 */
[----:B------:R-:W-:-:S04]  /*6ae0*/  IADD3 R218, P2, PT, R4, R140, RZ ;  /* 0x0000008c04da7210 */ /* 0x000fc80007f5e0ff */
[----:B------:R-:W-:Y:S01]  /*6af0*/  LEA.HI.X.SX32 R219, R4, R0, 0x1, P2 ;  /* 0x0000000004db7211 */ /* 0x000fe200010f0eff */
[----:B------:R-:W0:Y:S01]  /*6b00*/  LDC R6, c[0x0][0x3d8] ;  /* 0x0000f600ff067b82 */ /* 0x000e220000000800 */
[----:B------:R-:W-:-:S04]  /*6b10*/  IADD3 R214, P2, PT, R5, R140, RZ ;  /* 0x0000008c05d67210 */ /* 0x000fc80007f5e0ff */
[----:B------:R-:W-:Y:S01]  /*6b20*/  LEA.HI.X.SX32 R215, R5, R0, 0x1, P2 ;  /* 0x0000000005d77211 */ /* 0x000fe200010f0eff */
[----:B----4-:R-:W-:Y:S02]  /*6b30*/  IMAD R5, R7, 0x4, R5 ;  /* 0x0000000407057824 */ /* 0x010fe400078e0205 */
[----:B------:R-:W4:Y:S02]  /*6b40*/  LDC R7, c[0x0][0x3d8] ;  /* 0x0000f600ff077b82 */ /* 0x000f240000000800 */
[----:B---3--:R-:W-:Y:S01]  /*6b50*/  IMAD R4, R8, 0x4, R5 ;  /* 0x0000000408047824 */ /* 0x008fe200078e0205 */
[----:B------:R-:W-:-:S05]  /*6b60*/  IADD3 R212, P2, PT, R5, R140, RZ ;  /* 0x0000008c05d47210 */ /* 0x000fca0007f5e0ff */
[----:B------:R-:W3:Y:S01]  /*6b70*/  LDC R8, c[0x0][0x3d8] ;  /* 0x0000f600ff087b82 */ /* 0x000ee20000000800 */
[----:B------:R-:W-:Y:S01]  /*6b80*/  LEA.HI.X.SX32 R213, R5, R0, 0x1, P2 ;  /* 0x0000000005d57211 */ /* 0x000fe200010f0eff */
[----:B-1----:R-:W-:Y:S01]  /*6b90*/  IMAD R5, R17, 0x8, R4 ;  /* 0x0000000811057824 */ /* 0x002fe200078e0204 */
[----:B------:R-:W-:-:S05]  /*6ba0*/  IADD3 R210, P2, PT, R4, R140, RZ ;  /* 0x0000008c04d27210 */ /* 0x000fca0007f5e0ff */
[----:B------:R-:W1:Y:S01]  /*6bb0*/  LDC R18, c[0x0][0x3d8] ;  /* 0x0000f600ff127b82 */ /* 0x000e620000000800 */
[----:B------:R-:W-:Y:S02]  /*6bc0*/  LEA.HI.X.SX32 R211, R4, R0, 0x1, P2 ;  /* 0x0000000004d37211 */ /* 0x000fe400010f0eff */
[----:B------:R-:W-:-:S05]  /*6bd0*/  IADD3 R206, P2, PT, R5, R140, RZ ;  /* 0x0000008c05ce7210 */ /* 0x000fca0007f5e0ff */
[----:B------:R-:W5:Y:S01]  /*6be0*/  LDC R17, c[0x0][0x3d8] ;  /* 0x0000f600ff117b82 */ /* 0x000f620000000800 */
[----:B------:R-:W-:Y:S01]  /*6bf0*/  LEA.HI.X.SX32 R207, R5, R0, 0x1, P2 ;  /* 0x0000000005cf7211 */ /* 0x000fe200010f0eff */
[----:B0-----:R-:W-:-:S06]  /*6c00*/  IMAD R5, R6, 0x4, R5 ;  /* 0x0000000406057824 */ /* 0x001fcc00078e0205 */
[----:B------:R-:W0:Y:S01]  /*6c10*/  LDC R6, c[0x0][0x3d8] ;  /* 0x0000f600ff067b82 */ /* 0x000e220000000800 */
[----:B------:R-:W-:Y:S01]  /*6c20*/  IADD3 R204, P2, PT, R5, R140, RZ ;  /* 0x0000008c05cc7210 */ /* 0x000fe20007f5e0ff */
[----:B----4-:R-:W-:-:S03]  /*6c30*/  IMAD R4, R7, 0x4, R5 ;  /* 0x0000000407047824 */ /* 0x010fc600078e0205 */
[----:B------:R-:W-:-:S03]  /*6c40*/  LEA.HI.X.SX32 R205, R5, R0, 0x1, P2 ;  /* 0x0000000005cd7211 */ /* 0x000fc600010f0eff */
[----:B------:R-:W4:Y:S01]  /*6c50*/  LDC R19, c[0x0][0x3d8] ;  /* 0x0000f600ff137b82 */ /* 0x000f220000000800 */
[----:B------:R-:W-:Y:S01]  /*6c60*/  IADD3 R202, P2, PT, R4, R140, RZ ;  /* 0x0000008c04ca7210 */ /* 0x000fe20007f5e0ff */
[----:B---3--:R-:W-:-:S03]  /*6c70*/  IMAD R5, R8, 0x8, R4 ;  /* 0x0000000808057824 */ /* 0x008fc600078e0204 */
[----:B------:R-:W-:-:S03]  /*6c80*/  LEA.HI.X.SX32 R203, R4, R0, 0x1, P2 ;  /* 0x0000000004cb7211 */ /* 0x000fc600010f0eff */
[----:B------:R-:W3:Y:S01]  /*6c90*/  LDC R7, c[0x0][0x3d8] ;  /* 0x0000f600ff077b82 */ /* 0x000ee20000000800 */
[----:B------:R-:W-:Y:S01]  /*6ca0*/  IADD3 R198, P2, PT, R5, R140, RZ ;  /* 0x0000008c05c67210 */ /* 0x000fe20007f5e0ff */
[----:B-1----:R-:W-:-:S03]  /*6cb0*/  IMAD R4, R18, 0x4, R5 ;  /* 0x0000000412047824 */ /* 0x002fc600078e0205 */
[----:B------:R-:W-:Y:S01]  /*6cc0*/  LEA.HI.X.SX32 R199, R5, R0, 0x1, P2 ;  /* 0x0000000005c77211 */ /* 0x000fe200010f0eff */
[----:B-----5:R-:W-:Y:S01]  /*6cd0*/  IMAD R5, R17, 0x4, R4 ;  /* 0x0000000411057824 */ /* 0x020fe200078e0204 */
[C---:B------:R-:W-:Y:S01]  /*6ce0*/  IADD3 R196, P2, PT, R4.reuse, R140, RZ ;  /* 0x0000008c04c47210 */ /* 0x040fe20007f5e0ff */
[----:B------:R-:W1:Y:S03]  /*6cf0*/  LDC R8, c[0x0][0x3d8] ;  /* 0x0000f600ff087b82 */ /* 0x000e660000000800 */
[----:B------:R-:W-:Y:S01]  /*6d00*/  LEA.HI.X.SX32 R197, R4, R0, 0x1, P2 ;  /* 0x0000000004c57211 */ /* 0x000fe200010f0eff */
[----:B0-----:R-:W-:Y:S01]  /*6d10*/  IMAD R4, R6, 0x8, R5 ;  /* 0x0000000806047824 */ /* 0x001fe200078e0205 */
[----:B------:R-:W-:-:S03]  /*6d20*/  IADD3 R194, P2, PT, R5, R140, RZ ;  /* 0x0000008c05c27210 */ /* 0x000fc60007f5e0ff */
[----:B------:R-:W0:Y:S01]  /*6d30*/  LDC R6, c[0x0][0x3d8] ;  /* 0x0000f600ff067b82 */ /* 0x000e220000000800 */
[----:B------:R-:W-:Y:S02]  /*6d40*/  IADD3 R190, P3, PT, R4, R140, RZ ;  /* 0x0000008c04be7210 */ /* 0x000fe40007f7e0ff */
[----:B------:R-:W-:Y:S01]  /*6d50*/  LEA.HI.X.SX32 R195, R5, R0, 0x1, P2 ;  /* 0x0000000005c37211 */ /* 0x000fe200010f0eff */
[----:B----4-:R-:W-:-:S04]  /*6d60*/  IMAD R5, R19, 0x4, R4 ;  /* 0x0000000413057824 */ /* 0x010fc800078e0204 */
[----:B------:R-:W4:Y:S01]  /*6d70*/  LDC R17, c[0x0][0x3d8] ;  /* 0x0000f600ff117b82 */ /* 0x000f220000000800 */
[----:B------:R-:W-:Y:S01]  /*6d80*/  LEA.HI.X.SX32 R191, R4, R0, 0x1, P3 ;  /* 0x0000000004bf7211 */ /* 0x000fe200018f0eff */
[----:B---3--:R-:W-:Y:S01]  /*6d90*/  IMAD R4, R7, 0x4, R5 ;  /* 0x0000000407047824 */ /* 0x008fe200078e0205 */
[----:B------:R-:W-:-:S05]  /*6da0*/  IADD3 R188, P2, PT, R5, R140, RZ ;  /* 0x0000008c05bc7210 */ /* 0x000fca0007f5e0ff */
[----:B------:R-:W3:Y:S01]  /*6db0*/  LDC R7, c[0x0][0x3d8] ;  /* 0x0000f600ff077b82 */ /* 0x000ee20000000800 */
[----:B------:R-:W-:Y:S01]  /*6dc0*/  LEA.HI.X.SX32 R189, R5, R0, 0x1, P2 ;  /* 0x0000000005bd7211 */ /* 0x000fe200010f0eff */
[----:B-1----:R-:W-:Y:S01]  /*6dd0*/  IMAD R5, R8, 0x8, R4 ;  /* 0x0000000808057824 */ /* 0x002fe200078e0204 */
[----:B------:R-:W-:-:S05]  /*6de0*/  IADD3 R186, P2, PT, R4, R140, RZ ;  /* 0x0000008c04ba7210 */ /* 0x000fca0007f5e0ff */
[----:B------:R-:W1:Y:S01]  /*6df0*/  LDC R18, c[0x0][0x3d8] ;  /* 0x0000f600ff127b82 */ /* 0x000e620000000800 */
[----:B------:R-:W-:Y:S01]  /*6e00*/  LEA.HI.X.SX32 R187, R4, R0, 0x1, P2 ;  /* 0x0000000004bb7211 */ /* 0x000fe200010f0eff */
[----:B0-----:R-:W-:Y:S01]  /*6e10*/  IMAD R4, R6, 0x4, R5 ;  /* 0x0000000406047824 */ /* 0x001fe200078e0205 */
[----:B------:R-:W-:-:S05]  /*6e20*/  IADD3 R182, P2, PT, R5, R140, RZ ;  /* 0x0000008c05b67210 */ /* 0x000fca0007f5e0ff */
[----:B------:R-:W0:Y:S01]  /*6e30*/  LDC R8, c[0x0][0x3d8] ;  /* 0x0000f600ff087b82 */ /* 0x000e220000000800 */
[----:B------:R-:W-:Y:S01]  /*6e40*/  LEA.HI.X.SX32 R183, R5, R0, 0x1, P2 ;  /* 0x0000000005b77211 */ /* 0x000fe200010f0eff */
[----:B----4-:R-:W-:Y:S01]  /*6e50*/  IMAD R5, R17, 0x4, R4 ;  /* 0x0000000411057824 */ /* 0x010fe200078e0204 */
[----:B------:R-:W-:-:S05]  /*6e60*/  IADD3 R180, P3, PT, R4, R140, RZ ;  /* 0x0000008c04b47210 */ /* 0x000fca0007f7e0ff */
[----:B------:R-:W4:Y:S01]  /*6e70*/  LDC R6, c[0x0][0x3d8] ;  /* 0x0000f600ff067b82 */ /* 0x000f220000000800 */
[----:B------:R-:W-:Y:S01]  /*6e80*/  LEA.HI.X.SX32 R181, R4, R0, 0x1, P3 ;  /* 0x0000000004b57211 */ /* 0x000fe200018f0eff */
[----:B---3--:R-:W-:Y:S01]  /*6e90*/  IMAD R4, R7, 0x8, R5 ;  /* 0x0000000807047824 */ /* 0x008fe200078e0205 */
[----:B------:R-:W-:-:S05]  /*6ea0*/  IADD3 R178, P2, PT, R5, R140, RZ ;  /* 0x0000008c05b27210 */ /* 0x000fca0007f5e0ff */
[----:B------:R-:W3:Y:S01]  /*6eb0*/  LDC R7, c[0x0][0x3d8] ;  /* 0x0000f600ff077b82 */ /* 0x000ee20000000800 */
[----:B------:R-:W-:Y:S01]  /*6ec0*/  LEA.HI.X.SX32 R179, R5, R0, 0x1, P2 ;  /* 0x0000000005b37211 */ /* 0x000fe200010f0eff */
[----:B-1----:R-:W-:-:S06]  /*6ed0*/  IMAD R5, R18, 0x4, R4 ;  /* 0x0000000412057824 */ /* 0x002fcc00078e0204 */
[----:B------:R-:W1:Y:S01]  /*6ee0*/  LDC R17, c[0x0][0x3d8] ;  /* 0x0000f600ff117b82 */ /* 0x000e620000000800 */
[CC--:B------:R-:W-:Y:S02]  /*6ef0*/  IADD3 R172, P3, PT, R5.reuse, R140.reuse, RZ ;  /* 0x0000008c05ac7210 */ /* 0x0c0fe40007f7e0ff */
[----:B------:R-:W-:Y:S02]  /*6f00*/  IADD3 R174, P2, PT, R4, R140, RZ ;  /* 0x0000008c04ae7210 */ /* 0x000fe40007f5e0ff */
[----:B------:R-:W-:-:S03]  /*6f10*/  LEA.HI.X.SX32 R173, R5, R0, 0x1, P3 ;  /* 0x0000000005ad7211 */ /* 0x000fc600018f0eff */
[----:B------:R-:W5:Y:S01]  /*6f20*/  LDC R18, c[0x0][0x3d8] ;  /* 0x0000f600ff127b82 */ /* 0x000f620000000800 */
[----:B0-----:R-:W-:Y:S01]  /*6f30*/  IMAD R5, R8, 0x4, R5 ;  /* 0x0000000408057824 */ /* 0x001fe200078e0205 */
[----:B------:R-:W-:-:S06]  /*6f40*/  LEA.HI.X.SX32 R175, R4, R0, 0x1, P2 ;  /* 0x0000000004af7211 */ /* 0x000fcc00010f0eff */
[----:B------:R-:W0:Y:S01]  /*6f50*/  LDC R8, c[0x0][0x3d8] ;  /* 0x0000f600ff087b82 */ /* 0x000e220000000800 */
[----:B------:R-:W-:Y:S01]  /*6f60*/  IADD3 R170, P2, PT, R5, R140, RZ ;  /* 0x0000008c05aa7210 */ /* 0x000fe20007f5e0ff */
[----:B----4-:R-:W-:-:S06]  /*6f70*/  IMAD R4, R6, 0x8, R5 ;  /* 0x0000000806047824 */ /* 0x010fcc00078e0205 */
[----:B------:R-:W4:Y:S01]  /*6f80*/  LDC R19, c[0x0][0x3d8] ;  /* 0x0000f600ff137b82 */ /* 0x000f220000000800 */
[----:B------:R-:W-:Y:S01]  /*6f90*/  LEA.HI.X.SX32 R171, R5, R0, 0x1, P2 ;  /* 0x0000000005ab7211 */ /* 0x000fe200010f0eff */
[----:B---3--:R-:W-:Y:S01]  /*6fa0*/  IMAD R5, R7, 0x4, R4 ;  /* 0x0000000407057824 */ /* 0x008fe200078e0204 */
[----:B------:R-:W-:-:S05]  /*6fb0*/  IADD3 R166, P2, PT, R4, R140, RZ ;  /* 0x0000008c04a67210 */ /* 0x000fca0007f5e0ff */
[----:B------:R-:W3:Y:S01]  /*6fc0*/  LDC R20, c[0x0][0x3d8] ;  /* 0x0000f600ff147b82 */ /* 0x000ee20000000800 */
[----:B------:R-:W-:Y:S01]  /*6fd0*/  LEA.HI.X.SX32 R167, R4, R0, 0x1, P2 ;  /* 0x0000000004a77211 */ /* 0x000fe200010f0eff */
[----:B-1----:R-:W-:Y:S01]  /*6fe0*/  IMAD R4, R17, 0x4, R5 ;  /* 0x0000000411047824 */ /* 0x002fe200078e0205 */
[----:B------:R-:W-:-:S03]  /*6ff0*/  PRMT R111, RZ, 0x7610, R111 ;  /* 0x00007610ff6f7816 */ /* 0x000fc6000000006f */
[----:B-----5:R-:W-:Y:S01]  /*7000*/  IMAD R7, R18, 0x8, R4 ;  /* 0x0000000812077824 */ /* 0x020fe200078e0204 */
[C---:B------:R-:W-:Y:S01]  /*7010*/  IADD3 R162, P2, PT, R4.reuse, R140, RZ ;  /* 0x0000008c04a27210 */ /* 0x040fe20007f5e0ff */
[----:B------:R-:W1:Y:S01]  /*7020*/  LDC R17, c[0x0][0x3d8] ;  /* 0x0000f600ff117b82 */ /* 0x000e620000000800 */
[----:B------:R-:W-:Y:S02]  /*7030*/  STL.64 [R1+0x18], R30 ;  /* 0x0000181e01007387 */ /* 0x000fe40000100a00 */
[----:B------:R-:W-:Y:S01]  /*7040*/  LEA.HI.X.SX32 R163, R4, R0, 0x1, P2 ;  /* 0x0000000004a37211 */ /* 0x000fe200010f0eff */
[----:B0-----:R-:W-:Y:S01]  /*7050*/  IMAD R4, R8, 0x4, R7 ;  /* 0x0000000408047824 */ /* 0x001fe200078e0207 */
[----:B------:R0:W5:Y:S03]  /*7060*/  @P0 LDG.E.U8 R111, desc[UR24][R22.64] ;  /* 0x00000018166f0981 */ /* 0x000166000c1e1100 */
[----:B------:R-:W1:Y:S01]  /*7070*/  LDC R18, c[0x0][0x3d8] ;  /* 0x0000f600ff127b82 */ /* 0x000e620000000800 */
[----:B------:R-:W-:Y:S01]  /*7080*/  STL.64 [R1+0x8], R24 ;  /* 0x0000081801007387 */ /* 0x000fe20000100a00 */
[----:B------:R-:W-:Y:S01]  /*7090*/  IADD3 R158, P2, PT, R7, R140, RZ ;  /* 0x0000008c079e7210 */ /* 0x000fe20007f5e0ff */
[----:B----4-:R-:W-:-:S02]  /*70a0*/  IMAD R6, R19, 0x4, R4 ;  /* 0x0000000413067824 */ /* 0x010fc400078e0204 */
[----:B------:R0:W-:Y:S01]  /*70b0*/  STL.64 [R1], R22 ;  /* 0x0000001601007387 */ /* 0x0001e20000100a00 */
[----:B------:R-:W-:Y:S02]  /*70c0*/  LEA.HI.X.SX32 R159, R7, R0, 0x1, P2 ;  /* 0x00000000079f7211 */ /* 0x000fe400010f0eff */
[----:B------:R-:W4:Y:S01]  /*70d0*/  LDC R19, c[0x0][0x3d8] ;  /* 0x0000f600ff137b82 */ /* 0x000f220000000800 */
[----:B------:R-:W-:Y:S01]  /*70e0*/  IADD3 R154, P2, PT, R6, R140, RZ ;  /* 0x0000008c069a7210 */ /* 0x000fe20007f5e0ff */
[----:B---3--:R-:W-:-:S06]  /*70f0*/  IMAD R8, R20, 0x8, R6 ;  /* 0x0000000814087824 */ /* 0x008fcc00078e0206 */
[----:B0-----:R-:W0:Y:S01]  /*7100*/  LDC R23, c[0x0][0x3d8] ;  /* 0x0000f600ff177b82 */ /* 0x001e220000000800 */
[----:B------:R-:W-:Y:S01]  /*7110*/  LEA.HI.X.SX32 R155, R6, R0, 0x1, P2 ;  /* 0x00000000069b7211 */ /* 0x000fe200010f0eff */
[----:B--2---:R-:W-:Y:S01]  /*7120*/  IMAD R6, R21, 0x4, R8 ;  /* 0x0000000415067824 */ /* 0x004fe200078e0208 */
[----:B------:R-:W-:-:S03]  /*7130*/  IADD3 R150, P2, PT, R8, R140, RZ ;  /* 0x0000008c08967210 */ /* 0x000fc60007f5e0ff */
[----:B-1----:R-:W-:Y:S01]  /*7140*/  IMAD R7, R17, 0x4, R6 ;  /* 0x0000000411077824 */ /* 0x002fe200078e0206 */
[----:B------:R-:W-:-:S03]  /*7150*/  LEA.HI.X.SX32 R151, R8, R0, 0x1, P2 ;  /* 0x0000000008977211 */ /* 0x000fc600010f0eff */
[----:B------:R-:W-:Y:S01]  /*7160*/  IMAD R8, R18, 0x8, R7 ;  /* 0x0000000812087824 */ /* 0x000fe200078e0207 */
[----:B------:R-:W-:-:S04]  /*7170*/  IADD3 R146, P2, PT, R7, R140, RZ ;  /* 0x0000008c07927210 */ /* 0x000fc80007f5e0ff */
[----:B------:R-:W-:Y:S02]  /*7180*/  LEA.HI.X.SX32 R147, R7, R0, 0x1, P2 ;  /* 0x0000000007937211 */ /* 0x000fe400010f0eff */
[----:B------:R-:W-:-:S04]  /*7190*/  IADD3 R142, P2, PT, R8, R140, RZ ;  /* 0x0000008c088e7210 */ /* 0x000fc80007f5e0ff */
[----:B------:R-:W-:Y:S01]  /*71a0*/  LEA.HI.X.SX32 R143, R8, R0, 0x1, P2 ;  /* 0x00000000088f7211 */ /* 0x000fe200010f0eff */
[----:B0-----:R-:W-:-:S04]  /*71b0*/  IMAD R7, R23, 0x4, R8 ;  /* 0x0000000417077824 */ /* 0x001fc800078e0208 */
[----:B----4-:R-:W-:Y:S01]  /*71c0*/  IMAD R8, R19, 0x4, R7 ;  /* 0x0000000413087824 */ /* 0x010fe200078e0207 */
[----:B------:R-:W-:-:S04]  /*71d0*/  PRMT R114, RZ, 0x7610, R114 ;  /* 0x00007610ff727816 */ /* 0x000fc80000000072 */
[----:B------:R-:W-:Y:S02]  /*71e0*/  IADD3 R138, P4, PT, R8, R140, RZ ;  /* 0x0000008c088a7210 */ /* 0x000fe40007f9e0ff */
[----:B------:R-:W-:Y:S01]  /*71f0*/  PRMT R112, RZ, 0x7610, R112 ;  /* 0x00007610ff707816 */ /* 0x000fe20000000070 */
[----:B------:R0:W2:Y:S01]  /*7200*/  @P0 LDG.E.U8 R114, desc[UR24][R30.64] ;  /* 0x000000181e720981 */ /* 0x0000a2000c1e1100 */
[----:B------:R-:W-:Y:S02]  /*7210*/  PRMT R110, RZ, 0x7610, R110 ;  /* 0x00007610ff6e7816 */ /* 0x000fe4000000006e */
[----:B------:R-:W-:Y:S02]  /*7220*/  PRMT R108, RZ, 0x7610, R108 ;  /* 0x00007610ff6c7816 */ /* 0x000fe4000000006c */
[----:B------:R-:W-:Y:S01]  /*7230*/  PRMT R106, RZ, 0x7610, R106 ;  /* 0x00007610ff6a7816 */ /* 0x000fe2000000006a */
[----:B------:R1:W3:Y:S01]  /*7240*/  @P0 LDG.E.U8 R112, desc[UR24][R24.64] ;  /* 0x0000001818700981 */ /* 0x0002e2000c1e1100 */
[----:B------:R-:W-:-:S02]  /*7250*/  PRMT R104, RZ, 0x7610, R104 ;  /* 0x00007610ff687816 */ /* 0x000fc40000000068 */
[----:B------:R-:W-:Y:S01]  /*7260*/  PRMT R102, RZ, 0x7610, R102 ;  /* 0x00007610ff667816 */ /* 0x000fe20000000066 */
[----:B------:R-:W4:Y:S01]  /*7270*/  @P0 LDG.E.U8 R110, desc[UR24][R242.64] ;  /* 0x00000018f26e0981 */ /* 0x000f22000c1e1100 */
[----:B------:R-:W-:Y:S02]  /*7280*/  PRMT R100, RZ, 0x7610, R100 ;  /* 0x00007610ff647816 */ /* 0x000fe40000000064 */
[----:B------:R-:W-:Y:S01]  /*7290*/  PRMT R98, RZ, 0x7610, R98 ;  /* 0x00007610ff627816 */ /* 0x000fe20000000062 */
[----:B------:R-:W2:Y:S01]  /*72a0*/  @P0 LDG.E.U8 R108, desc[UR24][R238.64] ;  /* 0x00000018ee6c0981 */ /* 0x000ea2000c1e1100 */
[----:B------:R-:W-:Y:S02]  /*72b0*/  PRMT R96, RZ, 0x7610, R96 ;  /* 0x00007610ff607816 */ /* 0x000fe40000000060 */
[----:B------:R-:W-:Y:S01]  /*72c0*/  PRMT R94, RZ, 0x7610, R94 ;  /* 0x00007610ff5e7816 */ /* 0x000fe2000000005e */
[----:B------:R-:W2:Y:S01]  /*72d0*/  @P0 LDG.E.U8 R106, desc[UR24][R234.64] ;  /* 0x00000018ea6a0981 */ /* 0x000ea2000c1e1100 */
[----:B------:R-:W-:-:S02]  /*72e0*/  PRMT R92, RZ, 0x7610, R92 ;  /* 0x00007610ff5c7816 */ /* 0x000fc4000000005c */
[----:B------:R-:W-:Y:S01]  /*72f0*/  PRMT R90, RZ, 0x7610, R90 ;  /* 0x00007610ff5a7816 */ /* 0x000fe2000000005a */
[----:B------:R-:W2:Y:S01]  /*7300*/  @P0 LDG.E.U8 R104, desc[UR24][R230.64] ;  /* 0x00000018e6680981 */ /* 0x000ea2000c1e1100 */
        /* <DEDUP_REMOVED lines=24> */
[----:B------:R-:W-:-:S02]  /*7490*/  LEA.HI.X.SX32 R139, R8, R0, 0x1, P4 ;  /* 0x00000000088b7211 */ /* 0x000fc400020f0eff */
[----:B------:R-:W-:Y:S01]  /*74a0*/  PRMT R109, RZ, 0x7610, R109 ;  /* 0x00007610ff6d7816 */ /* 0x000fe2000000006d */
[----:B------:R-:W2:Y:S01]  /*74b0*/  @P0 LDG.E.U8 R83, desc[UR24][R194.64] ;  /* 0x00000018c2530981 */ /* 0x000ea2000c1e1100 */
[----:B------:R-:W-:-:S03]  /*74c0*/  PRMT R107, RZ, 0x7610, R107 ;  /* 0x00007610ff6b7816 */ /* 0x000fc6000000006b */
[----:B------:R-:W2:Y:S01]  /*74d0*/  @P0 LDG.E.U8 R79, desc[UR24][R190.64] ;  /* 0x00000018be4f0981 */ /* 0x000ea2000c1e1100 */
[----:B------:R-:W-:-:S03]  /*74e0*/  PRMT R105, RZ, 0x7610, R105 ;  /* 0x00007610ff697816 */ /* 0x000fc60000000069 */
[----:B------:R-:W2:Y:S01]  /*74f0*/  @P0 LDG.E.U8 R77, desc[UR24][R186.64] ;  /* 0x00000018ba4d0981 */ /* 0x000ea2000c1e1100 */
[----:B------:R-:W-:-:S03]  /*7500*/  PRMT R103, RZ, 0x7610, R103 ;  /* 0x00007610ff677816 */ /* 0x000fc60000000067 */
[----:B------:R-:W2:Y:S04]  /*7510*/  @P0 LDG.E.U8 R75, desc[UR24][R182.64] ;  /* 0x00000018b64b0981 */ /* 0x000ea8000c1e1100 */
        /* <DEDUP_REMOVED lines=10> */
[----:B------:R-:W2:Y:S01]  /*75c0*/  @P0 LDG.E.U8 R44, desc[UR24][R138.64] ;  /* 0x000000188a2c0981 */ /* 0x000ea2000c1e1100 */
[----:B------:R-:W-:-:S02]  /*75d0*/  PRMT R101, RZ, 0x7610, R101 ;  /* 0x00007610ff657816 */ /* 0x000fc40000000065 */
[----:B------:R-:W-:Y:S01]  /*75e0*/  PRMT R99, RZ, 0x7610, R99 ;  /* 0x00007610ff637816 */ /* 0x000fe20000000063 */
[----:B------:R-:W2:Y:S01]  /*75f0*/  @P0 LDG.E.U8 R109, desc[UR24][R240.64] ;  /* 0x00000018f06d0981 */ /* 0x000ea2000c1e1100 */
[----:B------:R-:W-:Y:S02]  /*7600*/  PRMT R97, RZ, 0x7610, R97 ;  /* 0x00007610ff617816 */ /* 0x000fe40000000061 */
[-C--:B------:R-:W-:Y:S01]  /*7610*/  IADD3 R164, P2, PT, R5, R140.reuse, RZ ;  /* 0x0000008c05a47210 */ /* 0x080fe20007f5e0ff */
[----:B------:R-:W2:Y:S01]  /*7620*/  @P0 LDG.E.U8 R107, desc[UR24][R236.64] ;  /* 0x00000018ec6b0981 */ /* 0x000ea2000c1e1100 */
[----:B------:R-:W-:Y:S02]  /*7630*/  IADD3 R156, P3, PT, R4, R140, RZ ;  /* 0x0000008c049c7210 */ /* 0x000fe40007f7e0ff */
[----:B------:R-:W-:Y:S01]  /*7640*/  PRMT R95, RZ, 0x7610, R95 ;  /* 0x00007610ff5f7816 */ /* 0x000fe2000000005f */
[----:B------:R-:W2:Y:S01]  /*7650*/  @P0 LDG.E.U8 R105, desc[UR24][R232.64] ;  /* 0x00000018e8690981 */ /* 0x000ea2000c1e1100 */
[----:B------:R-:W-:-:S02]  /*7660*/  PRMT R93, RZ, 0x7610, R93 ;  /* 0x00007610ff5d7816 */ /* 0x000fc4000000005d */
[----:B------:R-:W-:Y:S01]  /*7670*/  PRMT R91, RZ, 0x7610, R91 ;  /* 0x00007610ff5b7816 */ /* 0x000fe2000000005b */
[----:B------:R-:W2:Y:S01]  /*7680*/  @P0 LDG.E.U8 R103, desc[UR24][R228.64] ;  /* 0x00000018e4670981 */ /* 0x000ea2000c1e1100 */
[----:B------:R-:W-:Y:S02]  /*7690*/  PRMT R89, RZ, 0x7610, R89 ;  /* 0x00007610ff597816 */ /* 0x000fe40000000059 */
[-C--:B------:R-:W-:Y:S01]  /*76a0*/  LEA.HI.X.SX32 R165, R5, R0.reuse, 0x1, P2 ;  /* 0x0000000005a57211 */ /* 0x080fe200010f0eff */
[----:B------:R-:W2:Y:S01]  /*76b0*/  @P0 LDG.E.U8 R101, desc[UR24][R224.64] ;  /* 0x00000018e0650981 */ /* 0x000ea2000c1e1100 */
[----:B------:R-:W-:Y:S02]  /*76c0*/  LEA.HI.X.SX32 R157, R4, R0, 0x1, P3 ;  /* 0x00000000049d7211 */ /* 0x000fe400018f0eff */
[----:B------:R-:W-:Y:S01]  /*76d0*/  PRMT R86, RZ, 0x7610, R86 ;  /* 0x00007610ff567816 */ /* 0x000fe20000000056 */
[----:B------:R-:W2:Y:S01]  /*76e0*/  @P0 LDG.E.U8 R99, desc[UR24][R220.64] ;  /* 0x00000018dc630981 */ /* 0x000ea2000c1e1100 */
[----:B------:R-:W-:-:S02]  /*76f0*/  LEA.HI R5, R124, 0xec, RZ, 0x1a ;  /* 0x000000ec7c057811 */ /* 0x000fc400078fd0ff */
[----:B------:R-:W-:Y:S01]  /*7700*/  LEA.HI R4, R124, 0xfc, RZ, 0x1a ;  /* 0x000000fc7c047811 */ /* 0x000fe200078fd0ff */
[----:B------:R-:W2:Y:S01]  /*7710*/  @P0 LDG.E.U8 R97, desc[UR24][R216.64] ;  /* 0x00000018d8610981 */ /* 0x000ea2000c1e1100 */
[----:B------:R-:W-:Y:S02]  /*7720*/  PRMT R88, RZ, 0x7610, R88 ;  /* 0x00007610ff587816 */ /* 0x000fe40000000058 */
[----:B------:R-:W-:Y:S01]  /*7730*/  PRMT R78, RZ, 0x7610, R78 ;  /* 0x00007610ff4e7816 */ /* 0x000fe2000000004e */
[----:B------:R-:W2:Y:S01]  /*7740*/  @P0 LDG.E.U8 R95, desc[UR24][R212.64] ;  /* 0x00000018d45f0981 */ /* 0x000ea2000c1e1100 */
[----:B------:R-:W-:Y:S01]  /*7750*/  PRMT R85, RZ, 0x7610, R85 ;  /* 0x00007610ff557816 */ /* 0x000fe20000000055 */
[----:B------:R-:W-:Y:S01]  /*7760*/  IMAD R5, R5, UR4, RZ ;  /* 0x0000000405057c24 */ /* 0x000fe2000f8e02ff */
[----:B------:R-:W-:Y:S01]  /*7770*/  PRMT R74, RZ, 0x7610, R74 ;  /* 0x00007610ff4a7816 */ /* 0x000fe2000000004a */
[----:B------:R-:W2:Y:S01]  /*7780*/  @P0 LDG.E.U8 R93, desc[UR24][R208.64] ;  /* 0x00000018d05d0981 */ /* 0x000ea2000c1e1100 */
[----:B------:R-:W-:Y:S01]  /*7790*/  PRMT R84, RZ, 0x7610, R84 ;  /* 0x00007610ff547816 */ /* 0x000fe20000000054 */
[----:B------:R-:W-:Y:S01]  /*77a0*/  IMAD R4, R4, UR5, RZ ;  /* 0x0000000504047c24 */ /* 0x000fe2000f8e02ff */
[----:B------:R-:W-:Y:S01]  /*77b0*/  IADD3 R148, P2, PT, R6, R140, RZ ;  /* 0x0000008c06947210 */ /* 0x000fe20007f5e0ff */
[----:B------:R-:W2:Y:S01]  /*77c0*/  @P0 LDG.E.U8 R91, desc[UR24][R204.64] ;  /* 0x00000018cc5b0981 */ /* 0x000ea2000c1e1100 */
[----:B------:R-:W-:-:S03]  /*77d0*/  PRMT R69, RZ, 0x7610, R69 ;  /* 0x00007610ff457816 */ /* 0x000fc60000000045 */
[----:B------:R-:W2:Y:S01]  /*77e0*/  @P0 LDG.E.U8 R89, desc[UR24][R200.64] ;  /* 0x00000018c8590981 */ /* 0x000ea2000c1e1100 */
[----:B------:R-:W-:-:S03]  /*77f0*/  PRMT R82, RZ, 0x7610, R82 ;  /* 0x00007610ff527816 */ /* 0x000fc60000000052 */
[----:B------:R-:W2:Y:S01]  /*7800*/  @P0 LDG.E.U8 R86, desc[UR24][R196.64] ;  /* 0x00000018c4560981 */ /* 0x000ea2000c1e1100 */
[----:B------:R-:W-:-:S03]  /*7810*/  PRMT R48, RZ, 0x7610, R48 ;  /* 0x00007610ff307816 */ /* 0x000fc60000000030 */
[----:B------:R-:W2:Y:S01]  /*7820*/  @P0 LDG.E.U8 R88, desc[UR24][R192.64] ;  /* 0x00000018c0580981 */ /* 0x000ea2000c1e1100 */
[----:B------:R-:W-:Y:S01]  /*7830*/  PRMT R81, RZ, 0x7610, R81 ;  /* 0x00007610ff517816 */ /* 0x000fe20000000051 */
[----:B------:R-:W-:Y:S01]  /*7840*/  FADD R39, R39, -R2 ;  /* 0x8000000227277221 */ /* 0x000fe20000000000 */
[----:B------:R-:W-:Y:S01]  /*7850*/  LEA.HI.X.SX32 R149, R6, R0, 0x1, P2 ;  /* 0x0000000006957211 */ /* 0x000fe200010f0eff */
[----:B------:R-:W2:Y:S01]  /*7860*/  @P0 LDG.E.U8 R78, desc[UR24][R188.64] ;  /* 0x00000018bc4e0981 */ /* 0x000ea2000c1e1100 */
[----:B------:R-:W-:Y:S02]  /*7870*/  PRMT R42, RZ, 0x7610, R42 ;  /* 0x00007610ff2a7816 */ /* 0x000fe4000000002a */
[-C--:B------:R-:W-:Y:S01]  /*7880*/  IADD3 R144, P2, PT, R5, R140.reuse, RZ ;  /* 0x0000008c05907210 */ /* 0x080fe20007f5e0ff */
[----:B------:R-:W2:Y:S01]  /*7890*/  @P0 LDG.E.U8 R85, desc[UR24][R184.64] ;  /* 0x00000018b8550981 */ /* 0x000ea2000c1e1100 */
[-C--:B------:R-:W-:Y:S02]  /*78a0*/  IADD3 R136, P4, PT, R4, R140.reuse, RZ ;  /* 0x0000008c04887210 */ /* 0x080fe40007f9e0ff */
[----:B------:R-:W-:Y:S01]  /*78b0*/  PRMT R80, RZ, 0x7610, R80 ;  /* 0x00007610ff507816 */ /* 0x000fe20000000050 */
[----:B------:R-:W2:Y:S01]  /*78c0*/  @P0 LDG.E.U8 R74, desc[UR24][R180.64] ;  /* 0x00000018b44a0981 */ /* 0x000ea2000c1e1100 */
[----:B------:R-:W-:-:S02]  /*78d0*/  IADD3 R140, P3, PT, R7, R140, RZ ;  /* 0x0000008c078c7210 */ /* 0x000fc40007f7e0ff */
[----:B------:R-:W-:Y:S01]  /*78e0*/  PRMT R29, RZ, 0x7610, R29 ;  /* 0x00007610ff1d7816 */ /* 0x000fe2000000001d */
[----:B------:R-:W2:Y:S01]  /*78f0*/  @P0 LDG.E.U8 R84, desc[UR24][R176.64] ;  /* 0x00000018b0540981 */ /* 0x000ea2000c1e1100 */
[----:B------:R-:W-:Y:S01]  /*7900*/  PRMT R53, RZ, 0x7610, R53 ;  /* 0x00007610ff357816 */ /* 0x000fe20000000035 */
[----:B------:R-:W-:Y:S02]  /*7910*/  FMUL R19, R39, 1.4426950216293334961 ;  /* 0x3fb8aa3b27137820 */ /* 0x000fe40000400000 */
[----:B------:R-:W2:Y:S01]  /*7920*/  @P0 LDG.E.U8 R69, desc[UR24][R172.64] ;  /* 0x00000018ac450981 */ /* 0x000ea2000c1e1100 */
[-C--:B------:R-:W-:Y:S02]  /*7930*/  LEA.HI.X.SX32 R145, R5, R0.reuse, 0x1, P2 ;  /* 0x0000000005917211 */ /* 0x080fe400010f0eff */
[----:B------:R-:W-:Y:S01]  /*7940*/  PRMT R40, RZ, 0x7610, R40 ;  /* 0x00007610ff287816 */ /* 0x000fe20000000028 */
[----:B------:R-:W2:Y:S01]  /*7950*/  @P0 LDG.E.U8 R82, desc[UR24][R168.64] ;  /* 0x00000018a8520981 */ /* 0x000ea2000c1e1100 */
[----:B------:R-:W-:-:S02]  /*7960*/  LEA.HI.X.SX32 R141, R7, R0, 0x1, P3 ;  /* 0x00000000078d7211 */ /* 0x000fc400018f0eff */
[----:B------:R-:W-:Y:S01]  /*7970*/  PRMT R39, RZ, 0x7610, R39 ;  /* 0x00007610ff277816 */ /* 0x000fe20000000027 */
[----:B------:R-:W2:Y:S01]  /*7980*/  @P0 LDG.E.U8 R48, desc[UR24][R164.64] ;  /* 0x00000018a4300981 */ /* 0x000ea2000c1e1100 */
[----:B------:R-:W-:-:S03]  /*7990*/  LEA.HI.X.SX32 R137, R4, R0, 0x1, P4 ;  /* 0x0000000004897211 */ /* 0x000fc600020f0eff */
[----:B------:R-:W2:Y:S04]  /*79a0*/  @P0 LDG.E.U8 R81, desc[UR24][R160.64] ;  /* 0x00000018a0510981 */ /* 0x000ea8000c1e1100 */
[----:B------:R-:W2:Y:S04]  /*79b0*/  @P0 LDG.E.U8 R42, desc[UR24][R156.64] ;  /* 0x000000189c2a0981 */ /* 0x000ea8000c1e1100 */
[----:B------:R-:W2:Y:S04]  /*79c0*/  @P0 LDG.E.U8 R80, desc[UR24][R152.64] ;  /* 0x0000001898500981 */ /* 0x000ea8000c1e1100 */
[----:B------:R-:W2:Y:S04]  /*79d0*/  @P0 LDG.E.U8 R29, desc[UR24][R148.64] ;  /* 0x00000018941d0981 */ /* 0x000ea8000c1e1100 */
[----:B------:R-:W2:Y:S04]  /*79e0*/  @P0 LDG.E.U8 R53, desc[UR24][R144.64] ;  /* 0x0000001890350981 */ /* 0x000ea8000c1e1100 */
[----:B------:R-:W2:Y:S04]  /*79f0*/  @P0 LDG.E.U8 R40, desc[UR24][R140.64] ;  /* 0x000000188c280981 */ /* 0x000ea8000c1e1100 */
[----:B------:R-:W2:Y:S01]  /*7a00*/  @P0 LDG.E.U8 R39, desc[UR24][R136.64] ;  /* 0x0000001888270981 */ /* 0x000ea2000c1e1100 */
[--C-:B------:R-:W-:Y:S01]  /*7a10*/  FADD R0, R64, -R2.reuse ;  /* 0x8000000240007221 */ /* 0x100fe20000000000 */
[----:B------:R-:W-:-:S03]  /*7a20*/  FADD R4, R16, -R2 ;  /* 0x8000000210047221 */ /* 0x000fc60000000000 */
[----:B------:R-:W-:-:S04]  /*7a30*/  FMUL R0, R0, 1.4426950216293334961 ;  /* 0x3fb8aa3b00007820 */ /* 0x000fc80000400000 */
[----:B------:R0:W-:Y:S01]  /*7a40*/  MUFU.EX2 R16, R0 ;  /* 0x0000000000107308 */ /* 0x0001e20000000800 */
[--C-:B------:R-:W-:Y:S01]  /*7a50*/  FADD R36, R36, -R2.reuse ;  /* 0x8000000224247221 */ /* 0x100fe20000000000 */
[--C-:B------:R-:W-:Y:S01]  /*7a60*/  FADD R6, R37, -R2.reuse ;  /* 0x8000000225067221 */ /* 0x100fe20000000000 */
[--C-:B------:R-:W-:Y:S01]  /*7a70*/  FADD R26, R15, -R2.reuse ;  /* 0x800000020f1a7221 */ /* 0x100fe20000000000 */
[----:B------:R-:W-:Y:S01]  /*7a80*/  FADD R20, R38, -R2 ;  /* 0x8000000226147221 */ /* 0x000fe20000000000 */
[----:B0-----:R-:W-:Y:S01]  /*7a90*/  FMUL R0, R4, 1.4426950216293334961 ;  /* 0x3fb8aa3b04007820 */ /* 0x001fe20000400000 */
[----:B------:R-:W-:-:S03]  /*7aa0*/  FMUL R36, R36, 1.4426950216293334961 ;  /* 0x3fb8aa3b24247820 */ /* 0x000fc60000400000 */
[----:B------:R0:W-:Y:S01]  /*7ab0*/  MUFU.EX2 R15, R0 ;  /* 0x00000000000f7308 */ /* 0x0001e20000000800 */
[----:B------:R-:W-:Y:S01]  /*7ac0*/  FMUL R6, R6, 1.4426950216293334961 ;  /* 0x3fb8aa3b06067820 */ /* 0x000fe20000400000 */
[----:B------:R-:W-:Y:S01]  /*7ad0*/  FMUL R20, R20, 1.4426950216293334961 ;  /* 0x3fb8aa3b14147820 */ /* 0x000fe20000400000 */
[--C-:B------:R-:W-:Y:S01]  /*7ae0*/  FADD R4, R14, -R2.reuse ;  /* 0x800000020e047221 */ /* 0x100fe20000000000 */
[----:B0-----:R-:W-:-:S04]  /*7af0*/  FADD R0, R59, -R2 ;  /* 0x800000023b007221 */ /* 0x001fc80000000000 */
[----:B------:R-:W-:Y:S01]  /*7b00*/  MUFU.EX2 R37, R36 ;  /* 0x0000002400257308 */ /* 0x000fe20000000800 */
[----:B------:R-:W-:Y:S01]  /*7b10*/  FMUL R0, R0, 1.4426950216293334961 ;  /* 0x3fb8aa3b00007820 */ /* 0x000fe20000400000 */
[----:B------:R-:W-:-:S06]  /*7b20*/  FADD R22, R72, -R2 ;  /* 0x8000000248167221 */ /* 0x000fcc0000000000 */
[----:B------:R-:W0:Y:S01]  /*7b30*/  MUFU.EX2 R34, R6 ;  /* 0x0000000600227308 */ /* 0x000e220000000800 */
[----:B------:R-:W-:Y:S01]  /*7b40*/  FMUL R22, R22, 1.4426950216293334961 ;  /* 0x3fb8aa3b16167820 */ /* 0x000fe20000400000 */
[--C-:B------:R-:W-:Y:S01]  /*7b50*/  FADD R21, R71, -R2.reuse ;  /* 0x8000000247157221 */ /* 0x100fe20000000000 */
[----:B------:R-:W-:-:S05]  /*7b60*/  FADD R31, R13, -R2 ;  /* 0x800000020d1f7221 */ /* 0x000fca0000000000 */
[----:B------:R0:W-:Y:S01]  /*7b70*/  MUFU.EX2 R14, R0 ;  /* 0x00000000000e7308 */ /* 0x0001e20000000800 */
[----:B------:R-:W-:Y:S01]  /*7b80*/  FMUL R21, R21, 1.4426950216293334961 ;  /* 0x3fb8aa3b15157820 */ /* 0x000fe20000400000 */
[----:B------:R-:W-:-:S06]  /*7b90*/  FADD R18, R68, -R2 ;  /* 0x8000000244127221 */ /* 0x000fcc0000000000 */
[----:B------:R-:W1:Y:S01]  /*7ba0*/  MUFU.EX2 R20, R20 ;  /* 0x0000001400147308 */ /* 0x000e620000000800 */
[----:B0-----:R-:W-:-:S07]  /*7bb0*/  FMUL R0, R4, 1.4426950216293334961 ;  /* 0x3fb8aa3b04007820 */ /* 0x001fce0000400000 */
[----:B------:R0:W-:Y:S01]  /*7bc0*/  MUFU.EX2 R13, R0 ;  /* 0x00000000000d7308 */ /* 0x0001e20000000800 */
[----:B------:R-:W-:Y:S01]  /*7bd0*/  FMUL R18, R18, 1.4426950216293334961 ;  /* 0x3fb8aa3b12127820 */ /* 0x000fe20000400000 */
[----:B------:R-:W-:-:S06]  /*7be0*/  FADD R17, R67, -R2 ;  /* 0x8000000243117221 */ /* 0x000fcc0000000000 */
[----:B------:R-:W3:Y:S01]  /*7bf0*/  MUFU.EX2 R19, R19 ;  /* 0x0000001300137308 */ /* 0x000ee20000000800 */
[--C-:B0-----:R-:W-:Y:S01]  /*7c00*/  FADD R0, R54, -R2.reuse ;  /* 0x8000000236007221 */ /* 0x101fe20000000000 */
[----:B------:R-:W-:-:S03]  /*7c10*/  FADD R4, R12, -R2 ;  /* 0x800000020c047221 */ /* 0x000fc60000000000 */
[----:B------:R-:W-:-:S03]  /*7c20*/  FMUL R0, R0, 1.4426950216293334961 ;  /* 0x3fb8aa3b00007820 */ /* 0x000fc60000400000 */
[----:B------:R-:W0:Y:S01]  /*7c30*/  MUFU.EX2 R22, R22 ;  /* 0x0000001600167308 */ /* 0x000e220000000800 */
[----:B------:R-:W-:Y:S01]  /*7c40*/  FMUL R17, R17, 1.4426950216293334961 ;  /* 0x3fb8aa3b11117820 */ /* 0x000fe20000400000 */
[----:B-1----:R-:W-:-:S06]  /*7c50*/  FADD R24, R66, -R2 ;  /* 0x8000000242187221 */ /* 0x002fcc0000000000 */
[----:B------:R-:W1:Y:S01]  /*7c60*/  MUFU.EX2 R21, R21 ;  /* 0x0000001500157308 */ /* 0x000e620000000800 */
[----:B------:R-:W-:Y:S01]  /*7c70*/  FMUL R24, R24, 1.4426950216293334961 ;  /* 0x3fb8aa3b18187820 */ /* 0x000fe20000400000 */
[----:B------:R-:W-:-:S06]  /*7c80*/  FADD R23, R65, -R2 ;  /* 0x8000000241177221 */ /* 0x000fcc0000000000 */
[----:B------:R0:W-:Y:S02]  /*7c90*/  MUFU.EX2 R12, R0 ;  /* 0x00000000000c7308 */ /* 0x0001e40000000800 */
[----:B0-----:R-:W-:-:S06]  /*7ca0*/  FADD R0, R37, R34 ;  /* 0x0000002225007221 */ /* 0x001fcc0000000000 */
[----:B------:R-:W0:Y:S01]  /*7cb0*/  MUFU.EX2 R18, R18 ;  /* 0x0000001200127308 */ /* 0x000e220000000800 */
[----:B------:R-:W-:Y:S01]  /*7cc0*/  FADD R0, R20, R0 ;  /* 0x0000000014007221 */ /* 0x000fe20000000000 */
[----:B------:R-:W-:-:S03]  /*7cd0*/  FMUL R23, R23, 1.4426950216293334961 ;  /* 0x3fb8aa3b17177820 */ /* 0x000fc60000400000 */
[----:B---3--:R-:W-:-:S03]  /*7ce0*/  FADD R0, R19, R0 ;  /* 0x0000000013007221 */ /* 0x008fc60000000000 */
[----:B------:R-:W3:Y:S01]  /*7cf0*/  MUFU.EX2 R17, R17 ;  /* 0x0000001100117308 */ /* 0x000ee20000000800 */
[----:B------:R-:W-:-:S07]  /*7d00*/  FADD R0, R22, R0 ;  /* 0x0000000016007221 */ /* 0x000fce0000000000 */
[----:B------:R-:W4:Y:S01]  /*7d10*/  MUFU.EX2 R24, R24 ;  /* 0x0000001800187308 */ /* 0x000f220000000800 */
[----:B-1----:R-:W-:Y:S01]  /*7d20*/  FADD R0, R21, R0 ;  /* 0x0000000015007221 */ /* 0x002fe20000000000 */
[----:B------:R-:W-:-:S06]  /*7d30*/  FMUL R26, R26, 1.4426950216293334961 ;  /* 0x3fb8aa3b1a1a7820 */ /* 0x000fcc0000400000 */
[----:B------:R-:W1:Y:S01]  /*7d40*/  MUFU.EX2 R23, R23 ;  /* 0x0000001700177308 */ /* 0x000e620000000800 */
[----:B0-----:R-:W-:Y:S01]  /*7d50*/  FADD R0, R18, R0 ;  /* 0x0000000012007221 */ /* 0x001fe20000000000 */
[----:B------:R-:W-:-:S03]  /*7d60*/  FADD R25, R61, -R2 ;  /* 0x800000023d197221 */ /* 0x000fc60000000000 */
[----:B---3--:R-:W-:Y:S01]  /*7d70*/  FADD R0, R17, R0 ;  /* 0x0000000011007221 */ /* 0x008fe20000000000 */
[----:B------:R-:W-:Y:S02]  /*7d80*/  FMUL R25, R25, 1.4426950216293334961 ;  /* 0x3fb8aa3b19197820 */ /* 0x000fe40000400000 */
[----:B------:R-:W0:Y:S01]  /*7d90*/  MUFU.EX2 R26, R26 ;  /* 0x0000001a001a7308 */ /* 0x000e220000000800 */
[----:B----4-:R-:W-:Y:S01]  /*7da0*/  FADD R0, R24, R0 ;  /* 0x0000000018007221 */ /* 0x010fe20000000000 */
[----:B------:R-:W-:-:S06]  /*7db0*/  FMUL R31, R31, 1.4426950216293334961 ;  /* 0x3fb8aa3b1f1f7820 */ /* 0x000fcc0000400000 */
[----:B------:R-:W3:Y:S01]  /*7dc0*/  MUFU.EX2 R25, R25 ;  /* 0x0000001900197308 */ /* 0x000ee20000000800 */
[----:B-1----:R-:W-:Y:S01]  /*7dd0*/  FADD R0, R23, R0 ;  /* 0x0000000017007221 */ /* 0x002fe20000000000 */
[----:B------:R-:W-:-:S03]  /*7de0*/  FADD R30, R58, -R2 ;  /* 0x800000023a1e7221 */ /* 0x000fc60000000000 */
[----:B------:R-:W-:Y:S01]  /*7df0*/  FADD R0, R16, R0 ;  /* 0x0000000010007221 */ /* 0x000fe20000000000 */
[----:B------:R-:W-:-:S03]  /*7e00*/  FMUL R30, R30, 1.4426950216293334961 ;  /* 0x3fb8aa3b1e1e7820 */ /* 0x000fc60000400000 */
[----:B------:R-:W-:Y:S01]  /*7e10*/  FADD R0, R15, R0 ;  /* 0x000000000f007221 */ /* 0x000fe20000000000 */
[----:B------:R-:W1:Y:S03]  /*7e20*/  MUFU.EX2 R31, R31 ;  /* 0x0000001f001f7308 */ /* 0x000e660000000800 */
[----:B0-----:R-:W-:Y:S01]  /*7e30*/  FADD R0, R26, R0 ;  /* 0x000000001a007221 */ /* 0x001fe20000000000 */
[----:B------:R-:W-:Y:S01]  /*7e40*/  FMUL R4, R4, 1.4426950216293334961 ;  /* 0x3fb8aa3b04047820 */ /* 0x000fe20000400000 */
[----:B------:R-:W-:Y:S02]  /*7e50*/  FADD R28, R11, -R2 ;  /* 0x800000020b1c7221 */ /* 0x000fe40000000000 */
[----:B---3--:R-:W-:Y:S01]  /*7e60*/  FADD R0, R25, R0 ;  /* 0x0000000019007221 */ /* 0x008fe20000000000 */
[----:B------:R-:W0:Y:S01]  /*7e70*/  MUFU.EX2 R30, R30 ;  /* 0x0000001e001e7308 */ /* 0x000e220000000800 */
[----:B------:R-:W-:-:S02]  /*7e80*/  FMUL R28, R28, 1.4426950216293334961 ;  /* 0x3fb8aa3b1c1c7820 */ /* 0x000fc40000400000 */
[----:B------:R-:W-:-:S05]  /*7e90*/  FADD R0, R14, R0 ;  /* 0x000000000e007221 */ /* 0x000fca0000000000 */
[----:B------:R3:W4:Y:S01]  /*7ea0*/  MUFU.EX2 R11, R4 ;  /* 0x00000004000b7308 */ /* 0x0007220000000800 */
[----:B------:R-:W-:Y:S01]  /*7eb0*/  FADD R0, R13, R0 ;  /* 0x000000000d007221 */ /* 0x000fe20000000000 */
[--C-:B------:R-:W-:Y:S01]  /*7ec0*/  FADD R5, R27, -R2.reuse ;  /* 0x800000021b057221 */ /* 0x100fe20000000000 */
[----:B---3--:R-:W-:-:S05]  /*7ed0*/  FADD R4, R52, -R2 ;  /* 0x8000000234047221 */ /* 0x008fca0000000000 */
[----:B------:R-:W3:Y:S01]  /*7ee0*/  MUFU.EX2 R28, R28 ;  /* 0x0000001c001c7308 */ /* 0x000ee20000000800 */
[----:B-1----:R-:W-:Y:S01]  /*7ef0*/  FADD R0, R31, R0 ;  /* 0x000000001f007221 */ /* 0x002fe20000000000 */
[----:B------:R-:W-:Y:S01]  /*7f00*/  FMUL R4, R4, 1.4426950216293334961 ;  /* 0x3fb8aa3b04047820 */ /* 0x000fe20000400000 */
[----:B------:R-:W-:Y:S02]  /*7f10*/  FADD R8, R10, -R2 ;  /* 0x800000020a087221 */ /* 0x000fe40000000000 */
[----:B0-----:R-:W-:-:S03]  /*7f20*/  FADD R0, R30, R0 ;  /* 0x000000001e007221 */ /* 0x001fc60000000000 */
[----:B------:R0:W1:Y:S01]  /*7f30*/  MUFU.EX2 R27, R4 ;  /* 0x00000004001b7308 */ /* 0x0000620000000800 */
[----:B------:R-:W-:Y:S01]  /*7f40*/  FMUL R8, R8, 1.4426950216293334961 ;  /* 0x3fb8aa3b08087820 */ /* 0x000fe20000400000 */
[----:B------:R-:W-:Y:S01]  /*7f50*/  FADD R33, R49, -R2 ;  /* 0x8000000231217221 */ /* 0x000fe20000000000 */
[----:B------:R-:W-:Y:S01]  /*7f60*/  FADD R0, R12, R0 ;  /* 0x000000000c007221 */ /* 0x000fe20000000000 */
[----:B0-----:R-:W-:Y:S02]  /*7f70*/  FMUL R4, R5, 1.4426950216293334961 ;  /* 0x3fb8aa3b05047820 */ /* 0x001fe40000400000 */
[----:B------:R-:W-:Y:S01]  /*7f80*/  FMUL R33, R33, 1.4426950216293334961 ;  /* 0x3fb8aa3b21217820 */ /* 0x000fe20000400000 */
[----:B------:R-:W-:Y:S01]  /*7f90*/  FADD R32, R47, -R2 ;  /* 0x800000022f207221 */ /* 0x000fe20000000000 */
[----:B------:R-:W0:Y:S01]  /*7fa0*/  MUFU.EX2 R10, R4 ;  /* 0x00000004000a7308 */ /* 0x000e220000000800 */
[----:B----4-:R-:W-:Y:S02]  /*7fb0*/  FADD R0, R11, R0 ;  /* 0x000000000b007221 */ /* 0x010fe40000000000 */
[----:B------:R-:W-:Y:S01]  /*7fc0*/  FMUL R32, R32, 1.4426950216293334961 ;  /* 0x3fb8aa3b20207820 */ /* 0x000fe20000400000 */
[----:B------:R-:W-:-:S04]  /*7fd0*/  FADD R7, R46, -R2 ;  /* 0x800000022e077221 */ /* 0x000fc80000000000 */
[----:B------:R-:W4:Y:S01]  /*7fe0*/  MUFU.EX2 R8, R8 ;  /* 0x0000000800087308 */ /* 0x000f220000000800 */
[----:B---3--:R-:W-:Y:S01]  /*7ff0*/  FADD R0, R28, R0 ;  /* 0x000000001c007221 */ /* 0x008fe20000000000 */
[----:B------:R-:W-:Y:S01]  /*8000*/  FMUL R7, R7, 1.4426950216293334961 ;  /* 0x3fb8aa3b07077820 */ /* 0x000fe20000400000 */
[----:B------:R-:W-:-:S05]  /*8010*/  FADD R6, R45, -R2 ;  /* 0x800000022d067221 */ /* 0x000fca0000000000 */
[----:B------:R-:W3:Y:S01]  /*8020*/  MUFU.EX2 R33, R33 ;  /* 0x0000002100217308 */ /* 0x000ee20000000800 */
[----:B-1----:R-:W-:Y:S01]  /*8030*/  FADD R0, R27, R0 ;  /* 0x000000001b007221 */ /* 0x002fe20000000000 */
[----:B------:R-:W-:Y:S01]  /*8040*/  FMUL R6, R6, 1.4426950216293334961 ;  /* 0x3fb8aa3b06067820 */ /* 0x000fe20000400000 */
[----:B------:R-:W-:-:S05]  /*8050*/  FADD R36, R41, -R2 ;  /* 0x8000000229247221 */ /* 0x000fca0000000000 */
[----:B------:R-:W1:Y:S01]  /*8060*/  MUFU.EX2 R32, R32 ;  /* 0x0000002000207308 */ /* 0x000e620000000800 */
[----:B0-----:R-:W-:Y:S01]  /*8070*/  FADD R0, R10, R0 ;  /* 0x000000000a007221 */ /* 0x001fe20000000000 */
[----:B------:R-:W-:Y:S01]  /*8080*/  FMUL R36, R36, 1.4426950216293334961 ;  /* 0x3fb8aa3b24247820 */ /* 0x000fe20000400000 */
[----:B------:R-:W-:-:S05]  /*8090*/  FADD R35, R35, -R2 ;  /* 0x8000000223237221 */ /* 0x000fca0000000000 */
[----:B------:R-:W0:Y:S01]  /*80a0*/  MUFU.EX2 R7, R7 ;  /* 0x0000000700077308 */ /* 0x000e220000000800 */
[----:B----4-:R-:W-:Y:S01]  /*80b0*/  FADD R0, R8, R0 ;  /* 0x0000000008007221 */ /* 0x010fe20000000000 */
[----:B------:R-:W-:Y:S01]  /*80c0*/  FMUL R35, R35, 1.4426950216293334961 ;  /* 0x3fb8aa3b23237820 */ /* 0x000fe20000400000 */
[----:B------:R-:W-:-:S05]  /*80d0*/  FADD R5, R43, -R2 ;  /* 0x800000022b057221 */ /* 0x000fca0000000000 */
[----:B------:R-:W4:Y:S01]  /*80e0*/  MUFU.EX2 R6, R6 ;  /* 0x0000000600067308 */ /* 0x000f220000000800 */
[----:B---3--:R-:W-:Y:S01]  /*80f0*/  FADD R0, R33, R0 ;  /* 0x0000000021007221 */ /* 0x008fe20000000000 */
[----:B------:R-:W-:Y:S01]  /*8100*/  FMUL R5, R5, 1.4426950216293334961 ;  /* 0x3fb8aa3b05057820 */ /* 0x000fe20000400000 */
[----:B------:R-:W-:-:S05]  /*8110*/  FADD R4, R76, -R2 ;  /* 0x800000024c047221 */ /* 0x000fca0000000000 */
[----:B------:R-:W3:Y:S01]  /*8120*/  MUFU.EX2 R36, R36 ;  /* 0x0000002400247308 */ /* 0x000ee20000000800 */
[----:B-1----:R-:W-:Y:S01]  /*8130*/  FADD R0, R32, R0 ;  /* 0x0000000020007221 */ /* 0x002fe20000000000 */
[----:B------:R-:W-:-:S06]  /*8140*/  FMUL R4, R4, 1.4426950216293334961 ;  /* 0x3fb8aa3b04047820 */ /* 0x000fcc0000400000 */
[----:B------:R-:W1:Y:S01]  /*8150*/  MUFU.EX2 R35, R35 ;  /* 0x0000002300237308 */ /* 0x000e620000000800 */
[----:B0-----:R-:W-:-:S07]  /*8160*/  FADD R0, R7, R0 ;  /* 0x0000000007007221 */ /* 0x001fce0000000000 */
[----:B------:R-:W0:Y:S01]  /*8170*/  MUFU.EX2 R5, R5 ;  /* 0x0000000500057308 */ /* 0x000e220000000800 */
[----:B----4-:R-:W-:-:S07]  /*8180*/  FADD R0, R6, R0 ;  /* 0x0000000006007221 */ /* 0x010fce0000000000 */
[----:B------:R-:W4:Y:S01]  /*8190*/  MUFU.EX2 R4, R4 ;  /* 0x0000000400047308 */ /* 0x000f220000000800 */
[----:B---3--:R-:W-:-:S04]  /*81a0*/  FADD R0, R36, R0 ;  /* 0x0000000024007221 */ /* 0x008fc80000000000 */
[----:B-1----:R-:W-:-:S04]  /*81b0*/  FADD R0, R35, R0 ;  /* 0x0000000023007221 */ /* 0x002fc80000000000 */
[----:B0-----:R-:W-:-:S04]  /*81c0*/  FADD R0, R5, R0 ;  /* 0x0000000005007221 */ /* 0x001fc80000000000 */
[----:B----4-:R-:W-:-:S05]  /*81d0*/  FADD R0, R4, R0 ;  /* 0x0000000004007221 */ /* 0x010fca0000000000 */
[----:B------:R-:W0:Y:S01]  /*81e0*/  SHFL.BFLY PT, R41, R0, 0x10, 0x1f ;  /* 0x0e001f0000297f89 */ /* 0x000e2200000e0000 */
[----:B------:R-:W-:Y:S02]  /*81f0*/  LOP3.LUT R9, R9, 0x1f0, RZ, 0xc0, !PT ;  /* 0x000001f009097812 */ /* 0x000fe400078ec0ff */
[----:B------:R-:W-:Y:S02]  /*8200*/  F2FP.SATFINITE.E4M3.F32.PACK_AB_MERGE_C R16, R15, R16, RZ ;  /* 0x000000100f10723e */ /* 0x000fe400048070ff */
[----:B------:R-:W-:Y:S01]  /*8210*/  F2FP.SATFINITE.E4M3.F32.PACK_AB_MERGE_C R15, R13, R14, RZ ;  /* 0x0000000e0d0f723e */ /* 0x000fe200048070ff */
[----:B0-----:R-:W-:Y:S02]  /*8220*/  FADD R13, R0, R41 ;  /* 0x00000029000d7221 */ /* 0x001fe40000000000 */
[----:B------:R0:W1:Y:S01]  /*8230*/  LDSM.16.M88 R0, [R9+UR10+0x8000] ;  /* 0x0080000a0900783b */ /* 0x0000620008000000 */
[----:B------:R-:W-:Y:S01]  /*8240*/  BAR.SYNC.DEFER_BLOCKING 0x0 ;  /* 0x0000000000007b1d */ /* 0x000fe20000010000 */
[----:B------:R-:W-:Y:S01]  /*8250*/  LOP3.LUT R43, R3, 0x20, RZ, 0x3c, !PT ;  /* 0x00000020032b7812 */ /* 0x000fe200078e3cff */
[----:B------:R-:W-:-:S04]  /*8260*/  IMAD.SHL.U32 R38, R124, 0x8, RZ ;  /* 0x000000087c267824 */ /* 0x000fc800078e00ff */
[----:B------:R-:W-:Y:S04]  /*8270*/  STS.U8 [R3+UR10+0x8000], R120 ;  /* 0x0080007803007988 */ /* 0x000fe8000800000a */
[----:B------:R-:W-:Y:S04]  /*8280*/  STS.U8 [R3+UR10+0x8200], R118 ;  /* 0x0082007603007988 */ /* 0x000fe8000800000a */
[----:B------:R-:W-:Y:S04]  /*8290*/  STS.U8 [R3+UR10+0x8400], R116 ;  /* 0x0084007403007988 */ /* 0x000fe8000800000a */
[----:B--2---:R-:W-:Y:S04]  /*82a0*/  STS.U8 [R3+UR10+0x8600], R114 ;  /* 0x0086007203007988 */ /* 0x004fe8000800000a */
        /* <DEDUP_REMOVED lines=32> */
[----:B-----5:R-:W-:Y:S04]  /*84b0*/  STS.U8 [R43+UR10+0x8900], R111 ;  /* 0x0089006f2b007988 */ /* 0x020fe8000800000a */
        /* <DEDUP_REMOVED lines=10> */
[----:B------:R-:W-:-:S03]  /*8560*/  LOP3.LUT R38, R123, 0x430, R38, 0x78, !PT ;  /* 0x000004307b267812 */ /* 0x000fc600078e7826 */
[----:B------:R-:W-:Y:S04]  /*8570*/  STS.U8 [R43+UR10+0x9f00], R89 ;  /* 0x009f00592b007988 */ /* 0x000fe8000800000a */
[----:B------:R-:W-:Y:S04]  /*8580*/  STS.U8 [R43+UR10+0xa100], R86 ;  /* 0x00a100562b007988 */ /* 0x000fe8000800000a */
[----:B------:R-:W-:Y:S04]  /*8590*/  STS.U8 [R43+UR10+0xa300], R88 ;  /* 0x00a300582b007988 */ /* 0x000fe8000800000a */
[----:B------:R-:W-:Y:S01]  /*85a0*/  STS.U8 [R43+UR10+0xa500], R78 ;  /* 0x00a5004e2b007988 */ /* 0x000fe2000800000a */
[----:B------:R-:W-:-:S03]  /*85b0*/  F2FP.SATFINITE.E4M3.F32.PACK_AB_MERGE_C R14, R11, R12, RZ ;  /* 0x0000000c0b0e723e */ /* 0x000fc600048070ff */
[----:B------:R-:W-:Y:S01]  /*85c0*/  STS.U8 [R43+UR10+0xa700], R85 ;  /* 0x00a700552b007988 */ /* 0x000fe2000800000a */
[----:B------:R-:W-:-:S03]  /*85d0*/  IMAD R38, R122, 0x40, R38 ;  /* 0x000000407a267824 */ /* 0x000fc600078e0226 */
[----:B------:R-:W-:Y:S01]  /*85e0*/  STS.U8 [R43+UR10+0xa900], R74 ;  /* 0x00a9004a2b007988 */ /* 0x000fe2000800000a */
[----:B------:R-:W-:-:S03]  /*85f0*/  F2FP.SATFINITE.E4M3.F32.PACK_AB_MERGE_C R19, R19, R20, RZ ;  /* 0x000000141313723e */ /* 0x000fc600048070ff */
[----:B------:R-:W-:Y:S01]  /*8600*/  STS.U8 [R43+UR10+0xab00], R84 ;  /* 0x00ab00542b007988 */ /* 0x000fe2000800000a */
[----:B------:R-:W-:Y:S02]  /*8610*/  F2FP.SATFINITE.E4M3.F32.PACK_AB_MERGE_C R17, R17, R18, RZ ;  /* 0x000000121111723e */ /* 0x000fe400048070ff */
[----:B------:R-:W-:Y:S01]  /*8620*/  F2FP.SATFINITE.E4M3.F32.PACK_AB_MERGE_C R12, R8, R10, RZ ;  /* 0x0000000a080c723e */ /* 0x000fe200048070ff */
[----:B------:R-:W-:Y:S01]  /*8630*/  STS.U8 [R43+UR10+0xad00], R69 ;  /* 0x00ad00452b007988 */ /* 0x000fe2000800000a */
[----:B------:R-:W-:Y:S02]  /*8640*/  F2FP.SATFINITE.E4M3.F32.PACK_AB_MERGE_C R6, R6, R7, RZ ;  /* 0x000000070606723e */ /* 0x000fe400048070ff */
[----:B------:R-:W-:Y:S01]  /*8650*/  F2FP.SATFINITE.E4M3.F32.PACK_AB_MERGE_C R7, R4, R5, RZ ;  /* 0x000000050407723e */ /* 0x000fe200048070ff */
[----:B------:R-:W-:Y:S01]  /*8660*/  STS.U8 [R43+UR10+0xaf00], R82 ;  /* 0x00af00522b007988 */ /* 0x000fe2000800000a */
[----:B0-----:R-:W-:-:S03]  /*8670*/  F2FP.SATFINITE.E4M3.F32.PACK_AB_MERGE_C R9, R21, R22, R17 ;  /* 0x000000161509723e */ /* 0x001fc60004807011 */
[----:B------:R-:W-:Y:S01]  /*8680*/  STS.U8 [R43+UR10+0xb100], R48 ;  /* 0x00b100302b007988 */ /* 0x000fe2000800000a */
[----:B------:R-:W-:-:S03]  /*8690*/  F2FP.SATFINITE.E4M3.F32.PACK_AB_MERGE_C R8, R34, R37, R19 ;  /* 0x000000252208723e */ /* 0x000fc60004807013 */
[----:B------:R-:W-:Y:S01]  /*86a0*/  STS.U8 [R43+UR10+0xb300], R81 ;  /* 0x00b300512b007988 */ /* 0x000fe2000800000a */
[----:B------:R-:W-:Y:S02]  /*86b0*/  F2FP.SATFINITE.E4M3.F32.PACK_AB_MERGE_C R10, R23, R24, R16 ;  /* 0x00000018170a723e */ /* 0x000fe40004807010 */
[----:B------:R-:W-:Y:S01]  /*86c0*/  F2FP.SATFINITE.E4M3.F32.PACK_AB_MERGE_C R11, R25, R26, R15 ;  /* 0x0000001a190b723e */ /* 0x000fe2000480700f */
[----:B------:R-:W-:Y:S01]  /*86d0*/  STS.U8 [R43+UR10+0xb500], R42 ;  /* 0x00b5002a2b007988 */ /* 0x000fe2000800000a */
[----:B------:R-:W-:Y:S02]  /*86e0*/  F2FP.SATFINITE.E4M3.F32.PACK_AB_MERGE_C R5, R27, R28, R12 ;  /* 0x0000001c1b05723e */ /* 0x000fe4000480700c */
[----:B------:R-:W-:Y:S01]  /*86f0*/  F2FP.SATFINITE.E4M3.F32.PACK_AB_MERGE_C R4, R30, R31, R14 ;  /* 0x0000001f1e04723e */ /* 0x000fe2000480700e */
[----:B------:R-:W-:Y:S01]  /*8700*/  STS.U8 [R43+UR10+0xb700], R80 ;  /* 0x00b700502b007988 */ /* 0x000fe2000800000a */
[----:B------:R-:W-:Y:S02]  /*8710*/  F2FP.SATFINITE.E4M3.F32.PACK_AB_MERGE_C R6, R32, R33, R6 ;  /* 0x000000212006723e */ /* 0x000fe40004807006 */
[----:B------:R-:W-:Y:S01]  /*8720*/  F2FP.SATFINITE.E4M3.F32.PACK_AB_MERGE_C R7, R35, R36, R7 ;  /* 0x000000242307723e */ /* 0x000fe20004807007 */
[----:B------:R-:W-:Y:S01]  /*8730*/  STS.U8 [R43+UR10+0xb900], R29 ;  /* 0x00b9001d2b007988 */ /* 0x000fe2000800000a */
[----:B------:R-:W-:-:S03]  /*8740*/  LOP3.LUT R12, R38, 0x10, RZ, 0x3c, !PT ;  /* 0x00000010260c7812 */ /* 0x000fc600078e3cff */
[----:B------:R-:W-:Y:S01]  /*8750*/  STS.U8 [R43+UR10+0xbb00], R53 ;  /* 0x00bb00352b007988 */ /* 0x000fe2000800000a */
[----:B------:R-:W-:-:S03]  /*8760*/  FADD R134, R121, R13 ;  /* 0x0000000d79867221 */ /* 0x000fc60000000000 */
[----:B------:R-:W-:Y:S04]  /*8770*/  STS.U8 [R43+UR10+0xbd00], R40 ;  /* 0x00bd00282b007988 */ /* 0x000fe8000800000a */
[----:B------:R-:W-:Y:S04]  /*8780*/  STS.U8 [R43+UR10+0xbf00], R39 ;  /* 0x00bf00272b007988 */ /* 0x000fe8000800000a */
[----:B------:R-:W-:Y:S04]  /*8790*/  STS.128 [R38+UR10+0x14000], R8 ;  /* 0x0140000826007988 */ /* 0x000fe80008000c0a */
[----:B------:R0:W-:Y:S02]  /*87a0*/  STS.128 [R12+UR10+0x14000], R4 ;  /* 0x014000040c007988 */ /* 0x0001e40008000c0a */
[----:B0-----:R-:W0:Y:S01]  /*87b0*/  LDTM.x128 R4, tmem[UR12] ;  /* 0x0000000c000479ee */ /* 0x001e2200083c0000 */
[----:B------:R-:W-:Y:S01]  /*87c0*/  NOP ;  /* 0x0000000000007918 */ /* 0x000fe20000000000 */
[----:B-1----:R-:W-:Y:S05]  /*87d0*/  @!P0 BRA `(.L_x_9) ;  /* 0x0000000800048947 */ /* 0x002fea0003800000 */
[C---:B0-----:R-:W-:Y:S01]  /*87e0*/  FMUL R4, R0.reuse, R4 ;  /* 0x0000000400047220 */ /* 0x041fe20000400000 */
[C---:B------:R-:W-:Y:S01]  /*87f0*/  FMUL R5, R0.reuse, R5 ;  /* 0x0000000500057220 */ /* 0x040fe20000400000 */
        /* <DEDUP_REMOVED lines=125> */
[----:B------:R-:W-:-:S04]  /*8fd0*/  FMUL R131, R0, R131 ;  /* 0x0000008300837220 */ /* 0x000fc80000400000 */
[----:B------:R1:W-:Y:S03]  /*8fe0*/  STTM.x128 tmem[UR12], R4 ;  /* 0x00000004000079ed */ /* 0x0003e600083c000c */
.L_x_9:
[----:B0-----:R-:W0:Y:S02]  /*8ff0*/  FENCE.VIEW.ASYNC.T ;  /* 0x00000000000073c6 */ /* 0x001e240000000200 */
[----:B0-----:R-:W-:Y:S01]  /*9000*/  BAR.SYNC.DEFER_BLOCKING 0x0 ;  /* 0x0000000000007b1d */ /* 0x001fe20000010000 */
[----:B------:R-:W-:Y:S01]  /*9010*/  FSEL R0, R2, -INF , P0 ;  /* 0xff80000002007808 */ /* 0x000fe20000000000 */
[----:B------:R-:W-:Y:S01]  /*9020*/  UIADD3 UR20, UPT, UPT, UR10, 0x16000, URZ ;  /* 0x000160000a147890 */ /* 0x000fe2000fffe0ff */
[----:B------:R-:W-:-:S03]  /*9030*/  FSEL R2, R134, 1, P0 ;  /* 0x3f80000086027808 */ /* 0x000fc60000000000 */
[----:B------:R-:W-:Y:S02]  /*9040*/  UMOV UR55, 0x80004020 ;  /* 0x8000402000377882 */ /* 0x000fe40000000000 */
[----:B------:R0:W-:Y:S01]  /*9050*/  STL [R1+0x248], R2 ;  /* 0x0002480201007387 */ /* 0x0001e20000100800 */
[----:B------:R2:W-:Y:S06]  /*9060*/  MEMBAR.ALL.CTA ;  /* 0x0000000000007992 */ /* 0x0005ec0000008000 */
[----:B--2---:R-:W2:Y:S02]  /*9070*/  FENCE.VIEW.ASYNC.S ;  /* 0x00000000000073c6 */ /* 0x004ea40000000000 */
[----:B--2---:R-:W-:Y:S06]  /*9080*/  BAR.SYNC.DEFER_BLOCKING 0x0 ;  /* 0x0000000000007b1d */ /* 0x004fec0000010000 */
[----:B0-----:R-:W-:Y:S05]  /*9090*/  @!P1 BRA `(.L_x_10) ;  /* 0x0000000000749947 */ /* 0x001fea0003800000 */
[----:B------:R-:W-:Y:S01]  /*90a0*/  UIADD3 UR4, UPT, UPT, UR10, 0x14000, URZ ;  /* 0x000140000a047890 */ /* 0x000fe2000fffe0ff */
[----:B------:R-:W-:Y:S01]  /*90b0*/  BSSY.RECONVERGENT B0, `(.L_x_11) ;  /* 0x000001a000007945 */ /* 0x000fe20003800200 */
[----:B------:R-:W-:Y:S02]  /*90c0*/  UIADD3 UR5, UPT, UPT, UR10, 0x8000, URZ ;  /* 0x000080000a057890 */ /* 0x000fe4000fffe0ff */
[----:B------:R-:W-:Y:S02]  /*90d0*/  USHF.R.U32.HI UR54, URZ, 0x4, UR4 ;  /* 0x00000004ff367899 */ /* 0x000fe40008011604 */
[----:B------:R-:W-:Y:S02]  /*90e0*/  USHF.R.U32.HI UR5, URZ, 0x4, UR5 ;  /* 0x00000004ff057899 */ /* 0x000fe40008011605 */
[----:B------:R-:W-:Y:S02]  /*90f0*/  USGXT.U32 UR54, UR54, 0xe ;  /* 0x0000000e3636789a */ /* 0x000fe40008000000 */
[----:B------:R-:W-:-:S02]  /*9100*/  USGXT.U32 UR4, UR5, 0xe ;  /* 0x0000000e0504789a */ /* 0x000fc40008000000 */
[----:B------:R-:W-:Y:S01]  /*9110*/  UIADD3 UR58, UP0, UPT, UR54, 0x2, URZ ;  /* 0x00000002363a7890 */ /* 0x000fe2000ff1e0ff */
[----:B------:R-:W-:Y:S01]  /*9120*/  ELECT P0, URZ, PT ;  /* 0x0000000000ff782f */ /* 0x000fe20003800000 */
[----:B------:R-:W-:Y:S01]  /*9130*/  UMOV UR16, 0xfffffffe ;  /* 0xfffffffe00107882 */ /* 0x000fe20000000000 */
[----:B------:R-:W-:Y:S01]  /*9140*/  UMOV UR17, 0x7fffbfdf ;  /* 0x7fffbfdf00117882 */ /* 0x000fe20000000000 */
[----:B------:R-:W-:Y:S01]  /*9150*/  UMOV UR5, URZ ;  /* 0x000000ff00057c82 */ /* 0x000fe20008000000 */
[----:B------:R-:W-:Y:S02]  /*9160*/  UIADD3.X UR59, UPT, UPT, URZ, -0x7fffbfe0, URZ, UP0, !UPT ;  /* 0x80004020ff3b7890 */ /* 0x000fe400087fe4ff */
[----:B------:R-:W-:Y:S01]  /*9170*/  UIADD3.64 UR16, UPT, UPT, UR4, -UR16, URZ ;  /* 0x8000001004107297 */ /* 0x000fe2000fffe0ff */
[----:B------:R-:W-:Y:S01]  /*9180*/  UMOV UR22, 0x0 ;  /* 0x0000000000167882 */ /* 0x000fe20000000000 */
[----:B------:R-:W-:Y:S01]  /*9190*/  UMOV UR23, 0x8400010 ;  /* 0x0840001000177882 */ /* 0x000fe20000000000 */
[----:B------:R-:W-:Y:S01]  /*91a0*/  UMOV UR5, 0x80004020 ;  /* 0x8000402000057882 */ /* 0x000fe20000000000 */
[----:B------:R-:W-:Y:S01]  /*91b0*/  UMOV UR26, 0x0 ;  /* 0x00000000001a7882 */ /* 0x000fe20000000000 */
[----:B------:R-:W-:Y:S01]  /*91c0*/  UMOV UR27, 0x8400010 ;  /* 0x08400010001b7882 */ /* 0x000fe20000000000 */
[----:B------:R0:W-:Y:S03]  /*91d0*/  UTCQMMA gdesc[UR54], gdesc[UR4], tmem[UR11], tmem[UR22], idesc[UR23], UPT ;  /* 0x00ff1604360075ea */ /* 0x0001e6000b80030b */
[----:B------:R0:W-:Y:S01]  /*91e0*/  UTCQMMA gdesc[UR58], gdesc[UR16], tmem[UR11], tmem[UR26], idesc[UR27], UPT ;  /* 0x00ff1a103a0075ea */ /* 0x0001e2000b80030b */
[----:B------:R-:W-:Y:S05]  /*91f0*/  @!P0 BRA `(.L_x_12) ;  /* 0x0000000000148947 */ /* 0x000fea0003800000 */
[----:B0-----:R-:W-:Y:S01]  /*9200*/  UMOV UR4, UR20 ;  /* 0x0000001400047c82 */ /* 0x001fe20008000000 */
[----:B------:R-:W-:Y:S02]  /*9210*/  UMOV UR5, URZ ;  /* 0x000000ff00057c82 */ /* 0x000fe40008000000 */
[----:B------:R-:W-:Y:S02]  /*9220*/  UMOV UR4, UR4 ;  /* 0x0000000400047c82 */ /* 0x000fe40008000000 */
[----:B------:R2:W-:Y:S01]  /*9230*/  UTCBAR [UR4], URZ ;  /* 0x000000ff040073e9 */ /* 0x0005e200080000ff */
[----:B------:R-:W-:Y:S02]  /*9240*/  NOP ;  /* 0x0000000000007918 */ /* 0x000fe40000000000 */
.L_x_12:
[----:B0-2---:R-:W-:Y:S05]  /*9250*/  BSYNC.RECONVERGENT B0 ;  /* 0x0000000000007941 */ /* 0x005fea0003800200 */
.L_x_11:
[----:B------:R-:W-:Y:S05]  /*9260*/  BRA `(.L_x_13) ;  /* 0x00000000001c7947 */ /* 0x000fea0003800000 */
.L_x_10:
[----:B------:R-:W-:-:S09]  /*9270*/  UISETP.GE.AND UP0, UPT, UR9, URZ, UPT ;  /* 0x000000ff0900728c */ /* 0x000fd2000bf06270 */
[----:B------:R-:W-:Y:S05]  /*9280*/  BRA.U !UP0, `(.L_x_14) ;  /* 0x0000004d08d87547 */ /* 0x000fea000b800000 */
[----:B------:R-:W-:-:S04]  /*9290*/  UIADD3 UR4, UPT, UPT, UR10, 0x14000, URZ ;  /* 0x000140000a047890 */ /* 0x000fc8000fffe0ff */
[----:B------:R-:W-:-:S04]  /*92a0*/  USHF.R.U32.HI UR4, URZ, 0x4, UR4 ;  /* 0x00000004ff047899 */ /* 0x000fc80008011604 */
[----:B------:R-:W-:-:S04]  /*92b0*/  USGXT.U32 UR54, UR4, 0xe ;  /* 0x0000000e0436789a */ /* 0x000fc80008000000 */
[----:B------:R-:W-:-:S04]  /*92c0*/  UIADD3 UR58, UP0, UPT, UR54, 0x2, URZ ;  /* 0x00000002363a7890 */ /* 0x000fc8000ff1e0ff */
[----:B------:R-:W-:-:S12]  /*92d0*/  UIADD3.X UR59, UPT, UPT, URZ, -0x7fffbfe0, URZ, UP0, !UPT ;  /* 0x80004020ff3b7890 */ /* 0x000fd800087fe4ff */
.L_x_13:
[----:B------:R-:W0:Y:S01]  /*92e0*/  LDCU UR67, c[0x0][0x3c4] ;  /* 0x00007880ff4377ac */ /* 0x000e220008000800 */
[----:B-1----:R-:W-:Y:S01]  /*92f0*/  IMAD.MOV.U32 R36, RZ, RZ, RZ ;  /* 0x000000ffff247224 */ /* 0x002fe200078e00ff */
[----:B------:R-:W-:Y:S02]  /*9300*/  USHF.R.U32.HI UR23, URZ, 0x4, UR10 ;  /* 0x00000004ff177899 */ /* 0x000fe4000801160a */
[----:B------:R-:W-:Y:S02]  /*9310*/  USHF.R.U32.HI UR66, URZ, 0x4, UR8 ;  /* 0x00000004ff427899 */ /* 0x000fe40008011608 */
[----:B------:R-:W-:Y:S02]  /*9320*/  USGXT.U32 UR23, UR23, 0xe ;  /* 0x0000000e1717789a */ /* 0x000fe40008000000 */
[----:B------:R-:W-:Y:S02]  /*9330*/  USGXT.U32 UR66, UR66, 0xe ;  /* 0x0000000e4242789a */ /* 0x000fe40008000000 */
[----:B------:R-:W-:-:S02]  /*9340*/  UIADD3 UR26, UP3, UPT, UR23, 0x100, URZ ;  /* 0x00000100171a7890 */ /* 0x000fc4000ff7e0ff */
[----:B------:R-:W-:Y:S01]  /*9350*/  UIADD3 UR4, UPT, UPT, UR10, 0x10000, URZ ;  /* 0x000100000a047890 */ /* 0x000fe2000fffe0ff */
[----:B------:R-:W-:Y:S01]  /*9360*/  UMOV UR6, URZ ;  /* 0x000000ff00067c82 */ /* 0x000fe20008000000 */
[----:B------:R-:W-:Y:S02]  /*9370*/  UIADD3 UR28, UP0, UPT, UR66, 0x2, URZ ;  /* 0x00000002421c7890 */ /* 0x000fe4000ff1e0ff */
[----:B------:R-:W-:Y:S02]  /*9380*/  UIADD3.X UR27, UPT, UPT, UR6, 0x40004040, URZ, UP3, !UPT ;  /* 0x40004040061b7890 */ /* 0x000fe40009ffe4ff */
[----:B------:R-:W-:Y:S02]  /*9390*/  UIADD3 UR30, UP6, UPT, UR26, 0x100, URZ ;  /* 0x000001001a1e7890 */ /* 0x000fe4000ffde0ff */
[----:B------:R-:W-:Y:S01]  /*93a0*/  USHF.R.U32.HI UR4, URZ, 0x4, UR4 ;  /* 0x00000004ff047899 */ /* 0x000fe20008011604 */
[----:B------:R-:W-:Y:S01]  /*93b0*/  UMOV UR5, URZ ;  /* 0x000000ff00057c82 */ /* 0x000fe20008000000 */
[----:B0-----:R-:W-:-:S02]  /*93c0*/  USHF.L.U32 UR67, UR67, 0x6, URZ ;  /* 0x0000000643437899 */ /* 0x001fc400080006ff */
[----:B------:R-:W-:Y:S02]  /*93d0*/  UIADD3.X UR29, UPT, UPT, UR5, 0x40004040, URZ, UP0, !UPT ;  /* 0x40004040051d7890 */ /* 0x000fe400087fe4ff */
[----:B------:R-:W-:Y:S02]  /*93e0*/  UIADD3 UR36, UP3, UPT, UR26, 0x400, URZ ;  /* 0x000004001a247890 */ /* 0x000fe4000ff7e0ff */
[----:B------:R-:W-:Y:S02]  /*93f0*/  UIADD3.X UR31, UPT, UPT, UR27, URZ, URZ, UP6, !UPT ;  /* 0x000000ff1b1f7290 */ /* 0x000fe4000b7fe4ff */
[----:B------:R-:W-:Y:S02]  /*9400*/  USGXT.U32 UR4, UR4, 0xe ;  /* 0x0000000e0404789a */ /* 0x000fe40008000000 */
[----:B------:R-:W-:Y:S02]  /*9410*/  UIADD3 UR32, UP5, UPT, UR26, 0x200, URZ ;  /* 0x000002001a207890 */ /* 0x000fe4000ffbe0ff */
[----:B------:R-:W-:-:S02]  /*9420*/  UIADD3 UR34, UP4, UPT, UR26, 0x300, URZ ;  /* 0x000003001a227890 */ /* 0x000fc4000ff9e0ff */
[----:B------:R-:W-:Y:S02]  /*9430*/  UIADD3 UR38, UP0, UPT, UR26, 0x500, URZ ;  /* 0x000005001a267890 */ /* 0x000fe4000ff1e0ff */
[----:B------:R-:W-:Y:S01]  /*9440*/  UIADD3 UR40, UP6, UPT, UR26, 0x600, URZ ;  /* 0x000006001a287890 */ /* 0x000fe2000ffde0ff */
[----:B------:R-:W-:Y:S01]  /*9450*/  UMOV UR42, 0xfffffffe ;  /* 0xfffffffe002a7882 */ /* 0x000fe20000000000 */
[----:B------:R-:W-:Y:S01]  /*9460*/  UMOV UR43, 0x7fffbfdf ;  /* 0x7fffbfdf002b7882 */ /* 0x000fe20000000000 */
[----:B------:R-:W-:Y:S02]  /*9470*/  USHF.L.U32 UR16, UR18, 0x6, URZ ;  /* 0x0000000612107899 */ /* 0x000fe400080006ff */
[----:B------:R-:W-:Y:S01]  /*9480*/  UIADD3.X UR37, UPT, UPT, UR27, URZ, URZ, UP3, !UPT ;  /* 0x000000ff1b257290 */ /* 0x000fe20009ffe4ff */
[----:B------:R-:W-:Y:S01]  /*9490*/  UMOV UR17, 0x1 ;  /* 0x0000000100117882 */ /* 0x000fe20000000000 */
[----:B------:R-:W-:Y:S01]  /*94a0*/  UMOV UR18, 0xffffffc0 ;  /* 0xffffffc000127882 */ /* 0x000fe20000000000 */
[----:B------:R-:W-:Y:S01]  /*94b0*/  UMOV UR19, 0xffffffff ;  /* 0xffffffff00137882 */ /* 0x000fe20000000000 */
[----:B------:R-:W0:Y:S01]  /*94c0*/  LDCU UR21, c[0x0][0x3a8] ;  /* 0x00007500ff1577ac */ /* 0x000e220008000800 */
[----:B------:R-:W1:Y:S01]  /*94d0*/  LDCU UR22, c[0x0][0x3d4] ;  /* 0x00007a80ff1677ac */ /* 0x000e620008000800 */
[----:B------:R-:W-:-:S02]  /*94e0*/  UIADD3.64 UR42, UPT, UPT, UR4, -UR42, URZ ;  /* 0x8000002a042a7297 */ /* 0x000fc4000fffe0ff */
[----:B------:R-:W-:Y:S02]  /*94f0*/  UIADD3.X UR33, UPT, UPT, UR27, URZ, URZ, UP5, !UPT ;  /* 0x000000ff1b217290 */ /* 0x000fe4000affe4ff */
[----:B------:R-:W-:Y:S02]  /*9500*/  UIADD3.X UR35, UPT, UPT, UR27, URZ, URZ, UP4, !UPT ;  /* 0x000000ff1b237290 */ /* 0x000fe4000a7fe4ff */
[----:B------:R-:W-:Y:S02]  /*9510*/  UIADD3.X UR39, UPT, UPT, UR27, URZ, URZ, UP0, !UPT ;  /* 0x000000ff1b277290 */ /* 0x000fe400087fe4ff */
[----:B------:R-:W-:Y:S02]  /*9520*/  UIADD3.X UR41, UPT, UPT, UR27, URZ, URZ, UP6, !UPT ;  /* 0x000000ff1b297290 */ /* 0x000fe4000b7fe4ff */
[----:B------:R-:W-:Y:S02]  /*9530*/  UIADD3.64 UR44, UPT, UPT, UR28, 0x2, URZ ;  /* 0x000000021c2c7897 */ /* 0x000fe4000fffe0ff */
[----:B------:R-:W-:-:S02]  /*9540*/  UIADD3.64 UR46, UPT, UPT, UR28, 0x4, URZ ;  /* 0x000000041c2e7897 */ /* 0x000fc4000fffe0ff */
[----:B------:R-:W-:Y:S02]  /*9550*/  UIADD3.64 UR48, UPT, UPT, UR28, 0x1fe, URZ ;  /* 0x000001fe1c307897 */ /* 0x000fe4000fffe0ff */
[----:B------:R-:W-:Y:S02]  /*9560*/  UIADD3.64 UR50, UPT, UPT, UR28, 0x200, URZ ;  /* 0x000002001c327897 */ /* 0x000fe4000fffe0ff */
[----:B------:R-:W-:Y:S02]  /*9570*/  UIADD3.64 UR52, UPT, UPT, UR28, 0x202, URZ ;  /* 0x000002021c347897 */ /* 0x000fe4000fffe0ff */
[----:B------:R-:W-:Y:S02]  /*9580*/  UIADD3.64 UR56, UPT, UPT, UR28, 0x204, URZ ;  /* 0x000002041c387897 */ /* 0x000fe4000fffe0ff */
[----:B------:R-:W-:Y:S01]  /*9590*/  UISETP.NE.U32.AND UP3, UPT, UR7, URZ, UPT ;  /* 0x000000ff0700728c */ /* 0x000fe2000bf65070 */
[----:B------:R-:W-:Y:S01]  /*95a0*/  UMOV UR8, URZ ;  /* 0x000000ff00087c82 */ /* 0x000fe20008000000 */
[----:B01----:R-:W-:-:S09]  /*95b0*/  UMOV UR68, UR67 ;  /* 0x0000004300447c82 */ /* 0x003fd20008000000 */
.L_x_19:
[----:B------:R-:W2:Y:S04]  /*95c0*/  LDL.64 R4, [R1+0x208] ;  /* 0x0002080001047983 */ /* 0x000ea80000100a00 */
[----:B------:R-:W3:Y:S04]  /*95d0*/  LDL.64 R14, [R1+0x1c8] ;  /* 0x0001c800010e7983 */ /* 0x000ee80000100a00 */
[----:B------:R-:W4:Y:S04]  /*95e0*/  LDL.64 R10, [R1+0x188] ;  /* 0x00018800010a7983 */ /* 0x000f280000100a00 */
[----:B------:R-:W5:Y:S04]  /*95f0*/  LDL.64 R24, [R1+0x148] ;  /* 0x0001480001187983 */ /* 0x000f680000100a00 */
[----:B------:R-:W5:Y:S04]  /*9600*/  LDL.64 R16, [R1+0x108] ;  /* 0x0001080001107983 */ /* 0x000f680000100a00 */
[----:B------:R-:W5:Y:S04]  /*9610*/  LDL.64 R18, [R1+0x88] ;  /* 0x0000880001127983 */ /* 0x000f680000100a00 */
[----:B------:R-:W5:Y:S01]  /*9620*/  LDL.64 R32, [R1+0x200] ;  /* 0x0002000001207983 */ /* 0x000f620000100a00 */
[----:B------:R-:W-:-:S03]  /*9630*/  USHF.R.S32.HI UR6, URZ, 0x1f, UR68 ;  /* 0x0000001fff067899 */ /* 0x000fc60008011444 */
[----:B------:R-:W5:Y:S01]  /*9640*/  LDL.64 R28, [R1+0xc8] ;  /* 0x0000c800011c7983 */ /* 0x000f620000100a00 */
[----:B------:R-:W-:-:S03]  /*9650*/  IADD3 R12, P0, PT, R132, UR68, RZ ;  /* 0x00000044840c7c10 */ /* 0x000fc6000ff1e0ff */
[----:B------:R-:W5:Y:S01]  /*9660*/  LDL.64 R20, [R1+0x240] ;  /* 0x0002400001147983 */ /* 0x000f620000100a00 */
[----:B------:R-:W-:-:S03]  /*9670*/  IADD3.X R13, PT, PT, R133, UR6, RZ, P0, !PT ;  /* 0x00000006850d7c10 */ /* 0x000fc600087fe4ff */
[----:B------:R-:W5:Y:S04]  /*9680*/  LDL.64 R30, [R1+0x1c0] ;  /* 0x0001c000011e7983 */ /* 0x000f680000100a00 */
[----:B------:R-:W5:Y:S04]  /*9690*/  LDL.64 R22, [R1+0x180] ;  /* 0x0001800001167983 */ /* 0x000f680000100a00 */
[----:B------:R-:W5:Y:S04]  /*96a0*/  LDL.64 R34, [R1+0x140] ;  /* 0x0001400001227983 */ /* 0x000f680000100a00 */
[----:B------:R-:W5:Y:S04]  /*96b0*/  LDL.64 R26, [R1+0xc0] ;  /* 0x0000c000011a7983 */ /* 0x000f680000100a00 */
[----:B------:R-:W5:Y:S04]  /*96c0*/  LDL.64 R40, [R1+0x80] ;  /* 0x0000800001287983 */ /* 0x000f680000100a00 */
[----:B------:R-:W5:Y:S04]  /*96d0*/  LDL.64 R38, [R1+0x238] ;  /* 0x0002380001267983 */ /* 0x000f680000100a00 */
[----:B------:R-:W5:Y:S04]  /*96e0*/  LDL.64 R48, [R1+0x138] ;  /* 0x0001380001307983 */ /* 0x000f680000100a00 */
[----:B------:R-:W5:Y:S04]  /*96f0*/  LDG.E.U8 R12, desc[UR24][R12.64] ;  /* 0x000000180c0c7981 */ /* 0x000f68000c1e1100 */
[----:B------:R-:W5:Y:S04]  /*9700*/  LDL.64 R46, [R1+0xb8] ;  /* 0x0000b800012e7983 */ /* 0x000f680000100a00 */
        /* <DEDUP_REMOVED lines=19> */
[----:B------:R-:W5:Y:S01]  /*9840*/  LDL.64 R74, [R1+0x50] ;  /* 0x00005000014a7983 */ /* 0x000f620000100a00 */
[----:B--2---:R-:W-:-:S02]  /*9850*/  IADD3 R8, P1, PT, R4, UR68, RZ ;  /* 0x0000004404087c10 */ /* 0x004fc4000ff3e0ff */
[----:B---3--:R-:W-:Y:S02]  /*9860*/  IADD3 R6, P0, PT, R14, UR68, RZ ;  /* 0x000000440e067c10 */ /* 0x008fe4000ff1e0ff */
[----:B------:R-:W-:Y:S02]  /*9870*/  IADD3.X R9, PT, PT, R5, UR6, RZ, P1, !PT ;  /* 0x0000000605097c10 */ /* 0x000fe40008ffe4ff */
[----:B----4-:R-:W-:Y:S02]  /*9880*/  IADD3 R4, P1, PT, R10, UR68, RZ ;  /* 0x000000440a047c10 */ /* 0x010fe4000ff3e0ff */
[----:B------:R-:W-:Y:S01]  /*9890*/  IADD3.X R7, PT, PT, R15, UR6, RZ, P0, !PT ;  /* 0x000000060f077c10 */ /* 0x000fe200087fe4ff */
[----:B------:R0:W2:Y:S01]  /*98a0*/  LDG.E.U8 R2, desc[UR24][R8.64] ;  /* 0x0000001808027981 */ /* 0x0000a2000c1e1100 */
[----:B-----5:R-:W-:Y:S02]  /*98b0*/  IADD3 R14, P0, PT, R24, UR68, RZ ;  /* 0x00000044180e7c10 */ /* 0x020fe4000ff1e0ff */
[----:B------:R-:W-:Y:S01]  /*98c0*/  IADD3.X R5, PT, PT, R11, UR6, RZ, P1, !PT ;  /* 0x000000060b057c10 */ /* 0x000fe20008ffe4ff */
[----:B------:R-:W3:Y:S01]  /*98d0*/  LDG.E.U8 R6, desc[UR24][R6.64] ;  /* 0x0000001806067981 */ /* 0x000ee2000c1e1100 */
[----:B------:R-:W-:-:S02]  /*98e0*/  IADD3 R10, P1, PT, R16, UR68, RZ ;  /* 0x00000044100a7c10 */ /* 0x000fc4000ff3e0ff */
[----:B------:R-:W-:Y:S02]  /*98f0*/  IADD3.X R15, PT, PT, R25, UR6, RZ, P0, !PT ;  /* 0x00000006190f7c10 */ /* 0x000fe400087fe4ff */
[----:B------:R-:W4:Y:S01]  /*9900*/  LDL.64 R24, [R1+0x100] ;  /* 0x0001000001187983 */ /* 0x000f220000100a00 */
[----:B------:R-:W-:-:S03]  /*9910*/  IADD3.X R11, PT, PT, R17, UR6, RZ, P1, !PT ;  /* 0x00000006110b7c10 */ /* 0x000fc60008ffe4ff */
[----:B------:R1:W5:Y:S01]  /*9920*/  LDG.E.U8 R17, desc[UR24][R14.64] ;  /* 0x000000180e117981 */ /* 0x000362000c1e1100 */
[----:B0-----:R-:W-:-:S03]  /*9930*/  IADD3 R8, P0, PT, R28, UR68, RZ ;  /* 0x000000441c087c10 */ /* 0x001fc6000ff1e0ff */
[----:B------:R0:W2:Y:S04]  /*9940*/  LDG.E.U8 R7, desc[UR24][R10.64] ;  /* 0x000000180a077981 */ /* 0x0000a8000c1e1100 */
[----:B------:R-:W2:Y:S01]  /*9950*/  LDG.E.U8 R5, desc[UR24][R4.64] ;  /* 0x0000001804057981 */ /* 0x000ea2000c1e1100 */
[----:B-1----:R-:W-:-:S04]  /*9960*/  IADD3 R14, P1, PT, R18, UR68, RZ ;  /* 0x00000044120e7c10 */ /* 0x002fc8000ff3e0ff */
[----:B------:R-:W-:Y:S02]  /*9970*/  IADD3.X R15, PT, PT, R19, UR6, RZ, P1, !PT ;  /* 0x00000006130f7c10 */ /* 0x000fe40008ffe4ff */
[----:B------:R-:W-:-:S04]  /*9980*/  IADD3 R18, P1, PT, R32, UR68, RZ ;  /* 0x0000004420127c10 */ /* 0x000fc8000ff3e0ff */
[----:B------:R-:W-:Y:S02]  /*9990*/  IADD3.X R19, PT, PT, R33, UR6, RZ, P1, !PT ;  /* 0x0000000621137c10 */ /* 0x000fe40008ffe4ff */
[----:B------:R-:W2:Y:S01]  /*99a0*/  LDL.64 R32, [R1+0x1b8] ;  /* 0x0001b80001207983 */ /* 0x000ea20000100a00 */
[----:B------:R-:W-:Y:S02]  /*99b0*/  IADD3.X R9, PT, PT, R29, UR6, RZ, P0, !PT ;  /* 0x000000061d097c10 */ /* 0x000fe400087fe4ff */
[----:B0-----:R-:W-:Y:S01]  /*99c0*/  IADD3 R10, P0, PT, R20, UR68, RZ ;  /* 0x00000044140a7c10 */ /* 0x001fe2000ff1e0ff */
[----:B------:R-:W3:Y:S03]  /*99d0*/  LDL.64 R28, [R1+0x1f8] ;  /* 0x0001f800011c7983 */ /* 0x000ee60000100a00 */
[----:B------:R-:W-:Y:S01]  /*99e0*/  IADD3.X R11, PT, PT, R21, UR6, RZ, P0, !PT ;  /* 0x00000006150b7c10 */ /* 0x000fe200087fe4ff */
[----:B------:R-:W3:Y:S01]  /*99f0*/  LDG.E.U8 R8, desc[UR24][R8.64] ;  /* 0x0000001808087981 */ /* 0x000ee2000c1e1100 */
[----:B------:R-:W-:-:S03]  /*9a00*/  IADD3 R20, P0, PT, R30, UR68, RZ ;  /* 0x000000441e147c10 */ /* 0x000fc6000ff1e0ff */
[----:B------:R0:W5:Y:S01]  /*9a10*/  LDG.E.U8 R4, desc[UR24][R18.64] ;  /* 0x0000001812047981 */ /* 0x000162000c1e1100 */
[----:B------:R-:W-:-:S03]  /*9a20*/  IADD3.X R21, PT, PT, R31, UR6, RZ, P0, !PT ;  /* 0x000000061f157c10 */ /* 0x000fc600087fe4ff */
[----:B------:R-:W5:Y:S04]  /*9a30*/  LDL.64 R30, [R1+0x178] ;  /* 0x00017800011e7983 */ /* 0x000f680000100a00 */
[----:B------:R1:W5:Y:S01]  /*9a40*/  LDG.E.U8 R9, desc[UR24][R14.64] ;  /* 0x000000180e097981 */ /* 0x000362000c1e1100 */
[----:B0-----:R-:W-:-:S03]  /*9a50*/  IADD3 R18, P0, PT, R34, UR68, RZ ;  /* 0x0000004422127c10 */ /* 0x001fc6000ff1e0ff */
[----:B------:R0:W5:Y:S04]  /*9a60*/  LDG.E.U8 R13, desc[UR24][R20.64] ;  /* 0x00000018140d7981 */ /* 0x000168000c1e1100 */
[----:B------:R-:W5:Y:S01]  /*9a70*/  LDG.E.U8 R10, desc[UR24][R10.64] ;  /* 0x000000180a0a7981 */ /* 0x000f62000c1e1100 */
[----:B-1----:R-:W-:Y:S02]  /*9a80*/  IADD3 R14, P1, PT, R22, UR68, RZ ;  /* 0x00000044160e7c10 */ /* 0x002fe4000ff3e0ff */
[----:B------:R-:W-:Y:S02]  /*9a90*/  IADD3.X R19, PT, PT, R35, UR6, RZ, P0, !PT ;  /* 0x0000000623137c10 */ /* 0x000fe400087fe4ff */
[----:B------:R-:W-:Y:S01]  /*9aa0*/  IADD3.X R15, PT, PT, R23, UR6, RZ, P1, !PT ;  /* 0x00000006170f7c10 */ /* 0x000fe20008ffe4ff */
[----:B------:R-:W5:Y:S01]  /*9ab0*/  LDL.64 R34, [R1+0xf8] ;  /* 0x0000f80001227983 */ /* 0x000f620000100a00 */
[----:B0-----:R-:W-:-:S03]  /*9ac0*/  IADD3 R20, P0, PT, R26, UR68, RZ ;  /* 0x000000441a147c10 */ /* 0x001fc6000ff1e0ff */
[----:B------:R-:W5:Y:S01]  /*9ad0*/  LDG.E.U8 R14, desc[UR24][R14.64] ;  /* 0x000000180e0e7981 */ /* 0x000f62000c1e1100 */
[----:B------:R-:W-:Y:S02]  /*9ae0*/  IADD3.X R21, PT, PT, R27, UR6, RZ, P0, !PT ;  /* 0x000000061b157c10 */ /* 0x000fe400087fe4ff */
[----:B------:R-:W-:-:S03]  /*9af0*/  IADD3 R26, P0, PT, R38, UR68, RZ ;  /* 0x00000044261a7c10 */ /* 0x000fc6000ff1e0ff */
[----:B------:R-:W5:Y:S01]  /*9b00*/  LDG.E.U8 R16, desc[UR24][R20.64] ;  /* 0x0000001814107981 */ /* 0x000f62000c1e1100 */
[----:B------:R-:W-:-:S03]  /*9b10*/  IADD3.X R27, PT, PT, R39, UR6, RZ, P0, !PT ;  /* 0x00000006271b7c10 */ /* 0x000fc600087fe4ff */
[----:B------:R-:W5:Y:S01]  /*9b20*/  LDL.64 R38, [R1+0x1f0] ;  /* 0x0001f00001267983 */ /* 0x000f620000100a00 */
[----:B----4-:R-:W-:-:S04]  /*9b30*/  IADD3 R22, P1, PT, R24, UR68, RZ ;  /* 0x0000004418167c10 */ /* 0x010fc8000ff3e0ff */
[----:B------:R-:W-:Y:S02]  /*9b40*/  IADD3.X R23, PT, PT, R25, UR6, RZ, P1, !PT ;  /* 0x0000000619177c10 */ /* 0x000fe40008ffe4ff */
[----:B------:R0:W4:Y:S04]  /*9b50*/  LDG.E.U8 R25, desc[UR24][R18.64] ;  /* 0x0000001812197981 */ /* 0x000128000c1e1100 */
[----:B------:R2:W4:Y:S01]  /*9b60*/  LDG.E.U8 R15, desc[UR24][R22.64] ;  /* 0x00000018160f7981 */ /* 0x000522000c1e1100 */
[----:B0-----:R-:W-:-:S04]  /*9b70*/  IADD3 R18, P1, PT, R40, UR68, RZ ;  /* 0x0000004428127c10 */ /* 0x001fc8000ff3e0ff */
[----:B------:R-:W-:Y:S02]  /*9b80*/  IADD3.X R19, PT, PT, R41, UR6, RZ, P1, !PT ;  /* 0x0000000629137c10 */ /* 0x000fe40008ffe4ff */
[----:B------:R-:W4:Y:S01]  /*9b90*/  LDL.64 R40, [R1+0x230] ;  /* 0x0002300001287983 */ /* 0x000f220000100a00 */
[----:B--2---:R-:W-:-:S03]  /*9ba0*/  IADD3 R22, P0, PT, R32, UR68, RZ ;  /* 0x0000004420167c10 */ /* 0x004fc6000ff1e0ff */
[----:B------:R-:W2:Y:S01]  /*9bb0*/  LDG.E.U8 R18, desc[UR24][R18.64] ;  /* 0x0000001812127981 */ /* 0x000ea2000c1e1100 */
[----:B------:R-:W-:-:S03]  /*9bc0*/  IADD3.X R23, PT, PT, R33, UR6, RZ, P0, !PT ;  /* 0x0000000621177c10 */ /* 0x000fc600087fe4ff */
[----:B------:R-:W2:Y:S01]  /*9bd0*/  LDL.64 R32, [R1+0x170] ;  /* 0x0001700001207983 */ /* 0x000ea20000100a00 */
[----:B---3--:R-:W-:-:S03]  /*9be0*/  IADD3 R20, P1, PT, R28, UR68, RZ ;  /* 0x000000441c147c10 */ /* 0x008fc6000ff3e0ff */
[----:B------:R-:W3:Y:S04]  /*9bf0*/  LDG.E.U8 R22, desc[UR24][R22.64] ;  /* 0x0000001816167981 */ /* 0x000ee8000c1e1100 */
[----:B------:R0:W3:Y:S02]  /*9c00*/  LDG.E.U8 R19, desc[UR24][R26.64] ;  /* 0x000000181a137981 */ /* 0x0000e4000c1e1100 */
[----:B0-----:R-:W-:-:S04]  /*9c10*/  IADD3 R26, P0, PT, R48, UR68, RZ ;  /* 0x00000044301a7c10 */ /* 0x001fc8000ff1e0ff */
[----:B------:R-:W-:Y:S02]  /*9c20*/  IADD3.X R27, PT, PT, R49, UR6, RZ, P0, !PT ;  /* 0x00000006311b7c10 */ /* 0x000fe400087fe4ff */
[----:B------:R-:W3:Y:S01]  /*9c30*/  LDL.64 R48, [R1+0xf0] ;  /* 0x0000f00001307983 */ /* 0x000ee20000100a00 */
[----:B------:R-:W-:Y:S02]  /*9c40*/  IADD3.X R21, PT, PT, R29, UR6, RZ, P1, !PT ;  /* 0x000000061d157c10 */ /* 0x000fe40008ffe4ff */
[----:B-----5:R-:W-:-:S04]  /*9c50*/  IADD3 R28, P1, PT, R30, UR68, RZ ;  /* 0x000000441e1c7c10 */ /* 0x020fc8000ff3e0ff */
[----:B------:R-:W-:Y:S01]  /*9c60*/  IADD3.X R29, PT, PT, R31, UR6, RZ, P1, !PT ;  /* 0x000000061f1d7c10 */ /* 0x000fe20008ffe4ff */
[----:B------:R-:W5:Y:S01]  /*9c70*/  LDG.E.U8 R21, desc[UR24][R20.64] ;  /* 0x0000001814157981 */ /* 0x000f62000c1e1100 */
[----:B------:R-:W-:-:S03]  /*9c80*/  IADD3 R30, P1, PT, R34, UR68, RZ ;  /* 0x00000044221e7c10 */ /* 0x000fc6000ff3e0ff */
[----:B------:R0:W5:Y:S01]  /*9c90*/  LDG.E.U8 R11, desc[UR24][R28.64] ;  /* 0x000000181c0b7981 */ /* 0x000162000c1e1100 */
[----:B------:R-:W-:-:S03]  /*9ca0*/  IADD3.X R31, PT, PT, R35, UR6, RZ, P1, !PT ;  /* 0x00000006231f7c10 */ /* 0x000fc60008ffe4ff */
[----:B------:R1:W5:Y:S04]  /*9cb0*/  LDG.E.U8 R35, desc[UR24][R26.64] ;  /* 0x000000181a237981 */ /* 0x000368000c1e1100 */
[----:B------:R-:W5:Y:S01]  /*9cc0*/  LDG.E.U8 R23, desc[UR24][R30.64] ;  /* 0x000000181e177981 */ /* 0x000f62000c1e1100 */
[----:B0-----:R-:W-:-:S04]  /*9cd0*/  IADD3 R28, P0, PT, R46, UR68, RZ ;  /* 0x000000442e1c7c10 */ /* 0x001fc8000ff1e0ff */
[----:B------:R-:W-:Y:S02]  /*9ce0*/  IADD3.X R29, PT, PT, R47, UR6, RZ, P0, !PT ;  /* 0x000000062f1d7c10 */ /* 0x000fe400087fe4ff */
[----:B-1----:R-:W-:Y:S01]  /*9cf0*/  IADD3 R26, P1, PT, R44, UR68, RZ ;  /* 0x000000442c1a7c10 */ /* 0x002fe2000ff3e0ff */
[----:B------:R-:W5:Y:S03]  /*9d00*/  LDL.64 R46, [R1+0x1e8] ;  /* 0x0001e800012e7983 */ /* 0x000f660000100a00 */
[----:B------:R-:W-:Y:S01]  /*9d10*/  IADD3.X R27, PT, PT, R45, UR6, RZ, P1, !PT ;  /* 0x000000062d1b7c10 */ /* 0x000fe20008ffe4ff */
[----:B------:R0:W5:Y:S04]  /*9d20*/  LDG.E.U8 R24, desc[UR24][R28.64] ;  /* 0x000000181c187981 */ /* 0x000168000c1e1100 */
[----:B------:R-:W5:Y:S04]  /*9d30*/  LDL.64 R44, [R1+0x1a8] ;  /* 0x0001a800012c7983 */ /* 0x000f680000100a00 */
[----:B------:R-:W5:Y:S01]  /*9d40*/  LDG.E.U8 R26, desc[UR24][R26.64] ;  /* 0x000000181a1a7981 */ /* 0x000f62000c1e1100 */
[----:B0-----:R-:W-:-:S04]  /*9d50*/  IADD3 R28, P1, PT, R38, UR68, RZ ;  /* 0x00000044261c7c10 */ /* 0x001fc8000ff3e0ff */
[----:B------:R-:W-:-:S06]  /*9d60*/  IADD3.X R29, PT, PT, R39, UR6, RZ, P1, !PT ;  /* 0x00000006271d7c10 */ /* 0x000fcc0008ffe4ff */
[----:B------:R-:W5:Y:S01]  /*9d70*/  LDG.E.U8 R29, desc[UR24][R28.64] ;  /* 0x000000181c1d7981 */ /* 0x000f62000c1e1100 */
[----:B----4-:R-:W-:-:S04]  /*9d80*/  IADD3 R30, P0, PT, R40, UR68, RZ ;  /* 0x00000044281e7c10 */ /* 0x010fc8000ff1e0ff */
[----:B------:R-:W-:Y:S02]  /*9d90*/  IADD3.X R31, PT, PT, R41, UR6, RZ, P0, !PT ;  /* 0x00000006291f7c10 */ /* 0x000fe400087fe4ff */
[----:B------:R-:W-:-:S03]  /*9da0*/  IADD3 R40, P0, PT, R50, UR68, RZ ;  /* 0x0000004432287c10 */ /* 0x000fc6000ff1e0ff */
[----:B------:R0:W4:Y:S01]  /*9db0*/  LDG.E.U8 R27, desc[UR24][R30.64] ;  /* 0x000000181e1b7981 */ /* 0x000122000c1e1100 */
[----:B--2---:R-:W-:Y:S02]  /*9dc0*/  IADD3 R38, P1, PT, R32, UR68, RZ ;  /* 0x0000004420267c10 */ /* 0x004fe4000ff3e0ff */
[----:B------:R-:W-:Y:S02]  /*9dd0*/  IADD3.X R41, PT, PT, R51, UR6, RZ, P0, !PT ;  /* 0x0000000633297c10 */ /* 0x000fe400087fe4ff */
[----:B------:R-:W-:Y:S01]  /*9de0*/  IADD3.X R39, PT, PT, R33, UR6, RZ, P1, !PT ;  /* 0x0000000621277c10 */ /* 0x000fe20008ffe4ff */
[----:B------:R-:W2:Y:S01]  /*9df0*/  LDL.64 R50, [R1+0x128] ;  /* 0x0001280001327983 */ /* 0x000ea20000100a00 */
[----:B0-----:R-:W-:-:S04]  /*9e00*/  IADD3 R30, P0, PT, R42, UR68, RZ ;  /* 0x000000442a1e7c10 */ /* 0x001fc8000ff1e0ff */
[----:B------:R-:W4:Y:S04]  /*9e10*/  LDG.E.U8 R39, desc[UR24][R38.64] ;  /* 0x0000001826277981 */ /* 0x000f28000c1e1100 */
[----:B------:R-:W4:Y:S01]  /*9e20*/  LDG.E.U8 R40, desc[UR24][R40.64] ;  /* 0x0000001828287981 */ /* 0x000f22000c1e1100 */
[----:B---3--:R-:W-:-:S04]  /*9e30*/  IADD3 R32, P1, PT, R48, UR68, RZ ;  /* 0x0000004430207c10 */ /* 0x008fc8000ff3e0ff */
[----:B------:R-:W-:Y:S02]  /*9e40*/  IADD3.X R33, PT, PT, R49, UR6, RZ, P1, !PT ;  /* 0x0000000631217c10 */ /* 0x000fe40008ffe4ff */
[----:B------:R-:W3:Y:S01]  /*9e50*/  LDL.64 R48, [R1+0xa8] ;  /* 0x0000a80001307983 */ /* 0x000ee20000100a00 */
[----:B------:R-:W-:Y:S02]  /*9e60*/  IADD3.X R31, PT, PT, R43, UR6, RZ, P0, !PT ;  /* 0x000000062b1f7c10 */ /* 0x000fe400087fe4ff */
[----:B------:R-:W-:Y:S01]  /*9e70*/  IADD3 R42, P0, PT, R58, UR68, RZ ;  /* 0x000000443a2a7c10 */ /* 0x000fe2000ff1e0ff */
[----:B------:R0:W4:Y:S03]  /*9e80*/  LDG.E.U8 R38, desc[UR24][R32.64] ;  /* 0x0000001820267981 */ /* 0x000126000c1e1100 */
[----:B------:R-:W-:Y:S01]  /*9e90*/  IADD3.X R43, PT, PT, R59, UR6, RZ, P0, !PT ;  /* 0x000000063b2b7c10 */ /* 0x000fe200087fe4ff */
[----:B------:R1:W4:Y:S04]  /*9ea0*/  LDG.E.U8 R28, desc[UR24][R30.64] ;  /* 0x000000181e1c7981 */ /* 0x000328000c1e1100 */
[----:B------:R5:W4:Y:S01]  /*9eb0*/  LDG.E.U8 R37, desc[UR24][R42.64] ;  /* 0x000000182a257981 */ /* 0x000b22000c1e1100 */
[----:B0-----:R-:W-:-:S03]  /*9ec0*/  IADD3 R32, P0, PT, R52, UR68, RZ ;  /* 0x0000004434207c10 */ /* 0x001fc6000ff1e0ff */
[----:B------:R-:W4:Y:S01]  /*9ed0*/  LDL.64 R58, [R1+0xa0] ;  /* 0x0000a000013a7983 */ /* 0x000f220000100a00 */
[----:B-1----:R-:W-:Y:S02]  /*9ee0*/  IADD3 R30, P1, PT, R54, UR68, RZ ;  /* 0x00000044361e7c10 */ /* 0x002fe4000ff3e0ff */
[----:B------:R-:W-:Y:S02]  /*9ef0*/  IADD3.X R33, PT, PT, R53, UR6, RZ, P0, !PT ;  /* 0x0000000635217c10 */ /* 0x000fe400087fe4ff */
[----:B------:R-:W-:Y:S01]  /*9f00*/  IADD3.X R31, PT, PT, R55, UR6, RZ, P1, !PT ;  /* 0x00000006371f7c10 */ /* 0x000fe20008ffe4ff */
[----:B------:R-:W4:Y:S01]  /*9f10*/  LDL.64 R52, [R1+0x1e0] ;  /* 0x0001e00001347983 */ /* 0x000f220000100a00 */
[----:B-----5:R-:W-:-:S03]  /*9f20*/  IADD3 R42, P1, PT, R46, UR68, RZ ;  /* 0x000000442e2a7c10 */ /* 0x020fc6000ff3e0ff */
[----:B------:R0:W5:Y:S01]  /*9f30*/  LDG.E.U8 R34, desc[UR24][R30.64] ;  /* 0x000000181e227981 */ /* 0x000162000c1e1100 */
[----:B------:R-:W-:Y:S02]  /*9f40*/  IADD3.X R43, PT, PT, R47, UR6, RZ, P1, !PT ;  /* 0x000000062f2b7c10 */ /* 0x000fe40008ffe4ff */
[----:B------:R-:W-:Y:S01]  /*9f50*/  IADD3 R46, P1, PT, R56, UR68, RZ ;  /* 0x00000044382e7c10 */ /* 0x000fe2000ff3e0ff */
[----:B------:R-:W5:Y:S04]  /*9f60*/  LDL.64 R54, [R1+0x160] ;  /* 0x0001600001367983 */ /* 0x000f680000100a00 */
[----:B------:R-:W5:Y:S01]  /*9f70*/  LDG.E.U8 R33, desc[UR24][R32.64] ;  /* 0x0000001820217981 */ /* 0x000f62000c1e1100 */
[----:B0-----:R-:W-:-:S04]  /*9f80*/  IADD3 R30, P0, PT, R44, UR68, RZ ;  /* 0x000000442c1e7c10 */ /* 0x001fc8000ff1e0ff */
[----:B------:R-:W-:Y:S02]  /*9f90*/  IADD3.X R31, PT, PT, R45, UR6, RZ, P0, !PT ;  /* 0x000000062d1f7c10 */ /* 0x000fe400087fe4ff */
[----:B------:R-:W-:Y:S02]  /*9fa0*/  IADD3.X R47, PT, PT, R57, UR6, RZ, P1, !PT ;  /* 0x00000006392f7c10 */ /* 0x000fe40008ffe4ff */
[----:B------:R-:W5:Y:S04]  /*9fb0*/  LDL.64 R56, [R1+0xe0] ;  /* 0x0000e00001387983 */ /* 0x000f680000100a00 */
[----:B------:R0:W5:Y:S04]  /*9fc0*/  LDG.E.U8 R32, desc[UR24][R42.64] ;  /* 0x000000182a207981 */ /* 0x000168000c1e1100 */
[----:B------:R-:W5:Y:S01]  /*9fd0*/  LDG.E.U8 R31, desc[UR24][R30.64] ;  /* 0x000000181e1f7981 */ /* 0x000f62000c1e1100 */
[----:B--2---:R-:W-:-:S03]  /*9fe0*/  IADD3 R44, P0, PT, R50, UR68, RZ ;  /* 0x00000044322c7c10 */ /* 0x004fc6000ff1e0ff */
[----:B------:R-:W2:Y:S01]  /*9ff0*/  LDG.E.U8 R30, desc[UR24][R46.64] ;  /* 0x000000182e1e7981 */ /* 0x000ea2000c1e1100 */
[----:B------:R-:W-:Y:S02]  /*a000*/  IADD3.X R45, PT, PT, R51, UR6, RZ, P0, !PT ;  /* 0x00000006332d7c10 */ /* 0x000fe400087fe4ff */
[----:B0-----:R-:W-:-:S03]  /*a010*/  IADD3 R42, P1, PT, R68, UR68, RZ ;  /* 0x00000044442a7c10 */ /* 0x001fc6000ff3e0ff */
[----:B------:R0:W2:Y:S01]  /*a020*/  LDG.E.U8 R20, desc[UR24][R44.64] ;  /* 0x000000182c147981 */ /* 0x0000a2000c1e1100 */
[----:B---3--:R-:W-:-:S04]  /*a030*/  IADD3 R50, P0, PT, R48, UR68, RZ ;  /* 0x0000004430327c10 */ /* 0x008fc8000ff1e0ff */
[----:B------:R-:W-:Y:S02]  /*a040*/  IADD3.X R51, PT, PT, R49, UR6, RZ, P0, !PT ;  /* 0x0000000631337c10 */ /* 0x000fe400087fe4ff */
[----:B------:R-:W3:Y:S01]  /*a050*/  LDL.64 R48, [R1+0x60] ;  /* 0x0000600001307983 */ /* 0x000ee20000100a00 */
[----:B------:R-:W-:Y:S02]  /*a060*/  IADD3.X R43, PT, PT, R69, UR6, RZ, P1, !PT ;  /* 0x00000006452b7c10 */ /* 0x000fe40008ffe4ff */
[----:B0-----:R-:W-:Y:S01]  /*a070*/  IADD3 R44, P1, PT, R66, UR68, RZ ;  /* 0x00000044422c7c10 */ /* 0x001fe2000ff3e0ff */
[----:B------:R-:W2:Y:S03]  /*a080*/  LDG.E.U8 R50, desc[UR24][R50.64] ;  /* 0x0000001832327981 */ /* 0x000ea6000c1e1100 */
[----:B------:R-:W-:Y:S01]  /*a090*/  IADD3.X R45, PT, PT, R67, UR6, RZ, P1, !PT ;  /* 0x00000006432d7c10 */ /* 0x000fe20008ffe4ff */
[----:B------:R0:W2:Y:S04]  /*a0a0*/  LDG.E.U8 R41, desc[UR24][R42.64] ;  /* 0x000000182a297981 */ /* 0x0000a8000c1e1100 */
[----:B------:R-:W2:Y:S04]  /*a0b0*/  LDL.64 R66, [R1+0x58] ;  /* 0x0000580001427983 */ /* 0x000ea80000100a00 */
[----:B------:R1:W2:Y:S01]  /*a0c0*/  LDG.E.U8 R51, desc[UR24][R44.64] ;  /* 0x000000182c337981 */ /* 0x0002a2000c1e1100 */
[----:B0-----:R-:W-:-:S02]  /*a0d0*/  IADD3 R42, P0, PT, R60, UR68, RZ ;  /* 0x000000443c2a7c10 */ /* 0x001fc4000ff1e0ff */
[----:B----4-:R-:W-:Y:S01]  /*a0e0*/  IADD3 R46, P1, PT, R52, UR68, RZ ;  /* 0x00000044342e7c10 */ /* 0x010fe2000ff3e0ff */
[----:B------:R-:W4:Y:S01]  /*a0f0*/  LDL.64 R68, [R1+0x210] ;  /* 0x0002100001447983 */ /* 0x000f220000100a00 */
[----:B------:R-:W-:-:S03]  /*a100*/  IADD3.X R43, PT, PT, R61, UR6, RZ, P0, !PT ;  /* 0x000000063d2b7c10 */ /* 0x000fc600087fe4ff */
[----:B------:R-:W2:Y:S01]  /*a110*/  LDL.64 R60, [R1+0x1d8] ;  /* 0x0001d800013c7983 */ /* 0x000ea20000100a00 */
[----:B-1----:R-:W-:Y:S02]  /*a120*/  IADD3 R44, P0, PT, R62, UR68, RZ ;  /* 0x000000443e2c7c10 */ /* 0x002fe4000ff1e0ff */
[----:B------:R-:W-:Y:S01]  /*a130*/  IADD3.X R47, PT, PT, R53, UR6, RZ, P1, !PT ;  /* 0x00000006352f7c10 */ /* 0x000fe20008ffe4ff */
[----:B------:R5:W4:Y:S01]  /*a140*/  LDG.E.U8 R52, desc[UR24][R42.64] ;  /* 0x000000182a347981 */ /* 0x000b22000c1e1100 */
[----:B------:R-:W-:-:S03]  /*a150*/  IADD3.X R45, PT, PT, R63, UR6, RZ, P0, !PT ;  /* 0x000000063f2d7c10 */ /* 0x000fc600087fe4ff */
[----:B------:R-:W4:Y:S04]  /*a160*/  LDL.64 R62, [R1+0x158] ;  /* 0x00015800013e7983 */ /* 0x000f280000100a00 */
[----:B------:R0:W4:Y:S01]  /*a170*/  LDG.E.U8 R53, desc[UR24][R46.64] ;  /* 0x000000182e357981 */ /* 0x000122000c1e1100 */
[----:B-----5:R-:W-:-:S03]  /*a180*/  IADD3 R42, P1, PT, R54, UR68, RZ ;  /* 0x00000044362a7c10 */ /* 0x020fc6000ff3e0ff */
[----:B------:R1:W5:Y:S01]  /*a190*/  LDG.E.U8 R54, desc[UR24][R44.64] ;  /* 0x000000182c367981 */ /* 0x000362000c1e1100 */
[----:B------:R-:W-:Y:S02]  /*a1a0*/  IADD3.X R43, PT, PT, R55, UR6, RZ, P1, !PT ;  /* 0x00000006372b7c10 */ /* 0x000fe40008ffe4ff */
[----:B0-----:R-:W-:-:S03]  /*a1b0*/  IADD3 R46, P0, PT, R64, UR68, RZ ;  /* 0x00000044402e7c10 */ /* 0x001fc6000ff1e0ff */
[----:B------:R0:W5:Y:S01]  /*a1c0*/  LDG.E.U8 R55, desc[UR24][R42.64] ;  /* 0x000000182a377981 */ /* 0x000162000c1e1100 */
[----:B------:R-:W-:Y:S02]  /*a1d0*/  IADD3.X R47, PT, PT, R65, UR6, RZ, P0, !PT ;  /* 0x00000006412f7c10 */ /* 0x000fe400087fe4ff */
[----:B-1----:R-:W-:Y:S01]  /*a1e0*/  IADD3 R44, P1, PT, R56, UR68, RZ ;  /* 0x00000044382c7c10 */ /* 0x002fe2000ff3e0ff */
[----:B------:R-:W5:Y:S03]  /*a1f0*/  LDL.64 R64, [R1+0xd8] ;  /* 0x0000d80001407983 */ /* 0x000f660000100a00 */
[----:B------:R-:W-:Y:S01]  /*a200*/  IADD3.X R45, PT, PT, R57, UR6, RZ, P1, !PT ;  /* 0x00000006392d7c10 */ /* 0x000fe20008ffe4ff */
[----:B------:R-:W5:Y:S01]  /*a210*/  LDG.E.U8 R56, desc[UR24][R46.64] ;  /* 0x000000182e387981 */ /* 0x000f62000c1e1100 */
[----:B0-----:R-:W-:-:S03]  /*a220*/  IADD3 R42, P0, PT, R58, UR68, RZ ;  /* 0x000000443a2a7c10 */ /* 0x001fc6000ff1e0ff */
[----:B------:R0:W5:Y:S01]  /*a230*/  LDG.E.U8 R57, desc[UR24][R44.64] ;  /* 0x000000182c397981 */ /* 0x000162000c1e1100 */
[----:B------:R-:W-:-:S05]  /*a240*/  IADD3.X R43, PT, PT, R59, UR6, RZ, P0, !PT ;  /* 0x000000063b2b7c10 */ /* 0x000fca00087fe4ff */
[----:B------:R-:W5:Y:S01]  /*a250*/  LDG.E.U8 R58, desc[UR24][R42.64] ;  /* 0x000000182a3a7981 */ /* 0x000f62000c1e1100 */
[----:B0-----:R-:W-:-:S04]  /*a260*/  IADD3 R44, P0, PT, R70, UR68, RZ ;  /* 0x00000044462c7c10 */ /* 0x001fc8000ff1e0ff */
[----:B------:R-:W-:Y:S02]  /*a270*/  IADD3.X R45, PT, PT, R71, UR6, RZ, P0, !PT ;  /* 0x00000006472d7c10 */ /* 0x000fe400087fe4ff */
[----:B------:R-:W5:Y:S01]  /*a280*/  LDL.64 R70, [R1+0x150] ;  /* 0x0001500001467983 */ /* 0x000f620000100a00 */
[----:B---3--:R-:W-:-:S04]  /*a290*/  IADD3 R46, P1, PT, R48, UR68, RZ ;  /* 0x00000044302e7c10 */ /* 0x008fc8000ff3e0ff */
[----:B------:R-:W-:Y:S02]  /*a2a0*/  IADD3.X R47, PT, PT, R49, UR6, RZ, P1, !PT ;  /* 0x00000006312f7c10 */ /* 0x000fe40008ffe4ff */
[----:B------:R-:W3:Y:S04]  /*a2b0*/  LDL.64 R48, [R1+0x1d0] ;  /* 0x0001d00001307983 */ /* 0x000ee80000100a00 */
[----:B------:R0:W3:Y:S02]  /*a2c0*/  LDG.E.U8 R59, desc[UR24][R46.64] ;  /* 0x000000182e3b7981 */ /* 0x0000e4000c1e1100 */
[----:B0-----:R-:W-:-:S04]  /*a2d0*/  IADD3 R46, P0, PT, R72, UR68, RZ ;  /* 0x00000044482e7c10 */ /* 0x001fc8000ff1e0ff */
[----:B------:R-:W-:Y:S02]  /*a2e0*/  IADD3.X R47, PT, PT, R73, UR6, RZ, P0, !PT ;  /* 0x00000006492f7c10 */ /* 0x000fe400087fe4ff */
[----:B------:R-:W3:Y:S01]  /*a2f0*/  LDL.64 R72, [R1+0x90] ;  /* 0x0000900001487983 */ /* 0x000ee20000100a00 */
[----:B--2---:R-:W-:-:S03]  /*a300*/  IADD3 R42, P1, PT, R60, UR68, RZ ;  /* 0x000000443c2a7c10 */ /* 0x004fc6000ff3e0ff */
[----:B------:R4:W2:Y:S01]  /*a310*/  LDG.E.U8 R60, desc[UR24][R44.64] ;  /* 0x000000182c3c7981 */ /* 0x0008a2000c1e1100 */
[----:B------:R-:W-:-:S05]  /*a320*/  IADD3.X R43, PT, PT, R61, UR6, RZ, P1, !PT ;  /* 0x000000063d2b7c10 */ /* 0x000fca0008ffe4ff */
[----:B------:R0:W2:Y:S01]  /*a330*/  LDG.E.U8 R61, desc[UR24][R42.64] ;  /* 0x000000182a3d7981 */ /* 0x0000a2000c1e1100 */
[----:B----4-:R-:W-:-:S03]  /*a340*/  IADD3 R44, P1, PT, R62, UR68, RZ ;  /* 0x000000443e2c7c10 */ /* 0x010fc6000ff3e0ff */
[----:B------:R5:W4:Y:S01]  /*a350*/  LDG.E.U8 R62, desc[UR24][R46.64] ;  /* 0x000000182e3e7981 */ /* 0x000b22000c1e1100 */
[----:B------:R-:W-:Y:S02]  /*a360*/  IADD3.X R45, PT, PT, R63, UR6, RZ, P1, !PT ;  /* 0x000000063f2d7c10 */ /* 0x000fe40008ffe4ff */
[----:B0-----:R-:W-:-:S03]  /*a370*/  IADD3 R42, P0, PT, R84, UR68, RZ ;  /* 0x00000044542a7c10 */ /* 0x001fc6000ff1e0ff */
[----:B------:R0:W2:Y:S01]  /*a380*/  LDG.E.U8 R63, desc[UR24][R44.64] ;  /* 0x000000182c3f7981 */ /* 0x0000a2000c1e1100 */
[----:B------:R-:W-:Y:S02]  /*a390*/  IADD3.X R43, PT, PT, R85, UR6, RZ, P0, !PT ;  /* 0x00000006552b7c10 */ /* 0x000fe400087fe4ff */
[----:B-----5:R-:W-:-:S03]  /*a3a0*/  IADD3 R46, P1, PT, R64, UR68, RZ ;  /* 0x00000044402e7c10 */ /* 0x020fc6000ff3e0ff */
[----:B------:R1:W5:Y:S01]  /*a3b0*/  LDG.E.U8 R64, desc[UR24][R42.64] ;  /* 0x000000182a407981 */ /* 0x000362000c1e1100 */
[----:B0-----:R-:W-:Y:S02]  /*a3c0*/  IADD3 R44, P0, PT, R82, UR68, RZ ;  /* 0x00000044522c7c10 */ /* 0x001fe4000ff1e0ff */
[----:B------:R-:W-:Y:S02]  /*a3d0*/  IADD3.X R47, PT, PT, R65, UR6, RZ, P1, !PT ;  /* 0x00000006412f7c10 */ /* 0x000fe40008ffe4ff */
[----:B------:R-:W-:Y:S02]  /*a3e0*/  IADD3.X R45, PT, PT, R83, UR6, RZ, P0, !PT ;  /* 0x00000006532d7c10 */ /* 0x000fe400087fe4ff */
[----:B-1----:R-:W-:Y:S01]  /*a3f0*/  IADD3 R42, P1, PT, R66, UR68, RZ ;  /* 0x00000044422a7c10 */ /* 0x002fe2000ff3e0ff */
[----:B------:R0:W2:Y:S03]  /*a400*/  LDG.E.U8 R65, desc[UR24][R46.64] ;  /* 0x000000182e417981 */ /* 0x0000a6000c1e1100 */
[----:B------:R-:W-:Y:S01]  /*a410*/  IADD3.X R43, PT, PT, R67, UR6, RZ, P1, !PT ;  /* 0x00000006432b7c10 */ /* 0x000fe20008ffe4ff */
[----:B------:R-:W2:Y:S04]  /*a420*/  LDG.E.U8 R66, desc[UR24][R44.64] ;  /* 0x000000182c427981 */ /* 0x000ea8000c1e1100 */
[----:B------:R1:W2:Y:S01]  /*a430*/  LDG.E.U8 R67, desc[UR24][R42.64] ;  /* 0x000000182a437981 */ /* 0x0002a2000c1e1100 */
[----:B0-----:R-:W-:-:S04]  /*a440*/  IADD3 R46, P0, PT, R68, UR68, RZ ;  /* 0x00000044442e7c10 */ /* 0x001fc8000ff1e0ff */
[----:B------:R-:W-:Y:S02]  /*a450*/  IADD3.X R47, PT, PT, R69, UR6, RZ, P0, !PT ;  /* 0x00000006452f7c10 */ /* 0x000fe400087fe4ff */
[----:B-1----:R-:W-:-:S03]  /*a460*/  IADD3 R42, P0, PT, R80, UR68, RZ ;  /* 0x00000044502a7c10 */ /* 0x002fc6000ff1e0ff */
[----:B------:R0:W2:Y:S01]  /*a470*/  LDG.E.U8 R68, desc[UR24][R46.64] ;  /* 0x000000182e447981 */ /* 0x0000a2000c1e1100 */
[----:B------:R-:W-:Y:S02]  /*a480*/  IADD3.X R43, PT, PT, R81, UR6, RZ, P0, !PT ;  /* 0x00000006512b7c10 */ /* 0x000fe400087fe4ff */
[----:B0-----:R-:W-:-:S04]  /*a490*/  IADD3 R46, P0, PT, R78, UR68, RZ ;  /* 0x000000444e2e7c10 */ /* 0x001fc8000ff1e0ff */
[----:B------:R-:W-:-:S05]  /*a4a0*/  IADD3.X R47, PT, PT, R79, UR6, RZ, P0, !PT ;  /* 0x000000064f2f7c10 */ /* 0x000fca00087fe4ff */
[----:B------:R-:W2:Y:S01]  /*a4b0*/  LDG.E.U8 R46, desc[UR24][R46.64] ;  /* 0x000000182e2e7981 */ /* 0x000ea2000c1e1100 */
[----:B---3--:R-:W-:-:S04]  /*a4c0*/  IADD3 R44, P1, PT, R48, UR68, RZ ;  /* 0x00000044302c7c10 */ /* 0x008fc8000ff3e0ff */
[----:B------:R-:W-:Y:S02]  /*a4d0*/  IADD3.X R45, PT, PT, R49, UR6, RZ, P1, !PT ;  /* 0x00000006312d7c10 */ /* 0x000fe40008ffe4ff */
[----:B------:R-:W-:Y:S02]  /*a4e0*/  IADD3 R48, P1, PT, R70, UR68, RZ ;  /* 0x0000004446307c10 */ /* 0x000fe4000ff3e0ff */
[----:B------:R0:W3:Y:S02]  /*a4f0*/  LDG.E.U8 R70, desc[UR24][R42.64] ;  /* 0x000000182a467981 */ /* 0x0000e4000c1e1100 */
[----:B------:R-:W-:Y:S02]  /*a500*/  IADD3.X R49, PT, PT, R71, UR6, RZ, P1, !PT ;  /* 0x0000000647317c10 */ /* 0x000fe40008ffe4ff */
[----:B------:R1:W3:Y:S04]  /*a510*/  LDG.E.U8 R69, desc[UR24][R44.64] ;  /* 0x000000182c457981 */ /* 0x0002e8000c1e1100 */
[----:B------:R1:W3:Y:S01]  /*a520*/  LDG.E.U8 R71, desc[UR24][R48.64] ;  /* 0x0000001830477981 */ /* 0x0002e2000c1e1100 */
[----:B0-----:R-:W-:-:S02]  /*a530*/  IADD3 R42, P2, PT, R72, UR68, RZ ;  /* 0x00000044482a7c10 */ /* 0x001fc4000ff5e0ff */
[----:B-1----:R-:W-:Y:S02]  /*a540*/  IADD3 R44, P1, PT, R76, UR68, RZ ;  /* 0x000000444c2c7c10 */ /* 0x002fe4000ff3e0ff */
[----:B------:R-:W-:Y:S02]  /*a550*/  IADD3 R48, P0, PT, R74, UR68, RZ ;  /* 0x000000444a307c10 */ /* 0x000fe4000ff1e0ff */
[----:B------:R-:W-:Y:S02]  /*a560*/  IADD3.X R45, PT, PT, R77, UR6, RZ, P1, !PT ;  /* 0x000000064d2d7c10 */ /* 0x000fe40008ffe4ff */
[----:B------:R-:W-:Y:S02]  /*a570*/  IADD3.X R43, PT, PT, R73, UR6, RZ, P2, !PT ;  /* 0x00000006492b7c10 */ /* 0x000fe400097fe4ff */
[----:B------:R-:W-:Y:S01]  /*a580*/  IADD3.X R49, PT, PT, R75, UR6, RZ, P0, !PT ;  /* 0x000000064b317c10 */ /* 0x000fe200087fe4ff */
[----:B------:R-:W3:Y:S04]  /*a590*/  LDG.E.U8 R44, desc[UR24][R44.64] ;  /* 0x000000182c2c7981 */ /* 0x000ee8000c1e1100 */
[----:B------:R0:W3:Y:S04]  /*a5a0*/  LDG.E.U8 R42, desc[UR24][R42.64] ;  /* 0x000000182a2a7981 */ /* 0x0000e8000c1e1100 */
[----:B------:R-:W3:Y:S01]  /*a5b0*/  LDG.E.U8 R48, desc[UR24][R48.64] ;  /* 0x0000001830307981 */ /* 0x000ee2000c1e1100 */
[----:B------:R-:W1:Y:S01]  /*a5c0*/  S2R R72, SR_TID.X ;  /* 0x0000000000487919 */ /* 0x000e620000002100 */
[----:B0-----:R-:W-:Y:S01]  /*a5d0*/  IMAD.U32 R43, RZ, RZ, UR13 ;  /* 0x0000000dff2b7e24 */ /* 0x001fe2000f8e00ff */
[----:B------:R-:W-:-:S02]  /*a5e0*/  UMOV UR6, 0x1 ;  /* 0x0000000100067882 */ /* 0x000fc40000000000 */
[----:B------:R-:W-:-:S04]  /*a5f0*/  @!UP2 UIADD3 UR6, UPT, UPT, -UR6, 0x100000, URZ ;  /* 0x001000000606a890 */ /* 0x000fc8000fffe1ff */
[----:B------:R-:W-:Y:S02]  /*a600*/  @!UP2 USHF.L.U32 UR7, UR6, 0xb, URZ ;  /* 0x0000000b0607a899 */ /* 0x000fe400080006ff */
[----:B------:R-:W-:Y:S01]  /*a610*/  @!UP2 USHF.L.U32 UR6, UR6, 0x1, URZ ;  /* 0x000000010606a899 */ /* 0x000fe200080006ff */
[----:B-1----:R-:W-:-:S05]  /*a620*/  LOP3.LUT R72, R72, 0x7f, RZ, 0xc0, !PT ;  /* 0x0000007f48487812 */ /* 0x002fca00078ec0ff */
[----:B------:R-:W-:-:S05]  /*a630*/  IMAD R43, R43, 0x40, R72 ;  /* 0x000000402b2b7824 */ /* 0x000fca00078e0248 */
[----:B------:R0:W-:Y:S04]  /*a640*/  STS.U8 [R43+UR10+0xc400], R2 ;  /* 0x00c400022b007988 */ /* 0x0001e8000800000a */
        /* <DEDUP_REMOVED lines=16> */
[----:B------:R0:W-:Y:S04]  /*a750*/  STS.U8 [R2+UR10+0xdc80], R18 ;  /* 0x00dc801202007988 */ /* 0x0001e8000800000a */
        /* <DEDUP_REMOVED lines=26> */
[----:B------:R0:W-:Y:S01]  /*a900*/  STS.U8 [R4+UR10+0xde00], R51 ;  /* 0x00de003304007988 */ /* 0x0001e2000800000a */
[----:B------:R-:W-:-:S03]  /*a910*/  VOTEU.ALL UP0, P6 ;  /* 0x0000000000ff7886 */ /* 0x000fc60003000000 */
        /* <DEDUP_REMOVED lines=10> */
[----:B--2---:R1:W-:Y:S04]  /*a9c0*/  STS.U8 [R4+UR10+0xc300], R60 ;  /* 0x00c3003c04007988 */ /* 0x0043e8000800000a */
[----:B------:R1:W-:Y:S04]  /*a9d0*/  STS.U8 [R4+UR10+0xc700], R61 ;  /* 0x00c7003d04007988 */ /* 0x0003e8000800000a */
[----:B----4-:R1:W-:Y:S04]  /*a9e0*/  STS.U8 [R4+UR10+0xcb00], R62 ;  /* 0x00cb003e04007988 */ /* 0x0103e8000800000a */
[----:B------:R1:W-:Y:S04]  /*a9f0*/  STS.U8 [R4+UR10+0xcf00], R63 ;  /* 0x00cf003f04007988 */ /* 0x0003e8000800000a */
[----:B-----5:R1:W-:Y:S04]  /*aa00*/  STS.U8 [R4+UR10+0xd300], R64 ;  /* 0x00d3004004007988 */ /* 0x0203e8000800000a */
[----:B------:R1:W-:Y:S04]  /*aa10*/  STS.U8 [R4+UR10+0xd700], R65 ;  /* 0x00d7004104007988 */ /* 0x0003e8000800000a */
[----:B------:R1:W-:Y:S04]  /*aa20*/  STS.U8 [R4+UR10+0xdb00], R66 ;  /* 0x00db004204007988 */ /* 0x0003e8000800000a */
[----:B------:R1:W-:Y:S04]  /*aa30*/  STS.U8 [R4+UR10+0xdf00], R67 ;  /* 0x00df004304007988 */ /* 0x0003e8000800000a */
[----:B------:R1:W-:Y:S04]  /*aa40*/  STS.U8 [R43+UR10+0xc380], R68 ;  /* 0x00c380442b007988 */ /* 0x0003e8000800000a */
[----:B---3--:R1:W-:Y:S04]  /*aa50*/  STS.U8 [R43+UR10+0xc780], R69 ;  /* 0x00c780452b007988 */ /* 0x0083e8000800000a */
[----:B------:R1:W-:Y:S04]  /*aa60*/  STS.U8 [R43+UR10+0xcb80], R70 ;  /* 0x00cb80462b007988 */ /* 0x0003e8000800000a */
        /* <DEDUP_REMOVED lines=10> */
[----:B-1----:R-:W-:Y:S05]  /*ab10*/  BRA.U UP3, `(.L_x_15) ;  /* 0x00000001037c7547 */ /* 0x002fea000b800000 */
[----:B------:R-:W-:Y:S01]  /*ab20*/  UMOV UR60, UR23 ;  /* 0x00000017003c7c82 */ /* 0x000fe20008000000 */
[----:B------:R-:W-:Y:S01]  /*ab30*/  UMOV UR61, 0x40004040 ;  /* 0x40004040003d7882 */ /* 0x000fe20000000000 */
[----:B------:R-:W-:Y:S01]  /*ab40*/  UMOV UR62, UR66 ;  /* 0x00000042003e7c82 */ /* 0x000fe20008000000 */
[----:B------:R-:W-:Y:S01]  /*ab50*/  UMOV UR63, 0x40004040 ;  /* 0x40004040003f7882 */ /* 0x000fe20000000000 */
[----:B------:R-:W-:Y:S01]  /*ab60*/  UMOV UR74, 0x0 ;  /* 0x00000000004a7882 */ /* 0x000fe20000000000 */
[----:B------:R-:W-:Y:S01]  /*ab70*/  UMOV UR75, 0x8108010 ;  /* 0x08108010004b7882 */ /* 0x000fe20000000000 */
[----:B------:R-:W-:Y:S01]  /*ab80*/  UIADD3 UR6, UPT, UPT, UR10, 0x16010, URZ ;  /* 0x000160100a067890 */ /* 0x000fe2000fffe0ff */
[----:B------:R0:W-:Y:S01]  /*ab90*/  UTCQMMA gdesc[UR60], gdesc[UR62], tmem[UR14], tmem[UR74], idesc[UR75], !UPT ;  /* 0x00ff4a3e3c0075ea */ /* 0x0001e2000f80030e */
[----:B------:R-:W-:Y:S01]  /*aba0*/  UMOV UR76, 0x0 ;  /* 0x00000000004c7882 */ /* 0x000fe20000000000 */
[----:B------:R-:W-:Y:S01]  /*abb0*/  UMOV UR77, 0x8108010 ;  /* 0x08108010004d7882 */ /* 0x000fe20000000000 */
[----:B------:R-:W-:Y:S01]  /*abc0*/  UMOV UR72, 0x0 ;  /* 0x0000000000487882 */ /* 0x000fe20000000000 */
[----:B------:R-:W-:Y:S01]  /*abd0*/  UMOV UR73, 0x8108010 ;  /* 0x0810801000497882 */ /* 0x000fe20000000000 */
[----:B------:R-:W-:Y:S01]  /*abe0*/  UMOV UR70, 0x0 ;  /* 0x0000000000467882 */ /* 0x000fe20000000000 */
[----:B------:R-:W-:Y:S01]  /*abf0*/  UMOV UR71, 0x8108010 ;  /* 0x0810801000477882 */ /* 0x000fe20000000000 */
[----:B------:R-:W-:Y:S01]  /*ac00*/  UMOV UR7, URZ ;  /* 0x000000ff00077c82 */ /* 0x000fe20008000000 */
[----:B------:R-:W-:Y:S01]  /*ac10*/  UMOV UR64, 0x0 ;  /* 0x0000000000407882 */ /* 0x000fe20000000000 */
[----:B------:R-:W-:Y:S01]  /*ac20*/  UMOV UR65, 0x8108010 ;  /* 0x0810801000417882 */ /* 0x000fe20000000000 */
[----:B0-----:R-:W-:Y:S01]  /*ac30*/  UMOV UR60, 0x0 ;  /* 0x00000000003c7882 */ /* 0x001fe20000000000 */
[----:B------:R-:W-:Y:S01]  /*ac40*/  UMOV UR61, 0x8108010 ;  /* 0x08108010003d7882 */ /* 0x000fe20000000000 */
[----:B------:R-:W-:Y:S01]  /*ac50*/  UMOV UR62, 0x0 ;  /* 0x00000000003e7882 */ /* 0x000fe20000000000 */
[----:B------:R-:W-:Y:S01]  /*ac60*/  UMOV UR63, 0x8108010 ;  /* 0x08108010003f7882 */ /* 0x000fe20000000000 */
[----:B------:R0:W-:Y:S01]  /*ac70*/  UTCQMMA gdesc[UR26], gdesc[UR28], tmem[UR14], tmem[UR60], idesc[UR61], UPT ;  /* 0x00ff3c1c1a0075ea */ /* 0x0001e2000b80030e */
[----:B------:R0:W-:Y:S01]  /*ac80*/  UTCQMMA gdesc[UR30], gdesc[UR44], tmem[UR14], tmem[UR62], idesc[UR63], UPT ;  /* 0x00ff3e2c1e0075ea */ /* 0x0001e2000b80030e */
[----:B------:R0:W-:Y:S01]  /*ac90*/  UTCQMMA gdesc[UR32], gdesc[UR46], tmem[UR14], tmem[UR74], idesc[UR75], UPT ;  /* 0x00ff4a2e200075ea */ /* 0x0001e2000b80030e */
[----:B------:R0:W-:Y:S01]  /*aca0*/  UTCQMMA gdesc[UR34], gdesc[UR48], tmem[UR14], tmem[UR76], idesc[UR77], UPT ;  /* 0x00ff4c30220075ea */ /* 0x0001e2000b80030e */
[----:B------:R0:W-:Y:S01]  /*acb0*/  UTCQMMA gdesc[UR36], gdesc[UR50], tmem[UR14], tmem[UR72], idesc[UR73], UPT ;  /* 0x00ff4832240075ea */ /* 0x0001e2000b80030e */
[----:B------:R-:W-:Y:S01]  /*acc0*/  UMOV UR6, UR6 ;  /* 0x0000000600067c82 */ /* 0x000fe20008000000 */
[----:B------:R0:W-:Y:S01]  /*acd0*/  UTCQMMA gdesc[UR38], gdesc[UR52], tmem[UR14], tmem[UR70], idesc[UR71], UPT ;  /* 0x00ff4634260075ea */ /* 0x0001e2000b80030e */
[----:B------:R0:W-:Y:S01]  /*ace0*/  UTCQMMA gdesc[UR40], gdesc[UR56], tmem[UR14], tmem[UR64], idesc[UR65], UPT ;  /* 0x00ff4038280075ea */ /* 0x0001e2000b80030e */
[----:B------:R0:W-:Y:S01]  /*acf0*/  UTCBAR [UR6], URZ ;  /* 0x000000ff060073e9 */ /* 0x0001e200080000ff */
[----:B------:R-:W-:Y:S01]  /*ad00*/  NOP ;  /* 0x0000000000007918 */ /* 0x000fe20000000000 */
.L_x_15:
[----:B------:R-:W1:Y:S01]  /*ad10*/  S2R R2, SR_TID.X ;  /* 0x0000000000027919 */ /* 0x000e620000002100 */
[----:B------:R-:W2:Y:S01]  /*ad20*/  SYNCS.PHASECHK.TRANS64.TRYWAIT P1, [UR10+0x16010], RZ ;  /* 0x016010ffff0075a7 */ /* 0x000ea2000802110a */
[C---:B-1----:R-:W-:Y:S01]  /*ad30*/  IMAD.SHL.U32 R5, R2.reuse, 0x2, RZ ;  /* 0x0000000202057824 */ /* 0x042fe200078e00ff */
[----:B------:R-:W-:Y:S01]  /*ad40*/  LOP3.LUT R4, R2, 0x6f, RZ, 0xc0, !PT ;  /* 0x0000006f02047812 */ /* 0x000fe200078ec0ff */
[----:B------:R-:W-:-:S03]  /*ad50*/  IMAD.U32 R2, RZ, RZ, UR13 ;  /* 0x0000000dff027e24 */ /* 0x000fc6000f8e00ff */
[----:B------:R-:W-:Y:S02]  /*ad60*/  LOP3.LUT R5, R5, 0x20, RZ, 0xc0, !PT ;  /* 0x0000002005057812 */ /* 0x000fe400078ec0ff */
[----:B------:R-:W-:Y:S02]  /*ad70*/  LEA.HI R2, R2, R4, RZ, 0x1d ;  /* 0x0000000402027211 */ /* 0x000fe400078fe8ff */
[----:B------:R-:W-:-:S03]  /*ad80*/  IADD3 R48, P0, PT, R5, UR18, RZ ;  /* 0x0000001205307c10 */ /* 0x000fc6000ff1e0ff */
[----:B------:R-:W-:Y:S01]  /*ad90*/  VIADD R2, R2, UR9 ;  /* 0x0000000902027c36 */ /* 0x000fe20008000000 */
[C---:B------:R-:W-:Y:S01]  /*ada0*/  IADD3 R4, P5, PT, R48.reuse, 0x89, RZ ;  /* 0x0000008930047810 */ /* 0x040fe20007fbe0ff */
[----:B------:R-:W-:Y:S01]  /*adb0*/  IMAD.X R37, RZ, RZ, UR19, P0 ;  /* 0x00000013ff257e24 */ /* 0x000fe200080e06ff */
[----:B------:R-:W-:Y:S02]  /*adc0*/  IADD3 R5, P4, PT, R48, 0x8a, RZ ;  /* 0x0000008a30057810 */ /* 0x000fe40007f9e0ff */
[-C--:B------:R-:W-:Y:S01]  /*add0*/  ISETP.GT.U32.AND P3, PT, R4, R2.reuse, PT ;  /* 0x000000020400720c */ /* 0x080fe20003f64070 */
[--C-:B------:R-:W-:Y:S01]  /*ade0*/  IMAD.X R49, RZ, RZ, R37.reuse, P5 ;  /* 0x000000ffff317224 */ /* 0x100fe200028e0625 */
[C---:B------:R-:W-:Y:S01]  /*adf0*/  IADD3 R4, P2, PT, R48.reuse, 0x8b, RZ ;  /* 0x0000008b30047810 */ /* 0x040fe20007f5e0ff */
[--C-:B------:R-:W-:Y:S01]  /*ae00*/  IMAD.X R50, RZ, RZ, R37.reuse, P4 ;  /* 0x000000ffff327224 */ /* 0x100fe200020e0625 */
[----:B------:R-:W-:Y:S02]  /*ae10*/  IADD3 R56, P5, PT, R48, 0x88, RZ ;  /* 0x0000008830387810 */ /* 0x000fe40007fbe0ff */
[-C--:B------:R-:W-:Y:S01]  /*ae20*/  ISETP.GT.U32.AND P0, PT, R5, R2.reuse, PT ;  /* 0x000000020500720c */ /* 0x080fe20003f04070 */
[--C-:B------:R-:W-:Y:S01]  /*ae30*/  IMAD.X R47, RZ, RZ, R37.reuse, P2 ;  /* 0x000000ffff2f7224 */ /* 0x100fe200010e0625 */
[----:B------:R-:W-:Y:S01]  /*ae40*/  ISETP.GT.U32.AND P4, PT, R4, R2, PT ;  /* 0x000000020400720c */ /* 0x000fe20003f84070 */
[----:B------:R-:W-:Y:S01]  /*ae50*/  IMAD.X R46, RZ, RZ, R37, P5 ;  /* 0x000000ffff2e7224 */ /* 0x000fe200028e0625 */
[----:B------:R-:W-:-:S02]  /*ae60*/  IADD3 R39, P2, PT, R48, 0x8c, RZ ;  /* 0x0000008c30277810 */ /* 0x000fc40007f5e0ff */
[----:B------:R-:W-:Y:S01]  /*ae70*/  IADD3 R51, P5, PT, R48, 0x8d, RZ ;  /* 0x0000008d30337810 */ /* 0x000fe20007fbe0ff */
[----:B--2---:R-:W-:-:S12]  /*ae80*/  @!P1 BRA `(.L_x_16) ;  /* 0x0000009400789947 */ /* 0x004fd80003800000 */
.L_x_24:
[----:B------:R-:W-:Y:S01]  /*ae90*/  BAR.SYNC.DEFER_BLOCKING 0x0 ;  /* 0x0000000000007b1d */ /* 0x000fe20000010000 */
[C---:B------:R-:W-:Y:S01]  /*aea0*/  IADD3 R54, P1, PT, R48.reuse, 0x82, RZ ;  /* 0x0000008230367810 */ /* 0x040fe20007f3e0ff */
[--C-:B------:R-:W-:Y:S01]  /*aeb0*/  IMAD.X R43, RZ, RZ, R37.reuse, P2 ;  /* 0x000000ffff2b7224 */ /* 0x100fe200010e0625 */
[C---:B------:R-:W-:Y:S01]  /*aec0*/  IADD3 R40, P2, PT, R48.reuse, 0x8e, RZ ;  /* 0x0000008e30287810 */ /* 0x040fe20007f5e0ff */
[--C-:B------:R-:W-:Y:S01]  /*aed0*/  IMAD.X R42, RZ, RZ, R37.reuse, P5 ;  /* 0x000000ffff2a7224 */ /* 0x100fe200028e0625 */
[C---:B------:R-:W-:Y:S01]  /*aee0*/  IADD3 R38, P5, PT, R48.reuse, 0x83, RZ ;  /* 0x0000008330267810 */ /* 0x040fe20007fbe0ff */
[--C-:B------:R-:W-:Y:S01]  /*aef0*/  IMAD.X R44, RZ, RZ, R37.reuse, P1 ;  /* 0x000000ffff2c7224 */ /* 0x100fe200008e0625 */
[C---:B------:R-:W-:Y:S01]  /*af00*/  IADD3 R60, P1, PT, R48.reuse, 0x84, RZ ;  /* 0x00000084303c7810 */ /* 0x040fe20007f3e0ff */
[----:B------:R-:W-:Y:S01]  /*af10*/  LDTM.16dp32bit_t0_t15.x32 R4, tmem[UR15] ;  /* 0x0000000f000479ee */ /* 0x000fe20008a80000 */
[----:B------:R-:W1:Y:S01]  /*af20*/  LDTM.16dp32bit_t16_t31.x32 R4, tmem[UR15+0x20] ;  /* 0x0000200f000479ee */ /* 0x000e620008aa0000 */
[--C-:B------:R-:W-:Y:S01]  /*af30*/  IMAD.X R41, RZ, RZ, R37.reuse, P2 ;  /* 0x000000ffff297224 */ /* 0x100fe200010e0625 */
[C---:B------:R-:W-:Y:S01]  /*af40*/  IADD3 R45, P2, PT, R48.reuse, 0x85, RZ ;  /* 0x00000085302d7810 */ /* 0x040fe20007f5e0ff */
[--C-:B------:R-:W-:Y:S01]  /*af50*/  IMAD.X R57, RZ, RZ, R37.reuse, P5 ;  /* 0x000000ffff397224 */ /* 0x100fe200028e0625 */
[C---:B------:R-:W-:Y:S01]  /*af60*/  IADD3 R55, P5, PT, R48.reuse, 0x86, RZ ;  /* 0x0000008630377810 */ /* 0x040fe20007fbe0ff */
[--C-:B------:R-:W-:Y:S01]  /*af70*/  IMAD.X R58, RZ, RZ, R37.reuse, P1 ;  /* 0x000000ffff3a7224 */ /* 0x100fe200008e0625 */
[C---:B------:R-:W-:Y:S01]  /*af80*/  IADD3 R61, P1, PT, R48.reuse, 0x80, RZ ;  /* 0x00000080303d7810 */ /* 0x040fe20007f3e0ff */
[--C-:B------:R-:W-:Y:S01]  /*af90*/  IMAD.X R59, RZ, RZ, R37.reuse, P2 ;  /* 0x000000ffff3b7224 */ /* 0x100fe200010e0625 */
[----:B------:R-:W2:Y:S01]  /*afa0*/  S2R R63, SR_TID.X ;  /* 0x00000000003f7919 */ /* 0x000ea20000002100 */
[C---:B------:R-:W-:Y:S01]  /*afb0*/  IADD3 R52, P2, PT, R48.reuse, 0x87, RZ ;  /* 0x0000008730347810 */ /* 0x040fe20007f5e0ff */
[--C-:B------:R-:W-:Y:S01]  /*afc0*/  IMAD.X R53, RZ, RZ, R37.reuse, P5 ;  /* 0x000000ffff357224 */ /* 0x100fe200028e0625 */
[----:B------:R-:W-:Y:S01]  /*afd0*/  IADD3 R48, P5, PT, R48, 0x8f, RZ ;  /* 0x0000008f30307810 */ /* 0x000fe20007fbe0ff */
[--C-:B------:R-:W-:Y:S01]  /*afe0*/  IMAD.X R62, RZ, RZ, R37.reuse, P1 ;  /* 0x000000ffff3e7224 */ /* 0x100fe200008e0625 */
[-C--:B------:R-:W-:Y:S01]  /*aff0*/  ISETP.GT.U32.AND P1, PT, R54, R2.reuse, PT ;  /* 0x000000023600720c */ /* 0x080fe20003f24070 */
[--C-:B------:R-:W-:Y:S01]  /*b000*/  IMAD.X R54, RZ, RZ, R37.reuse, P2 ;  /* 0x000000ffff367224 */ /* 0x100fe200010e0625 */
[CC--:B------:R-:W-:Y:S01]  /*b010*/  ISETP.GT.U32.AND P2, PT, R61.reuse, R2.reuse, PT ;  /* 0x000000023d00720c */ /* 0x0c0fe20003f44070 */
[----:B------:R-:W-:Y:S01]  /*b020*/  IMAD.X R37, RZ, RZ, R37, P5 ;  /* 0x000000ffff257224 */ /* 0x000fe200028e0625 */
[-C--:B------:R-:W-:Y:S01]  /*b030*/  ISETP.GE.U32.AND P5, PT, R61, R2.reuse, PT ;  /* 0x000000023d00720c */ /* 0x080fe20003fa6070 */
[----:B0-----:R-:W-:Y:S01]  /*b040*/  UIADD3 UR6, UP0, UPT, UR18, 0x80, URZ ;  /* 0x0000008012067890 */ /* 0x001fe2000ff1e0ff */
[C---:B------:R-:W-:Y:S01]  /*b050*/  ISETP.GT.U32.AND.EX P2, PT, R62.reuse, RZ, PT, P2 ;  /* 0x000000ff3e00720c */ /* 0x040fe20003f44120 */
[----:B------:R-:W0:Y:S01]  /*b060*/  @!P6 SYNCS.CCTL.IV [UR10+0x16010] ;  /* 0x01601000ff00e9b1 */ /* 0x000e22000800000a */
[----:B------:R-:W-:Y:S01]  /*b070*/  ISETP.GE.U32.AND.EX P5, PT, R62, RZ, PT, P5 ;  /* 0x000000ff3e00720c */ /* 0x000fe20003fa6150 */
[----:B------:R-:W-:Y:S01]  /*b080*/  NOP ;  /* 0x0000000000007918 */ /* 0x000fe20000000000 */
[----:B------:R-:W-:Y:S01]  /*b090*/  ISETP.GT.U32.AND.EX P1, PT, R44, RZ, PT, P1 ;  /* 0x000000ff2c00720c */ /* 0x000fe20003f24110 */
[----:B-1----:R-:W-:Y:S01]  /*b0a0*/  FMUL R4, R4, UR21 ;  /* 0x0000001504047c20 */ /* 0x002fe20008400000 */
[----:B------:R-:W-:Y:S01]  /*b0b0*/  FMUL R5, R5, UR21 ;  /* 0x0000001505057c20 */ /* 0x000fe20008400000 */
[----:B------:R-:W-:Y:S01]  /*b0c0*/  FMUL R8, R8, UR21 ;  /* 0x0000001508087c20 */ /* 0x000fe20008400000 */
[----:B------:R-:W-:Y:S01]  /*b0d0*/  FMUL R6, R6, UR21 ;  /* 0x0000001506067c20 */ /* 0x000fe20008400000 */
[----:B------:R-:W-:Y:S01]  /*b0e0*/  FMUL R7, R7, UR21 ;  /* 0x0000001507077c20 */ /* 0x000fe20008400000 */
[----:B------:R-:W-:Y:S01]  /*b0f0*/  FSEL R44, R4, -INF , !P2 ;  /* 0xff800000042c7808 */ /* 0x000fe20005000000 */
[----:B------:R-:W-:Y:S01]  /*b100*/  FMUL R10, R10, UR21 ;  /* 0x000000150a0a7c20 */ /* 0x000fe20008400000 */
[-C--:B------:R-:W-:Y:S01]  /*b110*/  ISETP.GT.U32.AND P2, PT, R38, R2.reuse, PT ;  /* 0x000000022600720c */ /* 0x080fe20003f44070 */
[----:B------:R-:W-:Y:S01]  /*b120*/  FMUL R11, R11, UR21 ;  /* 0x000000150b0b7c20 */ /* 0x000fe20008400000 */
[----:B------:R-:W-:Y:S01]  /*b130*/  FSEL R38, R5, -INF , !P5 ;  /* 0xff80000005267808 */ /* 0x000fe20006800000 */
[----:B------:R-:W-:Y:S01]  /*b140*/  FMUL R5, R9, UR21 ;  /* 0x0000001509057c20 */ /* 0x000fe20008400000 */
[-C--:B------:R-:W-:Y:S01]  /*b150*/  ISETP.GT.U32.AND P5, PT, R60, R2.reuse, PT ;  /* 0x000000023c00720c */ /* 0x080fe20003fa4070 */
[----:B------:R-:W-:Y:S01]  /*b160*/  FMUL R15, R15, UR21 ;  /* 0x000000150f0f7c20 */ /* 0x000fe20008400000 */
[----:B------:R-:W-:Y:S01]  /*b170*/  ISETP.GT.U32.AND.EX P2, PT, R57, RZ, PT, P2 ;  /* 0x000000ff3900720c */ /* 0x000fe20003f44120 */
[----:B------:R-:W-:Y:S01]  /*b180*/  FMUL R13, R13, UR21 ;  /* 0x000000150d0d7c20 */ /* 0x000fe20008400000 */
[----:B------:R-:W-:Y:S01]  /*b190*/  ISETP.GT.U32.AND.EX P5, PT, R58, RZ, PT, P5 ;  /* 0x000000ff3a00720c */ /* 0x000fe20003fa4150 */
[----:B--2---:R-:W-:Y:S01]  /*b1a0*/  IMAD.SHL.U32 R63, R63, 0x2, RZ ;  /* 0x000000023f3f7824 */ /* 0x004fe200078e00ff */
[----:B------:R-:W-:Y:S01]  /*b1b0*/  FSEL R4, R6, -INF , !P1 ;  /* 0xff80000006047808 */ /* 0x000fe20004800000 */
[----:B------:R-:W-:Y:S01]  /*b1c0*/  FMUL R6, R12, UR21 ;  /* 0x000000150c067c20 */ /* 0x000fe20008400000 */
[----:B------:R-:W-:Y:S01]  /*b1d0*/  FSEL R9, R8, -INF , !P5 ;  /* 0xff80000008097808 */ /* 0x000fe20006800000 */
[----:B------:R-:W-:Y:S01]  /*b1e0*/  FMUL R17, R17, UR21 ;  /* 0x0000001511117c20 */ /* 0x000fe20008400000 */
[-C--:B------:R-:W-:Y:S01]  /*b1f0*/  ISETP.GT.U32.AND P5, PT, R55, R2.reuse, PT ;  /* 0x000000023700720c */ /* 0x080fe20003fa4070 */
        /* <DEDUP_REMOVED lines=10> */
[----:B------:R-:W-:Y:S01]  /*b2a0*/  FMUL R23, R23, UR21 ;  /* 0x0000001517177c20 */ /* 0x000fe20008400000 */
[----:B------:R-:W-:Y:S01]  /*b2b0*/  ISETP.GT.U32.AND.EX P2, PT, R46, RZ, PT, P2 ;  /* 0x000000ff2e00720c */ /* 0x000fe20003f44120 */
[----:B------:R-:W-:Y:S01]  /*b2c0*/  FMUL R25, R25, UR21 ;  /* 0x0000001519197c20 */ /* 0x000fe20008400000 */
[----:B------:R-:W-:Y:S01]  /*b2d0*/  FSEL R46, R10, -INF , !P5 ;  /* 0xff8000000a2e7808 */ /* 0x000fe20006800000 */
[----:B------:R-:W-:Y:S01]  /*b2e0*/  IMAD.U32 R10, RZ, RZ, UR6 ;  /* 0x00000006ff0a7e24 */ /* 0x000fe2000f8e00ff */
[----:B------:R-:W-:Y:S01]  /*b2f0*/  FSEL R5, R5, -INF , !P1 ;  /* 0xff80000005057808 */ /* 0x000fe20004800000 */
[----:B------:R-:W-:Y:S01]  /*b300*/  UIADD3.X UR6, UPT, UPT, URZ, UR19, URZ, UP0, !UPT ;  /* 0x00000013ff067290 */ /* 0x000fe200087fe4ff */
[----:B------:R-:W-:Y:S01]  /*b310*/  ISETP.GT.U32.AND P1, PT, R52, R2, PT ;  /* 0x000000023400720c */ /* 0x000fe20003f24070 */
[----:B------:R-:W-:Y:S01]  /*b320*/  FMUL R30, R30, UR21 ;  /* 0x000000151e1e7c20 */ /* 0x000fe20008400000 */
[----:B------:R-:W-:Y:S01]  /*b330*/  LOP3.LUT R63, R63, 0x20, RZ, 0xc0, !PT ;  /* 0x000000203f3f7812 */ /* 0x000fe200078ec0ff */
[----:B------:R-:W-:Y:S01]  /*b340*/  FMUL R33, R33, UR21 ;  /* 0x0000001521217c20 */ /* 0x000fe20008400000 */
[----:B------:R-:W-:-:S02]  /*b350*/  ISETP.GT.U32.AND.EX P0, PT, R50, RZ, PT, P0 ;  /* 0x000000ff3200720c */ /* 0x000fc40003f04100 */
[----:B------:R-:W-:Y:S02]  /*b360*/  ISETP.GT.U32.AND.EX P1, PT, R54, RZ, PT, P1 ;  /* 0x000000ff3600720c */ /* 0x000fe40003f24110 */
[----:B------:R-:W-:Y:S02]  /*b370*/  LOP3.LUT R8, R10, 0x1e, R63, 0xfe, !PT ;  /* 0x0000001e0a087812 */ /* 0x000fe400078efe3f */
[-C--:B------:R-:W-:Y:S02]  /*b380*/  ISETP.GT.U32.AND P5, PT, R39, R2.reuse, PT ;  /* 0x000000022700720c */ /* 0x080fe40003fa4070 */
[----:B------:R-:W-:Y:S02]  /*b390*/  FSEL R7, R7, -INF , !P0 ;  /* 0xff80000007077808 */ /* 0x000fe40004000000 */
[----:B------:R-:W-:Y:S01]  /*b3a0*/  FSEL R39, R11, -INF , !P1 ;  /* 0xff8000000b277808 */ /* 0x000fe20004800000 */
[----:B------:R-:W-:Y:S01]  /*b3b0*/  FMUL R11, R16, UR21 ;  /* 0x00000015100b7c20 */ /* 0x000fe20008400000 */
[----:B------:R-:W-:-:S02]  /*b3c0*/  ISETP.GT.U32.AND P0, PT, R8, R2, PT ;  /* 0x000000020800720c */ /* 0x000fc40003f04070 */
[----:B------:R-:W-:Y:S02]  /*b3d0*/  ISETP.GT.U32.AND.EX P4, PT, R47, RZ, PT, P4 ;  /* 0x000000ff2f00720c */ /* 0x000fe40003f84140 */
[--C-:B------:R-:W-:Y:S01]  /*b3e0*/  LOP3.LUT R8, R10, 0x1f, R63.reuse, 0xfe, !PT ;  /* 0x0000001f0a087812 */ /* 0x100fe200078efe3f */
[----:B------:R-:W1:Y:S01]  /*b3f0*/  S2R R47, SR_TID.X ;  /* 0x00000000002f7919 */ /* 0x000e620000002100 */
[----:B------:R-:W-:Y:S02]  /*b400*/  ISETP.GT.U32.AND.EX P5, PT, R43, RZ, PT, P5 ;  /* 0x000000ff2b00720c */ /* 0x000fe40003fa4150 */
[----:B------:R-:W-:Y:S02]  /*b410*/  ISETP.GT.U32.AND P1, PT, R51, R2, PT ;  /* 0x000000023300720c */ /* 0x000fe40003f24070 */
[----:B------:R-:W-:Y:S02]  /*b420*/  FSEL R6, R6, -INF , !P2 ;  /* 0xff80000006067808 */ /* 0x000fe40005000000 */
[----:B------:R-:W-:-:S02]  /*b430*/  LOP3.LUT R12, R10, 0x1d, R63, 0xfe, !PT ;  /* 0x0000001d0a0c7812 */ /* 0x000fc400078efe3f */
[-C--:B------:R-:W-:Y:S02]  /*b440*/  ISETP.GT.U32.AND P2, PT, R40, R2.reuse, PT ;  /* 0x000000022800720c */ /* 0x080fe40003f44070 */
[----:B------:R-:W-:Y:S02]  /*b450*/  ISETP.GT.U32.AND.EX P3, PT, R49, RZ, PT, P3 ;  /* 0x000000ff3100720c */ /* 0x000fe40003f64130 */
[----:B------:R-:W-:Y:S02]  /*b460*/  FSEL R16, R15, -INF , !P4 ;  /* 0xff8000000f107808 */ /* 0x000fe40006000000 */
[-C--:B------:R-:W-:Y:S02]  /*b470*/  ISETP.GT.U32.AND P4, PT, R8, R2.reuse, PT ;  /* 0x000000020800720c */ /* 0x080fe40003f84070 */
[----:B------:R-:W-:Y:S02]  /*b480*/  FSEL R8, R11, -INF , !P5 ;  /* 0xff8000000b087808 */ /* 0x000fe40006800000 */
[----:B------:R-:W-:-:S02]  /*b490*/  ISETP.GT.U32.AND P5, PT, R12, R2, PT ;  /* 0x000000020c00720c */ /* 0x000fc40003fa4070 */
[----:B------:R-:W-:Y:S02]  /*b4a0*/  ISETP.GT.U32.AND.EX P1, PT, R42, RZ, PT, P1 ;  /* 0x000000ff2a00720c */ /* 0x000fe40003f24110 */
[----:B------:R-:W-:Y:S01]  /*b4b0*/  FSEL R40, R13, -INF , !P3 ;  /* 0xff8000000d287808 */ /* 0x000fe20005800000 */
[----:B------:R-:W-:Y:S01]  /*b4c0*/  IMAD.U32 R13, RZ, RZ, UR6 ;  /* 0x00000006ff0d7e24 */ /* 0x000fe2000f8e00ff */
[----:B------:R-:W-:Y:S02]  /*b4d0*/  ISETP.GT.U32.AND.EX P2, PT, R41, RZ, PT, P2 ;  /* 0x000000ff2900720c */ /* 0x000fe40003f44120 */
[--C-:B------:R-:W-:Y:S02]  /*b4e0*/  LOP3.LUT R12, R10, 0x10, R63.reuse, 0xfe, !PT ;  /* 0x000000100a0c7812 */ /* 0x100fe400078efe3f */
[----:B------:R-:W-:Y:S02]  /*b4f0*/  ISETP.GT.U32.AND P3, PT, R48, R2, PT ;  /* 0x000000023000720c */ /* 0x000fe40003f64070 */
[----:B------:R-:W-:-:S02]  /*b500*/  LOP3.LUT R11, R10, 0x13, R63, 0xfe, !PT ;  /* 0x000000130a0b7812 */ /* 0x000fc400078efe3f */
[----:B------:R-:W-:Y:S02]  /*b510*/  FSEL R41, R17, -INF , !P1 ;  /* 0xff80000011297808 */ /* 0x000fe40004800000 */
[-C--:B------:R-:W-:Y:S01]  /*b520*/  ISETP.GT.U32.AND P1, PT, R12, R2.reuse, PT ;  /* 0x000000020c00720c */ /* 0x080fe20003f24070 */
[----:B------:R-:W-:Y:S01]  /*b530*/  IMAD.U32 R12, RZ, RZ, UR6 ;  /* 0x00000006ff0c7e24 */ /* 0x000fe2000f8e00ff */
[----:B------:R-:W-:Y:S02]  /*b540*/  FSEL R18, R18, -INF , !P2 ;  /* 0xff80000012127808 */ /* 0x000fe40005000000 */
[----:B------:R-:W-:Y:S02]  /*b550*/  ISETP.GT.U32.AND P2, PT, R11, R2, PT ;  /* 0x000000020b00720c */ /* 0x000fe40003f44070 */
[----:B------:R-:W-:Y:S02]  /*b560*/  ISETP.GT.U32.AND.EX P3, PT, R37, RZ, PT, P3 ;  /* 0x000000ff2500720c */ /* 0x000fe40003f64130 */
[----:B------:R-:W-:-:S02]  /*b570*/  LOP3.LUT R11, R10, 0x11, R63, 0xfe, !PT ;  /* 0x000000110a0b7812 */ /* 0x000fc400078efe3f */
[----:B------:R-:W-:Y:S02]  /*b580*/  FSEL R42, R19, -INF , !P3 ;  /* 0xff800000132a7808 */ /* 0x000fe40005800000 */
[----:B------:R-:W-:Y:S02]  /*b590*/  ISETP.GT.U32.AND.EX P1, PT, R12, RZ, PT, P1 ;  /* 0x000000ff0c00720c */ /* 0x000fe40003f24110 */
[-C--:B------:R-:W-:Y:S01]  /*b5a0*/  ISETP.GT.U32.AND P3, PT, R11, R2.reuse, PT ;  /* 0x000000020b00720c */ /* 0x080fe20003f64070 */
[----:B------:R-:W-:Y:S01]  /*b5b0*/  IMAD.U32 R11, RZ, RZ, UR6 ;  /* 0x00000006ff0b7e24 */ /* 0x000fe2000f8e00ff */
[--C-:B------:R-:W-:Y:S02]  /*b5c0*/  LOP3.LUT R12, R10, 0x12, R63.reuse, 0xfe, !PT ;  /* 0x000000120a0c7812 */ /* 0x100fe400078efe3f */
[----:B------:R-:W-:Y:S01]  /*b5d0*/  FSEL R19, R20, -INF , !P1 ;  /* 0xff80000014137808 */ /* 0x000fe20004800000 */
[----:B------:R-:W-:Y:S01]  /*b5e0*/  FMUL R20, R21, UR21 ;  /* 0x0000001515147c20 */ /* 0x000fe20008400000 */
[----:B------:R-:W-:Y:S01]  /*b5f0*/  ISETP.GT.U32.AND.EX P3, PT, R11, RZ, PT, P3 ;  /* 0x000000ff0b00720c */ /* 0x000fe20003f64130 */
[----:B------:R-:W-:Y:S01]  /*b600*/  FMUL R21, R24, UR21 ;  /* 0x0000001518157c20 */ /* 0x000fe20008400000 */
[----:B------:R-:W-:Y:S01]  /*b610*/  ISETP.GT.U32.AND P1, PT, R12, R2, PT ;  /* 0x000000020c00720c */ /* 0x000fe20003f24070 */
[----:B------:R-:W-:Y:S01]  /*b620*/  IMAD.U32 R12, RZ, RZ, UR6 ;  /* 0x00000006ff0c7e24 */ /* 0x000fe2000f8e00ff */
[----:B------:R-:W-:Y:S01]  /*b630*/  LOP3.LUT R11, R10, 0x16, R63, 0xfe, !PT ;  /* 0x000000160a0b7812 */ /* 0x000fe200078efe3f */
[----:B------:R-:W-:Y:S01]  /*b640*/  FMUL R24, R29, UR21 ;  /* 0x000000151d187c20 */ /* 0x000fe20008400000 */
[----:B------:R-:W-:Y:S01]  /*b650*/  FMNMX3 R14, R44, R38, R4, !PT ;  /* 0x000000262c0e7276 */ /* 0x000fe20007800004 */
[----:B------:R-:W-:Y:S01]  /*b660*/  FMUL R29, R32, UR21 ;  /* 0x00000015201d7c20 */ /* 0x000fe20008400000 */
[----:B------:R-:W-:-:S02]  /*b670*/  FSEL R20, R20, -INF , !P3 ;  /* 0xff80000014147808 */ /* 0x000fc40005800000 */
[-C--:B------:R-:W-:Y:S02]  /*b680*/  ISETP.GT.U32.AND P3, PT, R11, R2.reuse, PT ;  /* 0x000000020b00720c */ /* 0x080fe40003f64070 */
[----:B------:R-:W-:Y:S02]  /*b690*/  ISETP.GT.U32.AND.EX P1, PT, R13, RZ, PT, P1 ;  /* 0x000000ff0d00720c */ /* 0x000fe40003f24110 */
[----:B------:R-:W-:Y:S02]  /*b6a0*/  LOP3.LUT R11, R10, 0x14, R63, 0xfe, !PT ;  /* 0x000000140a0b7812 */ /* 0x000fe400078efe3f */
[----:B------:R-:W-:Y:S02]  /*b6b0*/  FMNMX3 R14, R14, R45, R9, !PT ;  /* 0x0000002d0e0e7276 */ /* 0x000fe40007800009 */
[----:B------:R-:W-:Y:S01]  /*b6c0*/  FSEL R43, R22, -INF , !P1 ;  /* 0xff800000162b7808 */ /* 0x000fe20004800000 */
[----:B------:R-:W-:Y:S01]  /*b6d0*/  FMUL R22, R26, UR21 ;  /* 0x000000151a167c20 */ /* 0x000fe20008400000 */
[----:B------:R-:W-:Y:S01]  /*b6e0*/  ISETP.GT.U32.AND P1, PT, R11, R2, PT ;  /* 0x000000020b00720c */ /* 0x000fe20003f24070 */
[----:B------:R-:W-:Y:S01]  /*b6f0*/  IMAD.U32 R11, RZ, RZ, UR6 ;  /* 0x00000006ff0b7e24 */ /* 0x000fe2000f8e00ff */
[----:B------:R-:W-:Y:S01]  /*b700*/  FMNMX3 R14, R14, R5, R46, !PT ;  /* 0x000000050e0e7276 */ /* 0x000fe2000780002e */
[----:B------:R-:W-:Y:S01]  /*b710*/  FMUL R26, R35, UR21 ;  /* 0x00000015231a7c20 */ /* 0x000fe20008400000 */
[----:B------:R-:W-:-:S02]  /*b720*/  ISETP.GT.U32.AND.EX P2, PT, R12, RZ, PT, P2 ;  /* 0x000000ff0c00720c */ /* 0x000fc40003f44120 */
[--C-:B------:R-:W-:Y:S02]  /*b730*/  LOP3.LUT R12, R10, 0x15, R63.reuse, 0xfe, !PT ;  /* 0x000000150a0c7812 */ /* 0x100fe400078efe3f */
[----:B------:R-:W-:Y:S02]  /*b740*/  FMNMX3 R14, R14, R39, R6, !PT ;  /* 0x000000270e0e7276 */ /* 0x000fe40007800006 */
[----:B------:R-:W-:Y:S01]  /*b750*/  FSEL R37, R23, -INF , !P2 ;  /* 0xff80000017257808 */ /* 0x000fe20005000000 */
[----:B------:R-:W-:Y:S01]  /*b760*/  FMUL R23, R27, UR21 ;  /* 0x000000151b177c20 */ /* 0x000fe20008400000 */
[----:B------:R-:W-:Y:S01]  /*b770*/  ISETP.GT.U32.AND P2, PT, R12, R2, PT ;  /* 0x000000020c00720c */ /* 0x000fe20003f44070 */
[----:B------:R-:W-:Y:S01]  /*b780*/  IMAD.U32 R12, RZ, RZ, UR6 ;  /* 0x00000006ff0c7e24 */ /* 0x000fe2000f8e00ff */
[----:B------:R-:W-:Y:S01]  /*b790*/  ISETP.GT.U32.AND.EX P1, PT, R11, RZ, PT, P1 ;  /* 0x000000ff0b00720c */ /* 0x000fe20003f24110 */
[----:B------:R-:W-:Y:S01]  /*b7a0*/  FMUL R27, R28, UR21 ;  /* 0x000000151c1b7c20 */ /* 0x000fe20008400000 */
[----:B------:R-:W-:Y:S01]  /*b7b0*/  LOP3.LUT R11, R10, 0x17, R63, 0xfe, !PT ;  /* 0x000000170a0b7812 */ /* 0x000fe200078efe3f */
[----:B------:R-:W-:Y:S01]  /*b7c0*/  FMUL R28, R34, UR21 ;  /* 0x00000015221c7c20 */ /* 0x000fe20008400000 */
[----:B------:R-:W-:Y:S01]  /*b7d0*/  FMNMX3 R14, R14, R40, R7, !PT ;  /* 0x000000280e0e7276 */ /* 0x000fe20007800007 */
[----:B------:R-:W2:Y:S01]  /*b7e0*/  LDL.64 R34, [R1+0x48] ;  /* 0x0000480001227983 */ /* 0x000ea20000100a00 */
[----:B------:R-:W-:-:S02]  /*b7f0*/  FSEL R21, R21, -INF , !P1 ;  /* 0xff80000015157808 */ /* 0x000fc40004800000 */
[----:B------:R-:W-:Y:S02]  /*b800*/  ISETP.GT.U32.AND P1, PT, R11, R2, PT ;  /* 0x000000020b00720c */ /* 0x000fe40003f24070 */
[----:B------:R-:W-:Y:S02]  /*b810*/  ISETP.GT.U32.AND.EX P2, PT, R13, RZ, PT, P2 ;  /* 0x000000ff0d00720c */ /* 0x000fe40003f44120 */
[----:B------:R-:W-:Y:S02]  /*b820*/  ISETP.GT.U32.AND.EX P3, PT, R12, RZ, PT, P3 ;  /* 0x000000ff0c00720c */ /* 0x000fe40003f64130 */
[--C-:B------:R-:W-:Y:S02]  /*b830*/  LOP3.LUT R11, R10, 0x19, R63.reuse, 0xfe, !PT ;  /* 0x000000190a0b7812 */ /* 0x100fe400078efe3f */
[----:B------:R-:W-:Y:S02]  /*b840*/  FMNMX3 R14, R14, R16, R8, !PT ;  /* 0x000000100e0e7276 */ /* 0x000fe40007800008 */
[----:B------:R-:W-:-:S02]  /*b850*/  LOP3.LUT R12, R10, 0x18, R63, 0xfe, !PT ;  /* 0x000000180a0c7812 */ /* 0x000fc400078efe3f */
[----:B------:R-:W-:Y:S02]  /*b860*/  FSEL R25, R25, -INF , !P2 ;  /* 0xff80000019197808 */ /* 0x000fe40005000000 */
[-C--:B------:R-:W-:Y:S02]  /*b870*/  ISETP.GT.U32.AND P2, PT, R11, R2.reuse, PT ;  /* 0x000000020b00720c */ /* 0x080fe40003f44070 */
[----:B------:R-:W-:Y:S02]  /*b880*/  FSEL R22, R22, -INF , !P3 ;  /* 0xff80000016167808 */ /* 0x000fe40005800000 */
[----:B------:R-:W-:Y:S02]  /*b890*/  ISETP.GT.U32.AND.EX P1, PT, R13, RZ, PT, P1 ;  /* 0x000000ff0d00720c */ /* 0x000fe40003f24110 */
[----:B------:R-:W-:Y:S02]  /*b8a0*/  FMNMX3 R14, R14, R41, R18, !PT ;  /* 0x000000290e0e7276 */ /* 0x000fe40007800012 */
[----:B------:R-:W-:Y:S01]  /*b8b0*/  ISETP.GT.U32.AND P3, PT, R12, R2, PT ;  /* 0x000000020c00720c */ /* 0x000fe20003f64070 */
[----:B------:R-:W-:Y:S01]  /*b8c0*/  IMAD.U32 R12, RZ, RZ, UR6 ;  /* 0x00000006ff0c7e24 */ /* 0x000fe2000f8e00ff */
[----:B------:R-:W-:-:S02]  /*b8d0*/  LOP3.LUT R11, R10, 0x1c, R63, 0xfe, !PT ;  /* 0x0000001c0a0b7812 */ /* 0x000fc400078efe3f */
[----:B------:R-:W-:Y:S02]  /*b8e0*/  FSEL R23, R23, -INF , !P1 ;  /* 0xff80000017177808 */ /* 0x000fe40004800000 */
[----:B------:R-:W-:Y:S02]  /*b8f0*/  FMNMX3 R14, R14, R42, R19, !PT ;  /* 0x0000002a0e0e7276 */ /* 0x000fe40007800013 */
[----:B------:R-:W-:Y:S02]  /*b900*/  ISETP.GT.U32.AND P1, PT, R11, R2, PT ;  /* 0x000000020b00720c */ /* 0x000fe40003f24070 */
[----:B------:R-:W-:Y:S02]  /*b910*/  ISETP.GT.U32.AND.EX P3, PT, R13, RZ, PT, P3 ;  /* 0x000000ff0d00720c */ /* 0x000fe40003f64130 */
[----:B------:R-:W-:Y:S02]  /*b920*/  LOP3.LUT R11, R10, 0x1b, R63, 0xfe, !PT ;  /* 0x0000001b0a0b7812 */ /* 0x000fe400078efe3f */
[----:B------:R-:W-:-:S02]  /*b930*/  ISETP.GT.U32.AND.EX P2, PT, R12, RZ, PT, P2 ;  /* 0x000000ff0c00720c */ /* 0x000fc40003f44120 */
[----:B------:R-:W-:Y:S02]  /*b940*/  LOP3.LUT R10, R10, 0x1a, R63, 0xfe, !PT ;  /* 0x0000001a0a0a7812 */ /* 0x000fe400078efe3f */
[----:B------:R-:W-:Y:S02]  /*b950*/  FMNMX3 R14, R14, R20, R43, !PT ;  /* 0x000000140e0e7276 */ /* 0x000fe4000780002b */
[----:B------:R-:W-:Y:S02]  /*b960*/  FSEL R27, R27, -INF , !P3 ;  /* 0xff8000001b1b7808 */ /* 0x000fe40005800000 */
[-C--:B------:R-:W-:Y:S01]  /*b970*/  ISETP.GT.U32.AND P3, PT, R11, R2.reuse, PT ;  /* 0x000000020b00720c */ /* 0x080fe20003f64070 */
[----:B------:R-:W-:Y:S01]  /*b980*/  IMAD.U32 R11, RZ, RZ, UR6 ;  /* 0x00000006ff0b7e24 */ /* 0x000fe2000f8e00ff */
[----:B------:R-:W-:Y:S02]  /*b990*/  FSEL R24, R24, -INF , !P2 ;  /* 0xff80000018187808 */ /* 0x000fe40005000000 */
[----:B------:R-:W-:Y:S01]  /*b9a0*/  ISETP.GT.U32.AND P2, PT, R10, R2, PT ;  /* 0x000000020a00720c */ /* 0x000fe20003f44070 */
[----:B------:R-:W-:Y:S01]  /*b9b0*/  IMAD.U32 R2, RZ, RZ, UR6 ;  /* 0x00000006ff027e24 */ /* 0x000fe2000f8e00ff */
[----:B------:R-:W-:Y:S01]  /*b9c0*/  FMNMX3 R14, R14, R37, R21, !PT ;  /* 0x000000250e0e7276 */ /* 0x000fe20007800015 */
[----:B------:R-:W-:Y:S01]  /*b9d0*/  IMAD.U32 R10, RZ, RZ, UR6 ;  /* 0x00000006ff0a7e24 */ /* 0x000fe2000f8e00ff */
[----:B------:R-:W-:-:S02]  /*b9e0*/  ISETP.GT.U32.AND.EX P2, PT, R11, RZ, PT, P2 ;  /* 0x000000ff0b00720c */ /* 0x000fc40003f44120 */
[----:B------:R-:W-:Y:S02]  /*b9f0*/  FMNMX3 R14, R14, R25, R22, !PT ;  /* 0x000000190e0e7276 */ /* 0x000fe40007800016 */
[C---:B------:R-:W-:Y:S02]  /*ba00*/  ISETP.GT.U32.AND.EX P4, PT, R2.reuse, RZ, PT, P4 ;  /* 0x000000ff0200720c */ /* 0x040fe40003f84140 */
[----:B------:R-:W-:Y:S01]  /*ba10*/  ISETP.GT.U32.AND.EX P1, PT, R2, RZ, PT, P1 ;  /* 0x000000ff0200720c */ /* 0x000fe20003f24110 */
[----:B------:R-:W-:Y:S01]  /*ba20*/  FMUL R2, R31, UR21 ;  /* 0x000000151f027c20 */ /* 0x000fe20008400000 */
[----:B------:R-:W-:Y:S02]  /*ba30*/  ISETP.GT.U32.AND.EX P3, PT, R10, RZ, PT, P3 ;  /* 0x000000ff0a00720c */ /* 0x000fe40003f64130 */
[----:B------:R-:W-:Y:S02]  /*ba40*/  FSEL R31, R30, -INF , !P2 ;  /* 0xff8000001e1f7808 */ /* 0x000fe40005000000 */
[----:B------:R-:W-:-:S02]  /*ba50*/  FMNMX3 R14, R14, R23, R27, !PT ;  /* 0x000000170e0e7276 */ /* 0x000fc4000780001b */
[----:B------:R-:W-:Y:S02]  /*ba60*/  ISETP.GT.U32.AND.EX P0, PT, R10, RZ, PT, P0 ;  /* 0x000000ff0a00720c */ /* 0x000fe40003f04100 */
[----:B------:R-:W-:Y:S02]  /*ba70*/  ISETP.GT.U32.AND.EX P5, PT, R11, RZ, PT, P5 ;  /* 0x000000ff0b00720c */ /* 0x000fe40003fa4150 */
[----:B------:R-:W-:Y:S02]  /*ba80*/  FSEL R32, R2, -INF , !P3 ;  /* 0xff80000002207808 */ /* 0x000fe40005800000 */
[----:B------:R-:W-:Y:S02]  /*ba90*/  FSEL R29, R29, -INF , !P1 ;  /* 0xff8000001d1d7808 */ /* 0x000fe40004800000 */
[----:B------:R-:W-:Y:S02]  /*baa0*/  FMNMX3 R14, R14, R24, R31, !PT ;  /* 0x000000180e0e7276 */ /* 0x000fe4000780001f */
[----:B------:R-:W-:-:S02]  /*bab0*/  FSEL R30, R33, -INF , !P5 ;  /* 0xff800000211e7808 */ /* 0x000fc40006800000 */
[----:B------:R-:W-:Y:S02]  /*bac0*/  FSEL R28, R28, -INF , !P0 ;  /* 0xff8000001c1c7808 */ /* 0x000fe40004000000 */
[----:B------:R-:W-:Y:S02]  /*bad0*/  FMNMX3 R14, R14, R32, R29, !PT ;  /* 0x000000200e0e7276 */ /* 0x000fe4000780001d */
[----:B------:R-:W-:Y:S02]  /*bae0*/  FSEL R26, R26, -INF , !P4 ;  /* 0xff8000001a1a7808 */ /* 0x000fe40006000000 */
[----:B------:R-:W-:-:S04]  /*baf0*/  FMNMX3 R2, R14, R30, R28, !PT ;  /* 0x0000001e0e027276 */ /* 0x000fc8000780001c */
[----:B------:R-:W-:-:S05]  /*bb00*/  FMNMX R2, R26, R2, !PT ;  /* 0x000000021a027209 */ /* 0x000fca0007800000 */
[----:B------:R-:W3:Y:S02]  /*bb10*/  SHFL.BFLY PT, R10, R2, 0x10, 0x1f ;  /* 0x0e001f00020a7f89 */ /* 0x000ee400000e0000 */
[----:B---3--:R-:W-:-:S05]  /*bb20*/  FMNMX3 R2, R2, R10, R0, !PT ;  /* 0x0000000a02027276 */ /* 0x008fca0007800000 */
[--C-:B------:R-:W-:Y:S01]  /*bb30*/  FADD R38, R38, -R2.reuse ;  /* 0x8000000226267221 */ /* 0x100fe20000000000 */
[--C-:B------:R-:W-:Y:S01]  /*bb40*/  FADD R39, R39, -R2.reuse ;  /* 0x8000000227277221 */ /* 0x100fe20000000000 */
[--C-:B------:R-:W-:Y:S01]  /*bb50*/  FADD R44, R44, -R2.reuse ;  /* 0x800000022c2c7221 */ /* 0x100fe20000000000 */
[----:B------:R-:W-:Y:S01]  /*bb60*/  FADD R4, R4, -R2 ;  /* 0x8000000204047221 */ /* 0x000fe20000000000 */
[----:B------:R-:W-:Y:S01]  /*bb70*/  FMUL R10, R38, 1.4426950216293334961 ;  /* 0x3fb8aa3b260a7820 */ /* 0x000fe20000400000 */
[----:B------:R-:W-:Y:S01]  /*bb80*/  FMUL R15, R39, 1.4426950216293334961 ;  /* 0x3fb8aa3b270f7820 */ /* 0x000fe20000400000 */
[----:B------:R-:W-:Y:S01]  /*bb90*/  FMUL R44, R44, 1.4426950216293334961 ;  /* 0x3fb8aa3b2c2c7820 */ /* 0x000fe20000400000 */
[----:B------:R-:W3:Y:S01]  /*bba0*/  LDL.64 R38, [R1+0x38] ;  /* 0x0000380001267983 */ /* 0x000ee20000100a00 */
[----:B------:R-:W-:Y:S01]  /*bbb0*/  FADD R134, -R2, R0 ;  /* 0x0000000002867221 */ /* 0x000fe20000000100 */
[--C-:B------:R-:W-:Y:S01]  /*bbc0*/  FADD R45, R45, -R2.reuse ;  /* 0x800000022d2d7221 */ /* 0x100fe20000000000 */
[--C-:B------:R-:W-:Y:S01]  /*bbd0*/  FADD R0, R16, -R2.reuse ;  /* 0x8000000210007221 */ /* 0x100fe20000000000 */
[----:B------:R-:W-:Y:S01]  /*bbe0*/  MUFU.EX2 R244, R44 ;  /* 0x0000002c00f47308 */ /* 0x000fe20000000800 */
[----:B------:R-:W-:Y:S01]  /*bbf0*/  FMUL R4, R4, 1.4426950216293334961 ;  /* 0x3fb8aa3b04047820 */ /* 0x000fe20000400000 */
[----:B------:R-:W-:Y:S01]  /*bc00*/  FMUL R12, R45, 1.4426950216293334961 ;  /* 0x3fb8aa3b2d0c7820 */ /* 0x000fe20000400000 */
[----:B------:R-:W-:Y:S01]  /*bc10*/  FMUL R0, R0, 1.4426950216293334961 ;  /* 0x3fb8aa3b00007820 */ /* 0x000fe20000400000 */
[--C-:B------:R-:W-:Y:S01]  /*bc20*/  FADD R9, R9, -R2.reuse ;  /* 0x8000000209097221 */ /* 0x100fe20000000000 */
[--C-:B------:R-:W-:Y:S01]  /*bc30*/  FADD R6, R6, -R2.reuse ;  /* 0x8000000206067221 */ /* 0x100fe20000000000 */
[--C-:B------:R-:W-:Y:S01]  /*bc40*/  FADD R5, R5, -R2.reuse ;  /* 0x8000000205057221 */ /* 0x100fe20000000000 */
[--C-:B------:R-:W-:Y:S01]  /*bc50*/  FADD R46, R46, -R2.reuse ;  /* 0x800000022e2e7221 */ /* 0x100fe20000000000 */
[----:B------:R-:W4:Y:S01]  /*bc60*/  MUFU.EX2 R10, R10 ;  /* 0x0000000a000a7308 */ /* 0x000f220000000800 */
[----:B------:R-:W-:Y:S01]  /*bc70*/  FMUL R9, R9, 1.4426950216293334961 ;  /* 0x3fb8aa3b09097820 */ /* 0x000fe20000400000 */
[----:B------:R-:W-:Y:S01]  /*bc80*/  FMUL R6, R6, 1.4426950216293334961 ;  /* 0x3fb8aa3b06067820 */ /* 0x000fe20000400000 */
[----:B------:R-:W-:Y:S01]  /*bc90*/  FMUL R5, R5, 1.4426950216293334961 ;  /* 0x3fb8aa3b05057820 */ /* 0x000fe20000400000 */
[----:B------:R-:W-:Y:S01]  /*bca0*/  FMUL R14, R46, 1.4426950216293334961 ;  /* 0x3fb8aa3b2e0e7820 */ /* 0x000fe20000400000 */
[--C-:B------:R-:W-:Y:S01]  /*bcb0*/  FADD R40, R40, -R2.reuse ;  /* 0x8000000228287221 */ /* 0x100fe20000000000 */
[--C-:B------:R-:W-:Y:S01]  /*bcc0*/  FADD R7, R7, -R2.reuse ;  /* 0x8000000207077221 */ /* 0x100fe20000000000 */
[--C-:B------:R-:W-:Y:S01]  /*bcd0*/  FADD R8, R8, -R2.reuse ;  /* 0x8000000208087221 */ /* 0x100fe20000000000 */
[----:B------:R5:W0:Y:S01]  /*bce0*/  MUFU.EX2 R11, R4 ;  /* 0x00000004000b7308 */ /* 0x000a220000000800 */
[----:B------:R-:W-:Y:S01]  /*bcf0*/  FMUL R40, R40, 1.4426950216293334961 ;  /* 0x3fb8aa3b28287820 */ /* 0x000fe20000400000 */
[----:B------:R-:W-:Y:S01]  /*bd00*/  FMUL R7, R7, 1.4426950216293334961 ;  /* 0x3fb8aa3b07077820 */ /* 0x000fe20000400000 */
[----:B------:R-:W-:Y:S01]  /*bd10*/  FMUL R8, R8, 1.4426950216293334961 ;  /* 0x3fb8aa3b08087820 */ /* 0x000fe20000400000 */
[--C-:B------:R-:W-:Y:S01]  /*bd20*/  FADD R41, R41, -R2.reuse ;  /* 0x8000000229297221 */ /* 0x100fe20000000000 */
[--C-:B------:R-:W-:Y:S01]  /*bd30*/  FADD R18, R18, -R2.reuse ;  /* 0x8000000212127221 */ /* 0x100fe20000000000 */
[--C-:B------:R-:W-:Y:S01]  /*bd40*/  FADD R25, R25, -R2.reuse ;  /* 0x8000000219197221 */ /* 0x100fe20000000000 */
[--C-:B------:R-:W-:Y:S01]  /*bd50*/  FADD R42, R42, -R2.reuse ;  /* 0x800000022a2a7221 */ /* 0x100fe20000000000 */
[----:B------:R0:W-:Y:S01]  /*bd60*/  MUFU.EX2 R17, R0 ;  /* 0x0000000000117308 */ /* 0x0001e20000000800 */
[----:B------:R-:W-:Y:S01]  /*bd70*/  FMUL R41, R41, 1.4426950216293334961 ;  /* 0x3fb8aa3b29297820 */ /* 0x000fe20000400000 */
[----:B------:R-:W-:Y:S01]  /*bd80*/  FMUL R18, R18, 1.4426950216293334961 ;  /* 0x3fb8aa3b12127820 */ /* 0x000fe20000400000 */
[----:B------:R-:W-:Y:S01]  /*bd90*/  FMUL R25, R25, 1.4426950216293334961 ;  /* 0x3fb8aa3b19197820 */ /* 0x000fe20000400000 */
[--C-:B-----5:R-:W-:Y:S01]  /*bda0*/  FADD R4, R37, -R2.reuse ;  /* 0x8000000225047221 */ /* 0x120fe20000000000 */
[----:B------:R-:W-:Y:S01]  /*bdb0*/  FMUL R42, R42, 1.4426950216293334961 ;  /* 0x3fb8aa3b2a2a7820 */ /* 0x000fe20000400000 */
[--C-:B------:R-:W-:Y:S01]  /*bdc0*/  FADD R20, R20, -R2.reuse ;  /* 0x8000000214147221 */ /* 0x100fe20000000000 */
[----:B------:R-:W-:Y:S01]  /*bdd0*/  FMUL R134, R134, 1.4426950216293334961 ;  /* 0x3fb8aa3b86867820 */ /* 0x000fe20000400000 */
[----:B------:R-:W5:Y:S01]  /*bde0*/  MUFU.EX2 R12, R12 ;  /* 0x0000000c000c7308 */ /* 0x000f620000000800 */
[--C-:B0-----:R-:W-:Y:S01]  /*bdf0*/  FADD R0, R19, -R2.reuse ;  /* 0x8000000213007221 */ /* 0x101fe20000000000 */
[----:B------:R-:W-:Y:S01]  /*be00*/  FMUL R4, R4, 1.4426950216293334961 ;  /* 0x3fb8aa3b04047820 */ /* 0x000fe20000400000 */
[----:B------:R-:W-:Y:S01]  /*be10*/  FMUL R20, R20, 1.4426950216293334961 ;  /* 0x3fb8aa3b14147820 */ /* 0x000fe20000400000 */
[--C-:B------:R-:W-:Y:S01]  /*be20*/  FADD R24, R24, -R2.reuse ;  /* 0x8000000218187221 */ /* 0x100fe20000000000 */
[----:B------:R-:W-:Y:S01]  /*be30*/  FMUL R0, R0, 1.4426950216293334961 ;  /* 0x3fb8aa3b00007820 */ /* 0x000fe20000400000 */
[--C-:B------:R-:W-:Y:S01]  /*be40*/  FADD R43, R43, -R2.reuse ;  /* 0x800000022b2b7221 */ /* 0x100fe20000000000 */
[--C-:B------:R-:W-:Y:S01]  /*be50*/  FADD R27, R27, -R2.reuse ;  /* 0x800000021b1b7221 */ /* 0x100fe20000000000 */
[----:B------:R-:W0:Y:S01]  /*be60*/  MUFU.EX2 R245, R9 ;  /* 0x0000000900f57308 */ /* 0x000e220000000800 */
[----:B------:R-:W-:Y:S01]  /*be70*/  FMUL R250, R24, 1.4426950216293334961 ;  /* 0x3fb8aa3b18fa7820 */ /* 0x000fe20000400000 */
[--C-:B------:R-:W-:Y:S01]  /*be80*/  FADD R24, R31, -R2.reuse ;  /* 0x800000021f187221 */ /* 0x100fe20000000000 */
[----:B-1----:R-:W-:Y:S01]  /*be90*/  SHF.R.U32.HI R31, RZ, 0x1, R47 ;  /* 0x00000001ff1f7819 */ /* 0x002fe2000001162f */
[--C-:B------:R-:W-:Y:S01]  /*bea0*/  FADD R22, R22, -R2.reuse ;  /* 0x8000000216167221 */ /* 0x100fe20000000000 */
[----:B------:R-:W-:-:S03]  /*beb0*/  FADD R23, R23, -R2 ;  /* 0x8000000217177221 */ /* 0x000fc60000000000 */
[----:B------:R-:W-:Y:S01]  /*bec0*/  MUFU.EX2 R9, R6 ;  /* 0x0000000600097308 */ /* 0x000fe20000000800 */
[----:B------:R-:W-:Y:S01]  /*bed0*/  FMUL R22, R22, 1.4426950216293334961 ;  /* 0x3fb8aa3b16167820 */ /* 0x000fe20000400000 */
[----:B------:R-:W-:-:S06]  /*bee0*/  FMUL R23, R23, 1.4426950216293334961 ;  /* 0x3fb8aa3b17177820 */ /* 0x000fcc0000400000 */
[----:B------:R1:W0:Y:S08]  /*bef0*/  MUFU.EX2 R13, R5 ;  /* 0x00000005000d7308 */ /* 0x0002300000000800 */
[----:B------:R4:W-:Y:S01]  /*bf00*/  MUFU.EX2 R6, R0 ;  /* 0x0000000000067308 */ /* 0x0009e20000000800 */
[----:B-1----:R-:W-:-:S07]  /*bf10*/  FMUL R5, R27, 1.4426950216293334961 ;  /* 0x3fb8aa3b1b057820 */ /* 0x002fce0000400000 */
[----:B------:R-:W1:Y:S01]  /*bf20*/  MUFU.EX2 R14, R14 ;  /* 0x0000000e000e7308 */ /* 0x000e620000000800 */
[----:B----4-:R-:W-:-:S04]  /*bf30*/  FADD R0, R244, R10 ;  /* 0x0000000af4007221 */ /* 0x010fc80000000000 */
[----:B------:R-:W-:-:S03]  /*bf40*/  FADD R0, R11, R0 ;  /* 0x000000000b007221 */ /* 0x000fc60000000000 */
[----:B------:R-:W4:Y:S01]  /*bf50*/  MUFU.EX2 R15, R15 ;  /* 0x0000000f000f7308 */ /* 0x000f220000000800 */
[----:B-----5:R-:W-:-:S04]  /*bf60*/  FADD R0, R12, R0 ;  /* 0x000000000c007221 */ /* 0x020fc80000000000 */
[----:B0-----:R-:W-:-:S03]  /*bf70*/  FADD R0, R245, R0 ;  /* 0x00000000f5007221 */ /* 0x001fc60000000000 */
[----:B------:R-:W0:Y:S01]  /*bf80*/  MUFU.EX2 R246, R40 ;  /* 0x0000002800f67308 */ /* 0x000e220000000800 */
[----:B------:R-:W-:-:S04]  /*bf90*/  FADD R0, R13, R0 ;  /* 0x000000000d007221 */ /* 0x000fc80000000000 */
[----:B-1----:R-:W-:-:S03]  /*bfa0*/  FADD R0, R14, R0 ;  /* 0x000000000e007221 */ /* 0x002fc60000000000 */
[----:B------:R1:W5:Y:S01]  /*bfb0*/  MUFU.EX2 R16, R7 ;  /* 0x0000000700107308 */ /* 0x0003620000000800 */
[----:B----4-:R-:W-:-:S04]  /*bfc0*/  FADD R0, R15, R0 ;  /* 0x000000000f007221 */ /* 0x010fc80000000000 */
[----:B------:R-:W-:-:S03]  /*bfd0*/  FADD R0, R9, R0 ;  /* 0x0000000009007221 */ /* 0x000fc60000000000 */
[----:B------:R-:W4:Y:S01]  /*bfe0*/  MUFU.EX2 R8, R8 ;  /* 0x0000000800087308 */ /* 0x000f220000000800 */
[----:B0-----:R-:W-:Y:S01]  /*bff0*/  FADD R0, R246, R0 ;  /* 0x00000000f6007221 */ /* 0x001fe20000000000 */
[----:B-1----:R-:W-:-:S04]  /*c000*/  FADD R7, R21, -R2 ;  /* 0x8000000215077221 */ /* 0x002fc80000000000 */
[----:B------:R-:W-:Y:S02]  /*c010*/  FMUL R7, R7, 1.4426950216293334961 ;  /* 0x3fb8aa3b07077820 */ /* 0x000fe40000400000 */
[----:B------:R-:W0:Y:S01]  /*c020*/  MUFU.EX2 R247, R41 ;  /* 0x0000002900f77308 */ /* 0x000e220000000800 */
[----:B-----5:R-:W-:-:S04]  /*c030*/  FADD R0, R16, R0 ;  /* 0x0000000010007221 */ /* 0x020fc80000000000 */
[----:B------:R-:W-:-:S03]  /*c040*/  FADD R0, R17, R0 ;  /* 0x0000000011007221 */ /* 0x000fc60000000000 */
[----:B------:R-:W1:Y:S01]  /*c050*/  MUFU.EX2 R18, R18 ;  /* 0x0000001200127308 */ /* 0x000e620000000800 */
[----:B----4-:R-:W-:-:S07]  /*c060*/  FADD R0, R8, R0 ;  /* 0x0000000008007221 */ /* 0x010fce0000000000 */
[----:B------:R4:W-:Y:S01]  /*c070*/  MUFU.EX2 R249, R25 ;  /* 0x0000001900f97308 */ /* 0x0009e20000000800 */
[----:B0-----:R-:W-:-:S07]  /*c080*/  FADD R0, R247, R0 ;  /* 0x00000000f7007221 */ /* 0x001fce0000000000 */
[----:B------:R1:W-:Y:S01]  /*c090*/  MUFU.EX2 R21, R4 ;  /* 0x0000000400157308 */ /* 0x0003e20000000800 */
[----:B----4-:R-:W-:-:S04]  /*c0a0*/  SHF.R.U32.HI R25, RZ, 0x2, R47 ;  /* 0x00000002ff197819 */ /* 0x010fc8000001162f */
[----:B------:R-:W-:-:S03]  /*c0b0*/  LOP3.LUT R25, R25, 0x38, RZ, 0xc0, !PT ;  /* 0x0000003819197812 */ /* 0x000fc600078ec0ff */
[----:B------:R-:W0:Y:S01]  /*c0c0*/  MUFU.EX2 R19, R42 ;  /* 0x0000002a00137308 */ /* 0x000e220000000800 */
[----:B-1----:R-:W-:Y:S01]  /*c0d0*/  FADD R4, R18, R0 ;  /* 0x0000000012047221 */ /* 0x002fe20000000000 */
[----:B------:R-:W-:-:S05]  /*c0e0*/  LOP3.LUT R0, R25, 0x1f, R47, 0xf8, !PT ;  /* 0x0000001f19007812 */ /* 0x000fca00078ef82f */
[----:B------:R-:W-:Y:S01]  /*c0f0*/  IMAD.SHL.U32 R0, R0, 0x10, RZ ;  /* 0x0000001000007824 */ /* 0x000fe200078e00ff */
[----:B------:R-:W1:Y:S04]  /*c100*/  MUFU.EX2 R134, R134 ;  /* 0x0000008600867308 */ /* 0x000e680000000800 */
[----:B------:R-:W-:-:S04]  /*c110*/  LOP3.LUT R27, R0, 0x1b0, RZ, 0xc0, !PT ;  /* 0x000001b0001b7812 */ /* 0x000fc800078ec0ff */
[----:B------:R4:W5:Y:S01]  /*c120*/  MUFU.EX2 R248, R20 ;  /* 0x0000001400f87308 */ /* 0x0009620000000800 */
[----:B------:R-:W-:Y:S01]  /*c130*/  LOP3.LUT R27, R27, 0x40, R31, 0xf8, !PT ;  /* 0x000000401b1b7812 */ /* 0x000fe200078ef81f */
[----:B0-----:R-:W-:-:S06]  /*c140*/  FADD R4, R19, R4 ;  /* 0x0000000413047221 */ /* 0x001fcc0000000000 */
[----:B------:R-:W-:Y:S01]  /*c150*/  MUFU.EX2 R7, R7 ;  /* 0x0000000700077308 */ /* 0x000fe20000000800 */
[----:B----4-:R-:W-:Y:S01]  /*c160*/  FMUL R20, R43, 1.4426950216293334961 ;  /* 0x3fb8aa3b2b147820 */ /* 0x010fe20000400000 */
[----:B------:R-:W-:-:S06]  /*c170*/  VIADD R27, R27, UR10 ;  /* 0x0000000a1b1b7c36 */ /* 0x000fcc0008000000 */
[----:B------:R-:W0:Y:S01]  /*c180*/  MUFU.EX2 R20, R20 ;  /* 0x0000001400147308 */ /* 0x000e220000000800 */
[----:B------:R-:W-:Y:S01]  /*c190*/  FADD R4, R6, R4 ;  /* 0x0000000406047221 */ /* 0x000fe20000000000 */
[----:B-1----:R1:W-:Y:S03]  /*c1a0*/  STSM.16.M88 [R27+0xc000], R134 ;  /* 0x00c000861b007844 */ /* 0x0023e60000000000 */
[----:B-----5:R-:W-:-:S03]  /*c1b0*/  FADD R4, R248, R4 ;  /* 0x00000004f8047221 */ /* 0x020fc60000000000 */
[----:B------:R-:W4:Y:S01]  /*c1c0*/  MUFU.EX2 R22, R22 ;  /* 0x0000001600167308 */ /* 0x000f220000000800 */
[----:B------:R-:W-:Y:S01]  /*c1d0*/  FADD R29, R29, -R2 ;  /* 0x800000021d1d7221 */ /* 0x000fe20000000000 */
[----:B------:R-:W-:-:S06]  /*c1e0*/  FMUL R24, R24, 1.4426950216293334961 ;  /* 0x3fb8aa3b18187820 */ /* 0x000fcc0000400000 */
[----:B------:R-:W5:Y:S01]  /*c1f0*/  MUFU.EX2 R23, R23 ;  /* 0x0000001700177308 */ /* 0x000f620000000800 */
[----:B0-----:R-:W-:-:S04]  /*c200*/  FADD R4, R20, R4 ;  /* 0x0000000414047221 */ /* 0x001fc80000000000 */
[----:B------:R-:W-:Y:S01]  /*c210*/  FADD R31, R21, R4 ;  /* 0x00000004151f7221 */ /* 0x000fe20000000000 */
[----:B------:R-:W-:Y:S02]  /*c220*/  FMUL R4, R29, 1.4426950216293334961 ;  /* 0x3fb8aa3b1d047820 */ /* 0x000fe40000400000 */
[----:B------:R-:W0:Y:S01]  /*c230*/  MUFU.EX2 R5, R5 ;  /* 0x0000000500057308 */ /* 0x000e220000000800 */
[----:B------:R-:W-:Y:S01]  /*c240*/  FADD R29, R7, R31 ;  /* 0x0000001f071d7221 */ /* 0x000fe20000000000 */
[----:B------:R-:W-:Y:S01]  /*c250*/  FADD R25, R32, -R2 ;  /* 0x8000000220197221 */ /* 0x000fe20000000000 */
[----:B------:R-:W-:Y:S01]  /*c260*/  LOP3.LUT R0, R0, 0x1f0, RZ, 0xc0, !PT ;  /* 0x000001f000007812 */ /* 0x000fe200078ec0ff */
[----:B------:R-:W-:Y:S01]  /*c270*/  BAR.SYNC.DEFER_BLOCKING 0x0 ;  /* 0x0000000000007b1d */ /* 0x000fe20000010000 */
[----:B------:R-:W-:Y:S01]  /*c280*/  FADD R29, R249, R29 ;  /* 0x0000001df91d7221 */ /* 0x000fe20000000000 */
[----:B------:R-:W-:Y:S01]  /*c290*/  FMUL R25, R25, 1.4426950216293334961 ;  /* 0x3fb8aa3b19197820 */ /* 0x000fe20000400000 */
[----:B------:R-:W-:-:S03]  /*c2a0*/  IMAD.U32 R36, R36, -0x80000000, RZ ;  /* 0x8000000024247824 */ /* 0x000fc600078e00ff */
[----:B------:R-:W0:Y:S01]  /*c2b0*/  MUFU.EX2 R250, R250 ;  /* 0x000000fa00fa7308 */ /* 0x000e220000000800 */
[----:B----4-:R-:W-:Y:S01]  /*c2c0*/  FADD R29, R22, R29 ;  /* 0x0000001d161d7221 */ /* 0x010fe20000000000 */
[----:B------:R-:W-:-:S06]  /*c2d0*/  FADD R30, R30, -R2 ;  /* 0x800000021e1e7221 */ /* 0x000fcc0000000000 */
[----:B------:R-:W4:Y:S01]  /*c2e0*/  MUFU.EX2 R24, R24 ;  /* 0x0000001800187308 */ /* 0x000f220000000800 */
[----:B-----5:R-:W-:Y:S01]  /*c2f0*/  FADD R29, R23, R29 ;  /* 0x0000001d171d7221 */ /* 0x020fe20000000000 */
[----:B------:R-:W-:Y:S01]  /*c300*/  FMUL R30, R30, 1.4426950216293334961 ;  /* 0x3fb8aa3b1e1e7820 */ /* 0x000fe20000400000 */
[----:B------:R-:W-:-:S05]  /*c310*/  FADD R28, R28, -R2 ;  /* 0x800000021c1c7221 */ /* 0x000fca0000000000 */
[----:B------:R-:W5:Y:S01]  /*c320*/  MUFU.EX2 R25, R25 ;  /* 0x0000001900197308 */ /* 0x000f620000000800 */
[----:B------:R-:W2:Y:S01]  /*c330*/  LDSM.16.M88 R0, [R0+UR10+0xc000] ;  /* 0x00c0000a0000783b */ /* 0x000ea20008000000 */
[----:B------:R-:W2:Y:S01]  /*c340*/  SYNCS.PHASECHK.TRANS64.TRYWAIT P0, [UR20], R36 ;  /* 0x00000024ff0075a7 */ /* 0x000ea20008001114 */
[----:B0-----:R-:W-:Y:S01]  /*c350*/  FADD R29, R5, R29 ;  /* 0x0000001d051d7221 */ /* 0x001fe20000000000 */
[----:B-1----:R-:W-:-:S04]  /*c360*/  FADD R27, R26, -R2 ;  /* 0x800000021a1b7221 */ /* 0x002fc80000000000 */
[----:B------:R-:W0:Y:S01]  /*c370*/  MUFU.EX2 R4, R4 ;  /* 0x0000000400047308 */ /* 0x000e220000000800 */
[----:B------:R-:W-:Y:S01]  /*c380*/  FMUL R28, R28, 1.4426950216293334961 ;  /* 0x3fb8aa3b1c1c7820 */ /* 0x000fe20000400000 */
[----:B------:R-:W-:Y:S01]  /*c390*/  FADD R29, R250, R29 ;  /* 0x0000001dfa1d7221 */ /* 0x000fe20000000000 */
[----:B------:R-:W-:-:S05]  /*c3a0*/  FMUL R27, R27, 1.4426950216293334961 ;  /* 0x3fb8aa3b1b1b7820 */ /* 0x000fca0000400000 */
[----:B------:R-:W1:Y:S01]  /*c3b0*/  MUFU.EX2 R251, R30 ;  /* 0x0000001e00fb7308 */ /* 0x000e620000000800 */
[----:B----4-:R-:W-:-:S07]  /*c3c0*/  FADD R29, R24, R29 ;  /* 0x0000001d181d7221 */ /* 0x010fce0000000000 */
[----:B------:R-:W4:Y:S01]  /*c3d0*/  MUFU.EX2 R26, R28 ;  /* 0x0000001c001a7308 */ /* 0x000f220000000800 */
[----:B-----5:R-:W-:-:S07]  /*c3e0*/  FADD R29, R25, R29 ;  /* 0x0000001d191d7221 */ /* 0x020fce0000000000 */
[----:B------:R-:W5:Y:S01]  /*c3f0*/  MUFU.EX2 R27, R27 ;  /* 0x0000001b001b7308 */ /* 0x000f620000000800 */
[----:B0-----:R-:W-:-:S04]  /*c400*/  FADD R29, R4, R29 ;  /* 0x0000001d041d7221 */ /* 0x001fc80000000000 */
[----:B-1----:R-:W-:Y:S01]  /*c410*/  FADD R29, R251, R29 ;  /* 0x0000001dfb1d7221 */ /* 0x002fe20000000000 */
[----:B------:R-:W-:-:S03]  /*c420*/  USHF.R.S32.HI UR6, URZ, 0x1f, UR16 ;  /* 0x0000001fff067899 */ /* 0x000fc60008011410 */
[----:B----4-:R-:W-:Y:S01]  /*c430*/  FADD R135, R26, R29 ;  /* 0x0000001d1a877221 */ /* 0x010fe20000000000 */
[----:B--2---:R-:W-:-:S03]  /*c440*/  IADD3 R28, P1, PT, R34, UR16, RZ ;  /* 0x00000010221c7c10 */ /* 0x004fc6000ff3e0ff */
[----:B-----5:R-:W-:Y:S01]  /*c450*/  FADD R135, R27, R135 ;  /* 0x000000871b877221 */ /* 0x020fe20000000000 */
[----:B------:R-:W-:-:S04]  /*c460*/  IADD3.X R29, PT, PT, R35, UR6, RZ, P1, !PT ;  /* 0x00000006231d7c10 */ /* 0x000fc80008ffe4ff */
[----:B------:R0:W1:Y:S01]  /*c470*/  SHFL.BFLY PT, R252, R135, 0x10, 0x1f ;  /* 0x0e001f0087fc7f89 */ /* 0x00006200000e0000 */
[----:B---3--:R-:W-:Y:S01]  /*c480*/  IADD3 R32, P2, PT, R38, UR16, RZ ;  /* 0x0000001026207c10 */ /* 0x008fe2000ff5e0ff */
[----:B0-----:R-:W-:-:S12]  /*c490*/  @!P0 BRA `(.L_x_17) ;  /* 0x0000008000008947 */ /* 0x001fd80003800000 */
.L_x_25:
[----:B------:R-:W2:Y:S04]  /*c4a0*/  LDL.64 R34, [R1+0x38] ;  /* 0x0000380001227983 */ /* 0x000ea80000100a00 */
[----:B------:R-:W3:Y:S04]  /*c4b0*/  LDL.64 R42, [R1+0x28] ;  /* 0x00002800012a7983 */ /* 0x000ee80000100a00 */
[----:B------:R-:W4:Y:S04]  /*c4c0*/  LDL.64 R40, [R1+0x18] ;  /* 0x0000180001287983 */ /* 0x000f280000100a00 */
[----:B------:R-:W5:Y:S04]  /*c4d0*/  LDL.64 R38, [R1+0x8] ;  /* 0x0000080001267983 */ /* 0x000f680000100a00 */
[----:B------:R-:W5:Y:S04]  /*c4e0*/  LDL.64 R74, [R1+0x40] ;  /* 0x00004000014a7983 */ /* 0x000f680000100a00 */
[----:B------:R-:W5:Y:S04]  /*c4f0*/  LDL.64 R68, [R1+0x30] ;  /* 0x0000300001447983 */ /* 0x000f680000100a00 */
[----:B------:R-:W5:Y:S04]  /*c500*/  LDL.64 R72, [R1+0x20] ;  /* 0x0000200001487983 */ /* 0x000f680000100a00 */
[----:B------:R-:W5:Y:S04]  /*c510*/  LDL.64 R70, [R1+0x10] ;  /* 0x0000100001467983 */ /* 0x000f680000100a00 */
[----:B------:R-:W5:Y:S04]  /*c520*/  LDL.64 R62, [R1] ;  /* 0x00000000013e7983 */ /* 0x000f680000100a00 */
[----:B------:R-:W5:Y:S01]  /*c530*/  LDG.E.U8 R28, desc[UR24][R28.64] ;  /* 0x000000181c1c7981 */ /* 0x000f62000c1e1100 */
[----:B--2---:R-:W-:-:S02]  /*c540*/  IADD3.X R33, PT, PT, R35, UR6, RZ, P2, !PT ;  /* 0x0000000623217c10 */ /* 0x004fc400097fe4ff */
[----:B---3--:R-:W-:-:S03]  /*c550*/  IADD3 R30, P0, PT, R42, UR16, RZ ;  /* 0x000000102a1e7c10 */ /* 0x008fc6000ff1e0ff */
[----:B------:R5:W2:Y:S01]  /*c560*/  LDG.E.U8 R29, desc[UR24][R32.64] ;  /* 0x00000018201d7981 */ /* 0x000aa2000c1e1100 */
[----:B----4-:R-:W-:Y:S02]  /*c570*/  IADD3 R34, P1, PT, R40, UR16, RZ ;  /* 0x0000001028227c10 */ /* 0x010fe4000ff3e0ff */
[----:B------:R-:W-:Y:S02]  /*c580*/  IADD3.X R31, PT, PT, R43, UR6, RZ, P0, !PT ;  /* 0x000000062b1f7c10 */ /* 0x000fe400087fe4ff */
[----:B------:R-:W-:Y:S02]  /*c590*/  IADD3.X R35, PT, PT, R41, UR6, RZ, P1, !PT ;  /* 0x0000000629237c10 */ /* 0x000fe40008ffe4ff */
[----:B------:R-:W-:Y:S01]  /*c5a0*/  IADD3 R36, P1, PT, R242, UR16, RZ ;  /* 0x00000010f2247c10 */ /* 0x000fe2000ff3e0ff */
[----:B------:R-:W3:Y:S01]  /*c5b0*/  LDG.E.U8 R30, desc[UR24][R30.64] ;  /* 0x000000181e1e7981 */ /* 0x000ee2000c1e1100 */
[----:B-----5:R-:W-:Y:S02]  /*c5c0*/  IADD3 R32, P0, PT, R38, UR16, RZ ;  /* 0x0000001026207c10 */ /* 0x020fe4000ff1e0ff */
[----:B------:R-:W-:-:S02]  /*c5d0*/  IADD3.X R37, PT, PT, R243, UR6, RZ, P1, !PT ;  /* 0x00000006f3257c10 */ /* 0x000fc40008ffe4ff */
[----:B------:R-:W-:Y:S02]  /*c5e0*/  IADD3.X R33, PT, PT, R39, UR6, RZ, P0, !PT ;  /* 0x0000000627217c10 */ /* 0x000fe400087fe4ff */
[----:B------:R-:W-:Y:S01]  /*c5f0*/  IADD3 R38, P1, PT, R234, UR16, RZ ;  /* 0x00000010ea267c10 */ /* 0x000fe2000ff3e0ff */
[----:B------:R0:W4:Y:S03]  /*c600*/  LDG.E.U8 R31, desc[UR24][R34.64] ;  /* 0x00000018221f7981 */ /* 0x000126000c1e1100 */
[----:B------:R-:W-:Y:S01]  /*c610*/  IADD3.X R39, PT, PT, R235, UR6, RZ, P1, !PT ;  /* 0x00000006eb277c10 */ /* 0x000fe20008ffe4ff */
[----:B------:R-:W5:Y:S01]  /*c620*/  LDG.E.U8 R32, desc[UR24][R32.64] ;  /* 0x0000001820207981 */ /* 0x000f62000c1e1100 */
[----:B0-----:R-:W-:Y:S02]  /*c630*/  IADD3 R34, P0, PT, R238, UR16, RZ ;  /* 0x00000010ee227c10 */ /* 0x001fe4000ff1e0ff */
[----:B------:R-:W-:-:S02]  /*c640*/  IADD3 R40, P1, PT, R226, UR16, RZ ;  /* 0x00000010e2287c10 */ /* 0x000fc4000ff3e0ff */
[----:B------:R-:W-:Y:S01]  /*c650*/  IADD3.X R35, PT, PT, R239, UR6, RZ, P0, !PT ;  /* 0x00000006ef237c10 */ /* 0x000fe200087fe4ff */
[----:B------:R0:W2:Y:S01]  /*c660*/  LDG.E.U8 R33, desc[UR24][R36.64] ;  /* 0x0000001824217981 */ /* 0x0000a2000c1e1100 */
[----:B------:R-:W-:-:S03]  /*c670*/  IADD3.X R41, PT, PT, R227, UR6, RZ, P1, !PT ;  /* 0x00000006e3297c10 */ /* 0x000fc60008ffe4ff */
[----:B------:R-:W2:Y:S01]  /*c680*/  LDG.E.U8 R34, desc[UR24][R34.64] ;  /* 0x0000001822227981 */ /* 0x000ea2000c1e1100 */
[----:B0-----:R-:W-:-:S04]  /*c690*/  IADD3 R36, P0, PT, R230, UR16, RZ ;  /* 0x00000010e6247c10 */ /* 0x001fc8000ff1e0ff */
[----:B------:R-:W-:Y:S01]  /*c6a0*/  IADD3.X R37, PT, PT, R231, UR6, RZ, P0, !PT ;  /* 0x00000006e7257c10 */ /* 0x000fe200087fe4ff */
[----:B------:R0:W2:Y:S01]  /*c6b0*/  LDG.E.U8 R35, desc[UR24][R38.64] ;  /* 0x0000001826237981 */ /* 0x0000a2000c1e1100 */
[----:B------:R-:W-:-:S03]  /*c6c0*/  IADD3 R42, P1, PT, R218, UR16, RZ ;  /* 0x00000010da2a7c10 */ /* 0x000fc6000ff3e0ff */
[----:B------:R-:W2:Y:S01]  /*c6d0*/  LDG.E.U8 R36, desc[UR24][R36.64] ;  /* 0x0000001824247981 */ /* 0x000ea2000c1e1100 */
[----:B------:R-:W-:Y:S02]  /*c6e0*/  IADD3.X R43, PT, PT, R219, UR6, RZ, P1, !PT ;  /* 0x00000006db2b7c10 */ /* 0x000fe40008ffe4ff */
[----:B0-----:R-:W-:Y:S02]  /*c6f0*/  IADD3 R38, P0, PT, R222, UR16, RZ ;  /* 0x00000010de267c10 */ /* 0x001fe4000ff1e0ff */
[----:B------:R-:W-:Y:S02]  /*c700*/  IADD3 R44, P1, PT, R210, UR16, RZ ;  /* 0x00000010d22c7c10 */ /* 0x000fe4000ff3e0ff */
        /* <DEDUP_REMOVED lines=37> */
[----:B------:R0:W5:Y:S01]  /*c960*/  LDG.E.U8 R49, desc[UR24][R52.64] ;  /* 0x0000001834317981 */ /* 0x000162000c1e1100 */
[----:B------:R-:W-:-:S03]  /*c970*/  IADD3.X R57, PT, PT, R163, UR6, RZ, P1, !PT ;  /* 0x00000006a3397c10 */ /* 0x000fc60008ffe4ff */
[----:B------:R-:W5:Y:S01]  /*c980*/  LDG.E.U8 R50, desc[UR24][R50.64] ;  /* 0x0000001832327981 */ /* 0x000f62000c1e1100 */
[----:B0-----:R-:W-:-:S04]  /*c990*/  IADD3 R52, P0, PT, R166, UR16, RZ ;  /* 0x00000010a6347c10 */ /* 0x001fc8000ff1e0ff */
[----:B------:R-:W-:Y:S01]  /*c9a0*/  IADD3.X R53, PT, PT, R167, UR6, RZ, P0, !PT ;  /* 0x00000006a7357c10 */ /* 0x000fe200087fe4ff */
[----:B------:R0:W5:Y:S01]  /*c9b0*/  LDG.E.U8 R51, desc[UR24][R54.64] ;  /* 0x0000001836337981 */ /* 0x000162000c1e1100 */
[----:B------:R-:W-:-:S03]  /*c9c0*/  IADD3 R58, P1, PT, R154, UR16, RZ ;  /* 0x000000109a3a7c10 */ /* 0x000fc6000ff3e0ff */
[----:B------:R-:W5:Y:S01]  /*c9d0*/  LDG.E.U8 R52, desc[UR24][R52.64] ;  /* 0x0000001834347981 */ /* 0x000f62000c1e1100 */
[----:B0-----:R-:W-:-:S04]  /*c9e0*/  IADD3 R54, P0, PT, R158, UR16, RZ ;  /* 0x000000109e367c10 */ /* 0x001fc8000ff1e0ff */
[----:B------:R-:W-:Y:S01]  /*c9f0*/  IADD3.X R55, PT, PT, R159, UR6, RZ, P0, !PT ;  /* 0x000000069f377c10 */ /* 0x000fe200087fe4ff */
[----:B------:R0:W5:Y:S01]  /*ca00*/  LDG.E.U8 R53, desc[UR24][R56.64] ;  /* 0x0000001838357981 */ /* 0x000162000c1e1100 */
[----:B------:R-:W-:Y:S02]  /*ca10*/  IADD3.X R59, PT, PT, R155, UR6, RZ, P1, !PT ;  /* 0x000000069b3b7c10 */ /* 0x000fe40008ffe4ff */
[----:B------:R-:W-:Y:S01]  /*ca20*/  IADD3 R60, P1, PT, R146, UR16, RZ ;  /* 0x00000010923c7c10 */ /* 0x000fe2000ff3e0ff */
[----:B------:R-:W5:Y:S01]  /*ca30*/  LDG.E.U8 R54, desc[UR24][R54.64] ;  /* 0x0000001836367981 */ /* 0x000f62000c1e1100 */
[----:B0-----:R-:W-:-:S04]  /*ca40*/  IADD3 R56, P0, PT, R150, UR16, RZ ;  /* 0x0000001096387c10 */ /* 0x001fc8000ff1e0ff */
[----:B------:R-:W-:Y:S01]  /*ca50*/  IADD3.X R57, PT, PT, R151, UR6, RZ, P0, !PT ;  /* 0x0000000697397c10 */ /* 0x000fe200087fe4ff */
[----:B------:R0:W5:Y:S01]  /*ca60*/  LDG.E.U8 R55, desc[UR24][R58.64] ;  /* 0x000000183a377981 */ /* 0x000162000c1e1100 */
[----:B------:R-:W-:-:S03]  /*ca70*/  IADD3.X R61, PT, PT, R147, UR6, RZ, P1, !PT ;  /* 0x00000006933d7c10 */ /* 0x000fc60008ffe4ff */
[----:B------:R1:W5:Y:S04]  /*ca80*/  LDG.E.U8 R64, desc[UR24][R56.64] ;  /* 0x0000001838407981 */ /* 0x000368000c1e1100 */
[----:B------:R1:W5:Y:S01]  /*ca90*/  LDG.E.U8 R65, desc[UR24][R60.64] ;  /* 0x000000183c417981 */ /* 0x000362000c1e1100 */
[----:B0-----:R-:W-:Y:S02]  /*caa0*/  IADD3 R58, P0, PT, R142, UR16, RZ ;  /* 0x000000108e3a7c10 */ /* 0x001fe4000ff1e0ff */
[----:B-1----:R-:W-:Y:S02]  /*cab0*/  IADD3 R56, P1, PT, R138, UR16, RZ ;  /* 0x000000108a387c10 */ /* 0x002fe4000ff3e0ff */
[----:B------:R-:W-:Y:S02]  /*cac0*/  IADD3.X R59, PT, PT, R143, UR6, RZ, P0, !PT ;  /* 0x000000068f3b7c10 */ /* 0x000fe400087fe4ff */
[----:B------:R-:W-:-:S02]  /*cad0*/  IADD3.X R57, PT, PT, R139, UR6, RZ, P1, !PT ;  /* 0x000000068b397c10 */ /* 0x000fc40008ffe4ff */
[----:B------:R-:W-:Y:S01]  /*cae0*/  IADD3 R60, P0, PT, R74, UR16, RZ ;  /* 0x000000104a3c7c10 */ /* 0x000fe2000ff1e0ff */
[----:B------:R0:W5:Y:S03]  /*caf0*/  LDG.E.U8 R66, desc[UR24][R58.64] ;  /* 0x000000183a427981 */ /* 0x000166000c1e1100 */
[----:B------:R-:W-:Y:S01]  /*cb00*/  IADD3.X R61, PT, PT, R75, UR6, RZ, P0, !PT ;  /* 0x000000064b3d7c10 */ /* 0x000fe200087fe4ff */
[----:B------:R1:W5:Y:S01]  /*cb10*/  LDG.E.U8 R67, desc[UR24][R56.64] ;  /* 0x0000001838437981 */ /* 0x000362000c1e1100 */
[----:B0-----:R-:W-:-:S03]  /*cb20*/  IADD3 R58, P1, PT, R68, UR16, RZ ;  /* 0x00000010443a7c10 */ /* 0x001fc6000ff3e0ff */
[----:B------:R0:W5:Y:S01]  /*cb30*/  LDG.E.U8 R68, desc[UR24][R60.64] ;  /* 0x000000183c447981 */ /* 0x000162000c1e1100 */
[----:B-1----:R-:W-:Y:S02]  /*cb40*/  IADD3 R56, P0, PT, R72, UR16, RZ ;  /* 0x0000001048387c10 */ /* 0x002fe4000ff1e0ff */
[----:B------:R-:W-:Y:S02]  /*cb50*/  IADD3.X R59, PT, PT, R69, UR6, RZ, P1, !PT ;  /* 0x00000006453b7c10 */ /* 0x000fe40008ffe4ff */
[----:B------:R-:W-:-:S03]  /*cb60*/  IADD3.X R57, PT, PT, R73, UR6, RZ, P0, !PT ;  /* 0x0000000649397c10 */ /* 0x000fc600087fe4ff */
[----:B------:R1:W5:Y:S01]  /*cb70*/  LDG.E.U8 R69, desc[UR24][R58.64] ;  /* 0x000000183a457981 */ /* 0x000362000c1e1100 */
[----:B0-----:R-:W-:-:S03]  /*cb80*/  IADD3 R60, P1, PT, R70, UR16, RZ ;  /* 0x00000010463c7c10 */ /* 0x001fc6000ff3e0ff */
[----:B------:R0:W5:Y:S01]  /*cb90*/  LDG.E.U8 R70, desc[UR24][R56.64] ;  /* 0x0000001838467981 */ /* 0x000162000c1e1100 */
[----:B------:R-:W-:Y:S02]  /*cba0*/  IADD3.X R61, PT, PT, R71, UR6, RZ, P1, !PT ;  /* 0x00000006473d7c10 */ /* 0x000fe40008ffe4ff */
[----:B-1----:R-:W-:-:S03]  /*cbb0*/  IADD3 R58, P0, PT, R62, UR16, RZ ;  /* 0x000000103e3a7c10 */ /* 0x002fc6000ff1e0ff */
[----:B------:R1:W5:Y:S01]  /*cbc0*/  LDG.E.U8 R71, desc[UR24][R60.64] ;  /* 0x000000183c477981 */ /* 0x000362000c1e1100 */
[----:B0-----:R-:W-:Y:S02]  /*cbd0*/  IADD3 R56, P1, PT, R240, UR16, RZ ;  /* 0x00000010f0387c10 */ /* 0x001fe4000ff3e0ff */
[----:B------:R-:W-:Y:S02]  /*cbe0*/  IADD3.X R59, PT, PT, R63, UR6, RZ, P0, !PT ;  /* 0x000000063f3b7c10 */ /* 0x000fe400087fe4ff */
[----:B------:R-:W-:Y:S02]  /*cbf0*/  IADD3.X R57, PT, PT, R241, UR6, RZ, P1, !PT ;  /* 0x00000006f1397c10 */ /* 0x000fe40008ffe4ff */
[----:B-1----:R-:W-:Y:S01]  /*cc00*/  IADD3 R60, P0, PT, R236, UR16, RZ ;  /* 0x00000010ec3c7c10 */ /* 0x002fe2000ff1e0ff */
[----:B------:R0:W5:Y:S03]  /*cc10*/  LDG.E.U8 R72, desc[UR24][R58.64] ;  /* 0x000000183a487981 */ /* 0x000166000c1e1100 */
[----:B------:R-:W-:Y:S01]  /*cc20*/  IADD3.X R61, PT, PT, R237, UR6, RZ, P0, !PT ;  /* 0x00000006ed3d7c10 */ /* 0x000fe200087fe4ff */
[----:B------:R1:W5:Y:S04]  /*cc30*/  LDG.E.U8 R73, desc[UR24][R56.64] ;  /* 0x0000001838497981 */ /* 0x000368000c1e1100 */
[----:B------:R1:W5:Y:S01]  /*cc40*/  LDG.E.U8 R74, desc[UR24][R60.64] ;  /* 0x000000183c4a7981 */ /* 0x000362000c1e1100 */
[----:B0-----:R-:W-:-:S02]  /*cc50*/  IADD3 R58, P1, PT, R232, UR16, RZ ;  /* 0x00000010e83a7c10 */ /* 0x001fc4000ff3e0ff */
[----:B-1----:R-:W-:Y:S02]  /*cc60*/  IADD3 R56, P0, PT, R228, UR16, RZ ;  /* 0x00000010e4387c10 */ /* 0x002fe4000ff1e0ff */
[----:B------:R-:W-:Y:S02]  /*cc70*/  IADD3.X R59, PT, PT, R233, UR6, RZ, P1, !PT ;  /* 0x00000006e93b7c10 */ /* 0x000fe40008ffe4ff */
[----:B------:R-:W-:Y:S02]  /*cc80*/  IADD3.X R57, PT, PT, R229, UR6, RZ, P0, !PT ;  /* 0x00000006e5397c10 */ /* 0x000fe400087fe4ff */
[----:B------:R-:W-:Y:S01]  /*cc90*/  IADD3 R60, P1, PT, R224, UR16, RZ ;  /* 0x00000010e03c7c10 */ /* 0x000fe2000ff3e0ff */
        /* <DEDUP_REMOVED lines=17> */
[----:B---3--:R-:W-:Y:S01]  /*cdb0*/  IADD3 R60, P1, PT, R200, UR16, RZ ;  /* 0x00000010c83c7c10 */ /* 0x008fe2000ff3e0ff */
[----:B------:R0:W3:Y:S03]  /*cdc0*/  LDG.E.U8 R81, desc[UR24][R58.64] ;  /* 0x000000183a517981 */ /* 0x0000e6000c1e1100 */
[----:B------:R-:W-:Y:S01]  /*cdd0*/  IADD3.X R61, PT, PT, R201, UR6, RZ, P1, !PT ;  /* 0x00000006c93d7c10 */ /* 0x000fe20008ffe4ff */
[----:B------:R1:W3:Y:S04]  /*cde0*/  LDG.E.U8 R82, desc[UR24][R56.64] ;  /* 0x0000001838527981 */ /* 0x0002e8000c1e1100 */
[----:B------:R4:W3:Y:S01]  /*cdf0*/  LDG.E.U8 R83, desc[UR24][R60.64] ;  /* 0x000000183c537981 */ /* 0x0008e2000c1e1100 */
[----:B0-----:R-:W-:-:S02]  /*ce00*/  IADD3 R58, P0, PT, R196, UR16, RZ ;  /* 0x00000010c43a7c10 */ /* 0x001fc4000ff1e0ff */
[----:B-1----:R-:W-:Y:S02]  /*ce10*/  IADD3 R56, P1, PT, R192, UR16, RZ ;  /* 0x00000010c0387c10 */ /* 0x002fe4000ff3e0ff */
[----:B------:R-:W-:Y:S02]  /*ce20*/  IADD3.X R59, PT, PT, R197, UR6, RZ, P0, !PT ;  /* 0x00000006c53b7c10 */ /* 0x000fe400087fe4ff */
[----:B------:R-:W-:Y:S02]  /*ce30*/  IADD3.X R57, PT, PT, R193, UR6, RZ, P1, !PT ;  /* 0x00000006c1397c10 */ /* 0x000fe40008ffe4ff */
[----:B----4-:R-:W-:Y:S01]  /*ce40*/  IADD3 R60, P0, PT, R188, UR16, RZ ;  /* 0x00000010bc3c7c10 */ /* 0x010fe2000ff1e0ff */
[----:B------:R0:W4:Y:S03]  /*ce50*/  LDG.E.U8 R84, desc[UR24][R58.64] ;  /* 0x000000183a547981 */ /* 0x000126000c1e1100 */
[----:B------:R-:W-:Y:S01]  /*ce60*/  IADD3.X R61, PT, PT, R189, UR6, RZ, P0, !PT ;  /* 0x00000006bd3d7c10 */ /* 0x000fe200087fe4ff */
[----:B------:R1:W4:Y:S04]  /*ce70*/  LDG.E.U8 R85, desc[UR24][R56.64] ;  /* 0x0000001838557981 */ /* 0x000328000c1e1100 */
[----:B------:R1:W4:Y:S01]  /*ce80*/  LDG.E.U8 R86, desc[UR24][R60.64] ;  /* 0x000000183c567981 */ /* 0x000322000c1e1100 */
[----:B0-----:R-:W-:-:S02]  /*ce90*/  IADD3 R58, P1, PT, R184, UR16, RZ ;  /* 0x00000010b83a7c10 */ /* 0x001fc4000ff3e0ff */
[----:B-1----:R-:W-:Y:S02]  /*cea0*/  IADD3 R56, P0, PT, R180, UR16, RZ ;  /* 0x00000010b4387c10 */ /* 0x002fe4000ff1e0ff */
[----:B------:R-:W-:Y:S02]  /*ceb0*/  IADD3.X R59, PT, PT, R185, UR6, RZ, P1, !PT ;  /* 0x00000006b93b7c10 */ /* 0x000fe40008ffe4ff */
[----:B------:R-:W-:Y:S02]  /*cec0*/  IADD3.X R57, PT, PT, R181, UR6, RZ, P0, !PT ;  /* 0x00000006b5397c10 */ /* 0x000fe400087fe4ff */
[----:B------:R-:W-:Y:S01]  /*ced0*/  IADD3 R60, P1, PT, R176, UR16, RZ ;  /* 0x00000010b03c7c10 */ /* 0x000fe2000ff3e0ff */
        /* <DEDUP_REMOVED lines=9> */
[----:B------:R0:W4:Y:S01]  /*cf70*/  LDG.E.U8 R90, desc[UR24][R58.64] ;  /* 0x000000183a5a7981 */ /* 0x000122000c1e1100 */
[----:B------:R-:W-:Y:S02]  /*cf80*/  IADD3 R60, P1, PT, R160, UR16, RZ ;  /* 0x00000010a03c7c10 */ /* 0x000fe4000ff3e0ff */
[----:B------:R-:W-:Y:S01]  /*cf90*/  IADD3.X R63, PT, PT, R165, UR6, RZ, P0, !PT ;  /* 0x00000006a53f7c10 */ /* 0x000fe200087fe4ff */
[----:B------:R1:W4:Y:S01]  /*cfa0*/  LDG.E.U8 R91, desc[UR24][R56.64] ;  /* 0x00000018385b7981 */ /* 0x000322000c1e1100 */
[----:B------:R-:W-:-:S03]  /*cfb0*/  IADD3.X R61, PT, PT, R161, UR6, RZ, P1, !PT ;  /* 0x00000006a13d7c10 */ /* 0x000fc60008ffe4ff */
[----:B------:R1:W4:Y:S01]  /*cfc0*/  LDG.E.U8 R92, desc[UR24][R62.64] ;  /* 0x000000183e5c7981 */ /* 0x000322000c1e1100 */
[----:B0-----:R-:W-:-:S03]  /*cfd0*/  IADD3 R58, P0, PT, R156, UR16, RZ ;  /* 0x000000109c3a7c10 */ /* 0x001fc6000ff1e0ff */
[----:B------:R0:W4:Y:S01]  /*cfe0*/  LDG.E.U8 R93, desc[UR24][R60.64] ;  /* 0x000000183c5d7981 */ /* 0x000122000c1e1100 */
[----:B-1----:R-:W-:Y:S02]  /*cff0*/  IADD3 R56, P2, PT, R152, UR16, RZ ;  /* 0x0000001098387c10 */ /* 0x002fe4000ff5e0ff */
[----:B------:R-:W-:Y:S02]  /*d000*/  IADD3.X R59, PT, PT, R157, UR6, RZ, P0, !PT ;  /* 0x000000069d3b7c10 */ /* 0x000fe400087fe4ff */
[----:B------:R-:W-:Y:S02]  /*d010*/  IADD3.X R57, PT, PT, R153, UR6, RZ, P2, !PT ;  /* 0x0000000699397c10 */ /* 0x000fe400097fe4ff */
[----:B------:R-:W-:Y:S01]  /*d020*/  IADD3 R62, P1, PT, R148, UR16, RZ ;  /* 0x00000010943e7c10 */ /* 0x000fe2000ff3e0ff */
[----:B------:R1:W4:Y:S01]  /*d030*/  LDG.E.U8 R94, desc[UR24][R58.64] ;  /* 0x000000183a5e7981 */ /* 0x000322000c1e1100 */
[----:B0-----:R-:W-:Y:S02]  /*d040*/  IADD3 R60, P2, PT, R136, UR16, RZ ;  /* 0x00000010883c7c10 */ /* 0x001fe4000ff5e0ff */
[----:B------:R-:W-:Y:S01]  /*d050*/  IADD3.X R63, PT, PT, R149, UR6, RZ, P1, !PT ;  /* 0x00000006953f7c10 */ /* 0x000fe20008ffe4ff */
[----:B------:R0:W4:Y:S01]  /*d060*/  LDG.E.U8 R95, desc[UR24][R56.64] ;  /* 0x00000018385f7981 */ /* 0x000122000c1e1100 */
[----:B------:R-:W-:-:S03]  /*d070*/  IADD3.X R61, PT, PT, R137, UR6, RZ, P2, !PT ;  /* 0x00000006893d7c10 */ /* 0x000fc600097fe4ff */
[----:B------:R-:W4:Y:S01]  /*d080*/  LDG.E.U8 R62, desc[UR24][R62.64] ;  /* 0x000000183e3e7981 */ /* 0x000f22000c1e1100 */
[----:B-1----:R-:W-:-:S03]  /*d090*/  IADD3 R58, P1, PT, R140, UR16, RZ ;  /* 0x000000108c3a7c10 */ /* 0x002fc6000ff3e0ff */
[----:B------:R1:W4:Y:S01]  /*d0a0*/  LDG.E.U8 R60, desc[UR24][R60.64] ;  /* 0x000000183c3c7981 */ /* 0x000322000c1e1100 */
[----:B0-----:R-:W-:Y:S02]  /*d0b0*/  IADD3 R56, P0, PT, R144, UR16, RZ ;  /* 0x0000001090387c10 */ /* 0x001fe4000ff1e0ff */
[----:B------:R-:W-:Y:S02]  /*d0c0*/  IADD3.X R59, PT, PT, R141, UR6, RZ, P1, !PT ;  /* 0x000000068d3b7c10 */ /* 0x000fe40008ffe4ff */
[----:B------:R-:W-:-:S03]  /*d0d0*/  IADD3.X R57, PT, PT, R145, UR6, RZ, P0, !PT ;  /* 0x0000000691397c10 */ /* 0x000fc600087fe4ff */
[----:B------:R-:W4:Y:S04]  /*d0e0*/  LDG.E.U8 R58, desc[UR24][R58.64] ;  /* 0x000000183a3a7981 */ /* 0x000f28000c1e1100 */
[----:B------:R0:W4:Y:S01]  /*d0f0*/  LDG.E.U8 R56, desc[UR24][R56.64] ;  /* 0x0000001838387981 */ /* 0x000122000c1e1100 */
[----:B------:R-:W0:Y:S01]  /*d100*/  S2R R96, SR_TID.X ;  /* 0x0000000000607919 */ /* 0x000e220000002100 */
[----:B-1----:R-:W-:Y:S02]  /*d110*/  LOP3.LUT R61, R3, 0x20, RZ, 0x3c, !PT ;  /* 0x00000020033d7812 */ /* 0x002fe400078e3cff */
[----:B------:R-:W-:Y:S04]  /*d120*/  STS.U8 [R3+UR10+0x10000], R28 ;  /* 0x0100001c03007988 */ /* 0x000fe8000800000a */
[----:B--2---:R-:W-:Y:S04]  /*d130*/  STS.U8 [R3+UR10+0x10200], R29 ;  /* 0x0102001d03007988 */ /* 0x004fe8000800000a */
        /* <DEDUP_REMOVED lines=35> */
[----:B0-----:R-:W-:-:S03]  /*d370*/  IMAD.SHL.U32 R57, R96, 0x2, RZ ;  /* 0x0000000260397824 */ /* 0x001fc600078e00ff */
[----:B------:R-:W-:Y:S04]  /*d380*/  STS.U8 [R61+UR10+0x10b00], R73 ;  /* 0x010b00493d007988 */ /* 0x000fe8000800000a */
[----:B------:R-:W-:Y:S04]  /*d390*/  STS.U8 [R61+UR10+0x10d00], R74 ;  /* 0x010d004a3d007988 */ /* 0x000fe8000800000a */
[----:B------:R-:W-:Y:S04]  /*d3a0*/  STS.U8 [R61+UR10+0x10f00], R75 ;  /* 0x010f004b3d007988 */ /* 0x000fe8000800000a */
[----:B------:R-:W-:Y:S01]  /*d3b0*/  STS.U8 [R61+UR10+0x11100], R76 ;  /* 0x0111004c3d007988 */ /* 0x000fe2000800000a */
[----:B------:R-:W-:-:S03]  /*d3c0*/  IMAD.SHL.U32 R59, R96, 0x8, RZ ;  /* 0x00000008603b7824 */ /* 0x000fc600078e00ff */
[----:B------:R-:W-:Y:S01]  /*d3d0*/  STS.U8 [R61+UR10+0x11300], R77 ;  /* 0x0113004d3d007988 */ /* 0x000fe2000800000a */
[----:B------:R-:W-:-:S03]  /*d3e0*/  LOP3.LUT R57, R57, 0x20, RZ, 0xc0, !PT ;  /* 0x0000002039397812 */ /* 0x000fc600078ec0ff */
[----:B------:R-:W-:Y:S04]  /*d3f0*/  STS.U8 [R61+UR10+0x11500], R78 ;  /* 0x0115004e3d007988 */ /* 0x000fe8000800000a */
[----:B------:R-:W-:Y:S04]  /*d400*/  STS.U8 [R61+UR10+0x11700], R79 ;  /* 0x0117004f3d007988 */ /* 0x000fe8000800000a */
[----:B------:R-:W-:Y:S01]  /*d410*/  STS.U8 [R61+UR10+0x11900], R80 ;  /* 0x011900503d007988 */ /* 0x000fe2000800000a */
[----:B------:R-:W-:-:S03]  /*d420*/  LOP3.LUT R57, R57, 0x430, R59, 0x78, !PT ;  /* 0x0000043039397812 */ /* 0x000fc600078e783b */
[----:B---3--:R-:W-:Y:S04]  /*d430*/  STS.U8 [R61+UR10+0x11b00], R81 ;  /* 0x011b00513d007988 */ /* 0x008fe8000800000a */
[----:B------:R-:W-:Y:S01]  /*d440*/  STS.U8 [R61+UR10+0x11d00], R82 ;  /* 0x011d00523d007988 */ /* 0x000fe2000800000a */
[----:B------:R-:W-:-:S03]  /*d450*/  LOP3.LUT R59, R96, 0x6f, RZ, 0xc0, !PT ;  /* 0x0000006f603b7812 */ /* 0x000fc600078ec0ff */
[----:B------:R-:W-:Y:S01]  /*d460*/  STS.U8 [R61+UR10+0x11f00], R83 ;  /* 0x011f00533d007988 */ /* 0x000fe2000800000a */
[----:B------:R-:W-:Y:S01]  /*d470*/  F2FP.SATFINITE.E4M3.F32.PACK_AB_MERGE_C R11, R12, R11, RZ ;  /* 0x0000000b0c0b723e */ /* 0x000fe200048070ff */
[----:B------:R-:W-:Y:S01]  /*d480*/  IMAD R57, R59, 0x40, R57 ;  /* 0x000000403b397824 */ /* 0x000fe200078e0239 */
[----:B------:R-:W-:Y:S02]  /*d490*/  F2FP.SATFINITE.E4M3.F32.PACK_AB_MERGE_C R14, R15, R14, RZ ;  /* 0x0000000e0f0e723e */ /* 0x000fe400048070ff */
[----:B------:R-:W-:Y:S01]  /*d4a0*/  F2FP.SATFINITE.E4M3.F32.PACK_AB_MERGE_C R16, R17, R16, RZ ;  /* 0x000000101110723e */ /* 0x000fe200048070ff */
[----:B----4-:R-:W-:Y:S04]  /*d4b0*/  STS.U8 [R61+UR10+0x12100], R84 ;  /* 0x012100543d007988 */ /* 0x010fe8000800000a */
[----:B------:R-:W-:Y:S04]  /*d4c0*/  STS.U8 [R61+UR10+0x12300], R85 ;  /* 0x012300553d007988 */ /* 0x000fe8000800000a */
[----:B------:R-:W-:Y:S01]  /*d4d0*/  STS.U8 [R61+UR10+0x12500], R86 ;  /* 0x012500563d007988 */ /* 0x000fe2000800000a */
[----:B------:R-:W-:-:S02]  /*d4e0*/  F2FP.SATFINITE.E4M3.F32.PACK_AB_MERGE_C R18, R19, R18, RZ ;  /* 0x000000121312723e */ /* 0x000fc400048070ff */
[----:B------:R-:W-:Y:S02]  /*d4f0*/  F2FP.SATFINITE.E4M3.F32.PACK_AB_MERGE_C R26, R27, R26, RZ ;  /* 0x0000001a1b1a723e */ /* 0x000fe400048070ff */
[----:B------:R-:W-:Y:S02]  /*d500*/  F2FP.SATFINITE.E4M3.F32.PACK_AB_MERGE_C R20, R21, R20, RZ ;  /* 0x000000141514723e */ /* 0x000fe400048070ff */
[----:B------:R-:W-:Y:S01]  /*d510*/  F2FP.SATFINITE.E4M3.F32.PACK_AB_MERGE_C R22, R23, R22, RZ ;  /* 0x000000161716723e */ /* 0x000fe200048070ff */
[----:B------:R-:W-:Y:S04]  /*d520*/  STS.U8 [R61+UR10+0x12700], R87 ;  /* 0x012700573d007988 */ /* 0x000fe8000800000a */
[----:B------:R-:W-:Y:S01]  /*d530*/  STS.U8 [R61+UR10+0x12900], R88 ;  /* 0x012900583d007988 */ /* 0x000fe2000800000a */
[----:B------:R-:W-:-:S03]  /*d540*/  F2FP.SATFINITE.E4M3.F32.PACK_AB_MERGE_C R24, R25, R24, RZ ;  /* 0x000000181918723e */ /* 0x000fc600048070ff */
[----:B------:R-:W-:Y:S01]  /*d550*/  STS.U8 [R61+UR10+0x12b00], R89 ;  /* 0x012b00593d007988 */ /* 0x000fe2000800000a */
[----:B------:R-:W-:Y:S02]  /*d560*/  F2FP.SATFINITE.E4M3.F32.PACK_AB_MERGE_C R245, R13, R245, R14 ;  /* 0x000000f50df5723e */ /* 0x000fe4000480700e */
[----:B------:R-:W-:Y:S02]  /*d570*/  F2FP.SATFINITE.E4M3.F32.PACK_AB_MERGE_C R244, R10, R244, R11 ;  /* 0x000000f40af4723e */ /* 0x000fe4000480700b */
[----:B------:R-:W-:Y:S02]  /*d580*/  F2FP.SATFINITE.E4M3.F32.PACK_AB_MERGE_C R246, R246, R9, R16 ;  /* 0x00000009f6f6723e */ /* 0x000fe40004807010 */
[----:B------:R-:W-:Y:S01]  /*d590*/  F2FP.SATFINITE.E4M3.F32.PACK_AB_MERGE_C R247, R247, R8, R18 ;  /* 0x00000008f7f7723e */ /* 0x000fe20004807012 */
[----:B------:R-:W-:Y:S04]  /*d5a0*/  STS.U8 [R61+UR10+0x12d00], R90 ;  /* 0x012d005a3d007988 */ /* 0x000fe8000800000a */
[----:B------:R-:W-:Y:S01]  /*d5b0*/  STS.U8 [R61+UR10+0x12f00], R91 ;  /* 0x012f005b3d007988 */ /* 0x000fe2000800000a */
[----:B------:R-:W-:-:S03]  /*d5c0*/  F2FP.SATFINITE.E4M3.F32.PACK_AB_MERGE_C R251, R251, R4, R26 ;  /* 0x00000004fbfb723e */ /* 0x000fc6000480701a */
[----:B------:R-:W-:Y:S01]  /*d5d0*/  STS.U8 [R61+UR10+0x13100], R92 ;  /* 0x0131005c3d007988 */ /* 0x000fe2000800000a */
[----:B------:R-:W-:-:S03]  /*d5e0*/  F2FP.SATFINITE.E4M3.F32.PACK_AB_MERGE_C R249, R249, R7, R22 ;  /* 0x00000007f9f9723e */ /* 0x000fc60004807016 */
[----:B------:R-:W-:Y:S01]  /*d5f0*/  STS.U8 [R61+UR10+0x13300], R93 ;  /* 0x0133005d3d007988 */ /* 0x000fe2000800000a */
[----:B------:R-:W-:Y:S02]  /*d600*/  F2FP.SATFINITE.E4M3.F32.PACK_AB_MERGE_C R248, R248, R6, R20 ;  /* 0x00000006f8f8723e */ /* 0x000fe40004807014 */
[----:B------:R-:W-:Y:S02]  /*d610*/  F2FP.SATFINITE.E4M3.F32.PACK_AB_MERGE_C R250, R250, R5, R24 ;  /* 0x00000005fafa723e */ /* 0x000fe40004807018 */
[----:B------:R-:W-:Y:S01]  /*d620*/  LOP3.LUT R4, R57, 0x10, RZ, 0x3c, !PT ;  /* 0x0000001039047812 */ /* 0x000fe200078e3cff */
[----:B------:R-:W-:Y:S04]  /*d630*/  STS.U8 [R61+UR10+0x13500], R94 ;  /* 0x0135005e3d007988 */ /* 0x000fe8000800000a */
[----:B------:R-:W-:Y:S04]  /*d640*/  STS.U8 [R61+UR10+0x13700], R95 ;  /* 0x0137005f3d007988 */ /* 0x000fe8000800000a */
[----:B------:R-:W-:Y:S04]  /*d650*/  STS.U8 [R61+UR10+0x13900], R62 ;  /* 0x0139003e3d007988 */ /* 0x000fe8000800000a */
[----:B------:R-:W-:Y:S04]  /*d660*/  STS.U8 [R61+UR10+0x13b00], R56 ;  /* 0x013b00383d007988 */ /* 0x000fe8000800000a */
[----:B------:R-:W-:Y:S04]  /*d670*/  STS.U8 [R61+UR10+0x13d00], R58 ;  /* 0x013d003a3d007988 */ /* 0x000fe8000800000a */
[----:B------:R-:W-:Y:S04]  /*d680*/  STS.U8 [R61+UR10+0x13f00], R60 ;  /* 0x013f003c3d007988 */ /* 0x000fe8000800000a */
[----:B------:R-:W-:Y:S04]  /*d690*/  STS.128 [R57+UR10+0x14000], R244 ;  /* 0x014000f439007988 */ /* 0x000fe80008000c0a */
[----:B------:R0:W-:Y:S02]  /*d6a0*/  STS.128 [R4+UR10+0x14000], R248 ;  /* 0x014000f804007988 */ /* 0x0001e40008000c0a */
[----:B0-----:R-:W0:Y:S01]  /*d6b0*/  LDTM.x128 R4, tmem[UR12] ;  /* 0x0000000c000479ee */ /* 0x001e2200083c0000 */
[----:B------:R-:W-:Y:S01]  /*d6c0*/  NOP ;  /* 0x0000000000007918 */ /* 0x000fe20000000000 */
        /* <DEDUP_REMOVED lines=128> */
[----:B------:R0:W-:Y:S01]  /*ded0*/  STTM.x128 tmem[UR12], R4 ;  /* 0x00000004000079ed */ /* 0x0001e200083c000c */
[----:B------:R-:W1:Y:S02]  /*dee0*/  FENCE.VIEW.ASYNC.T ;  /* 0x00000000000073c6 */ /* 0x000e640000000200 */
[----:B-1----:R-:W-:Y:S06]  /*def0*/  BAR.SYNC.DEFER_BLOCKING 0x0 ;  /* 0x0000000000007b1d */ /* 0x002fec0000010000 */
[----:B------:R1:W-:Y:S06]  /*df00*/  MEMBAR.ALL.CTA ;  /* 0x0000000000007992 */ /* 0x0003ec0000008000 */
[----:B-1----:R-:W1:Y:S01]  /*df10*/  FENCE.VIEW.ASYNC.S ;  /* 0x00000000000073c6 */ /* 0x002e620000000000 */
[----:B------:R-:W-:Y:S01]  /*df20*/  ULEA UR20, UR17, UR10, 0x3 ;  /* 0x0000000a11147291 */ /* 0x000fe2000f8e18ff */
[----:B------:R-:W-:Y:S01]  /*df30*/  FADD R135, R135, R252 ;  /* 0x000000fc87877221 */ /* 0x000fe20000000000 */
[----:B------:R-:W-:-:S02]  /*df40*/  UMOV UR70, UR8 ;  /* 0x0000000800467c82 */ /* 0x000fc40008000000 */
[----:B------:R-:W-:Y:S01]  /*df50*/  UIADD3 UR20, UPT, UPT, UR20, 0x16000, URZ ;  /* 0x0001600014147890 */ /* 0x000fe2000fffe0ff */
[----:B-1----:R-:W-:Y:S06]  /*df60*/  BAR.SYNC.DEFER_BLOCKING 0x0 ;  /* 0x0000000000007b1d */ /* 0x002fec0000010000 */
[----:B------:R-:W-:Y:S05]  /*df70*/  BRA.U UP3, `(.L_x_18) ;  /* 0x0000000103347547 */ /* 0x000fea000b800000 */
[----:B------:R-:W-:Y:S01]  /*df80*/  UMOV UR60, UR4 ;  /* 0x00000004003c7c82 */ /* 0x000fe20008000000 */
[----:B------:R-:W-:Y:S01]  /*df90*/  UMOV UR61, 0x80004020 ;  /* 0x80004020003d7882 */ /* 0x000fe20000000000 */
[----:B------:R-:W-:Y:S01]  /*dfa0*/  UMOV UR64, 0x0 ;  /* 0x0000000000407882 */ /* 0x000fe20000000000 */
[----:B------:R-:W-:Y:S01]  /*dfb0*/  UMOV UR65, 0x8400010 ;  /* 0x0840001000417882 */ /* 0x000fe20000000000 */
[----:B------:R-:W-:Y:S01]  /*dfc0*/  UMOV UR6, UR20 ;  /* 0x0000001400067c82 */ /* 0x000fe20008000000 */
[----:B------:R-:W-:Y:S01]  /*dfd0*/  UMOV UR7, URZ ;  /* 0x000000ff00077c82 */ /* 0x000fe20008000000 */
[----:B------:R-:W-:Y:S01]  /*dfe0*/  UMOV UR62, 0x0 ;  /* 0x00000000003e7882 */ /* 0x000fe20000000000 */
[----:B------:R-:W-:Y:S01]  /*dff0*/  UMOV UR63, 0x8400010 ;  /* 0x08400010003f7882 */ /* 0x000fe20000000000 */
[----:B------:R1:W-:Y:S01]  /*e000*/  UTCQMMA gdesc[UR54], gdesc[UR60], tmem[UR11], tmem[UR64], idesc[UR65], UPT ;  /* 0x00ff403c360075ea */ /* 0x0003e2000b80030b */
[----:B------:R-:W-:Y:S01]  /*e010*/  UMOV UR6, UR6 ;  /* 0x0000000600067c82 */ /* 0x000fe20008000000 */
[----:B------:R1:W-:Y:S01]  /*e020*/  UTCQMMA gdesc[UR58], gdesc[UR42], tmem[UR11], tmem[UR62], idesc[UR63], UPT ;  /* 0x00ff3e2a3a0075ea */ /* 0x0003e2000b80030b */
[----:B------:R1:W-:Y:S01]  /*e030*/  UTCBAR [UR6], URZ ;  /* 0x000000ff060073e9 */ /* 0x0003e200080000ff */
[----:B------:R-:W-:-:S02]  /*e040*/  NOP ;  /* 0x0000000000007918 */ /* 0x000fc40000000000 */
.L_x_18:
[----:B------:R-:W2:Y:S01]  /*e050*/  LDL.LU R0, [R1+0x248] ;  /* 0x0002480001007983 */ /* 0x000ea20000300800 */
[----:B------:R-:W-:Y:S01]  /*e060*/  UIADD3 UR18, UP0, UPT, UR18, 0x40, URZ ;  /* 0x0000004012127890 */ /* 0x000fe2000ff1e0ff */
[----:B0-----:R-:W-:Y:S01]  /*e070*/  IMAD.U32 R36, RZ, RZ, UR70 ;  /* 0x00000046ff247e24 */ /* 0x001fe2000f8e00ff */
[----:B------:R-:W-:Y:S02]  /*e080*/  UIADD3 UR17, UPT, UPT, UR17, 0x1, URZ ;  /* 0x0000000111117890 */ /* 0x000fe4000fffe0ff */
[----:B------:R-:W-:Y:S02]  /*e090*/  UIADD3.X UR19, UPT, UPT, URZ, UR19, URZ, UP0, !UPT ;  /* 0x00000013ff137290 */ /* 0x000fe400087fe4ff */
[----:B------:R-:W-:Y:S02]  /*e0a0*/  UISETP.GE.U32.AND UP0, UPT, UR18, UR9, UPT ;  /* 0x000000091200728c */ /* 0x000fe4000bf06070 */
[----:B-1----:R-:W-:Y:S02]  /*e0b0*/  USHF.L.U32 UR6, UR22, 0x6, URZ ;  /* 0x0000000616067899 */ /* 0x002fe400080006ff */
[----:B------:R-:W-:-:S02]  /*e0c0*/  UISETP.GE.U32.AND.EX UP0, UPT, UR19, URZ, UPT, UP0 ;  /* 0x000000ff1300728c */ /* 0x000fc4000bf06100 */
[----:B------:R-:W-:Y:S02]  /*e0d0*/  UISETP.GT.AND UP4, UPT, UR17, 0x1, UPT ;  /* 0x000000011100788c */ /* 0x000fe4000bf84270 */
[----:B------:R-:W-:Y:S02]  /*e0e0*/  UIADD3 UR16, UPT, UPT, UR6, UR16, URZ ;  /* 0x0000001006107290 */ /* 0x000fe4000fffe0ff */
[----:B------:R-:W-:Y:S02]  /*e0f0*/  USEL UR6, URZ, 0x1, !UP4 ;  /* 0x00000001ff067887 */ /* 0x000fe4000e000000 */
[----:B------:R-:W-:Y:S02]  /*e100*/  UIADD3 UR68, UPT, UPT, UR67, UR68, URZ ;  /* 0x0000004443447290 */ /* 0x000fe4000fffe0ff */
[----:B------:R-:W-:Y:S02]  /*e110*/  USEL UR17, UR17, URZ, !UP4 ;  /* 0x000000ff11117287 */ /* 0x000fe4000e000000 */
[----:B------:R-:W-:Y:S01]  /*e120*/  ULOP3.LUT UR8, UR8, UR6, URZ, 0x3c, !UPT ;  /* 0x0000000608087292 */ /* 0x000fe2000f8e3cff */
[----:B--2---:R-:W-:-:S05]  /*e130*/  FFMA R0, R134, R0, R135 ;  /* 0x0000000086007223 */ /* 0x004fca0000000087 */
[----:B------:R0:W-:Y:S02]  /*e140*/  STL [R1+0x248], R0 ;  /* 0x0002480001007387 */ /* 0x0001e40000100800 */
[----:B0-----:R-:W-:Y:S01]  /*e150*/  IMAD.MOV.U32 R0, RZ, RZ, R2 ;  /* 0x000000ffff007224 */ /* 0x001fe200078e0002 */
[----:B------:R-:W-:Y:S06]  /*e160*/  BRA.U !UP0, `(.L_x_19) ;  /* 0xffffffb508147547 */ /* 0x000fec000b83ffff */
[----:B------:R-:W-:Y:S01]  /*e170*/  UISETP.GE.AND UP0, UPT, UR69, 0x1, UPT ;  /* 0x000000014500788c */ /* 0x000fe2000bf06270 */
[----:B------:R-:W-:-:S08]  /*e180*/  IMAD.MOV.U32 R0, RZ, RZ, R2 ;  /* 0x000000ffff007224 */ /* 0x000fd000078e0002 */
[----:B------:R-:W-:Y:S05]  /*e190*/  BRA.U !UP0, `(.L_x_14) ;  /* 0x0000000108147547 */ /* 0x000fea000b800000 */
[----:B------:R-:W-:-:S06]  /*e1a0*/  USHF.L.U32 UR4, UR70, 0x1f, URZ ;  /* 0x0000001f46047899 */ /* 0x000fcc00080006ff */
[----:B------:R-:W-:-:S04]  /*e1b0*/  IMAD.U32 R0, RZ, RZ, UR4 ;  /* 0x00000004ff007e24 */ /* 0x000fc8000f8e00ff */
[----:B------:R-:W0:Y:S02]  /*e1c0*/  SYNCS.PHASECHK.TRANS64.TRYWAIT P0, [UR20], R0 ;  /* 0x00000000ff0075a7 */ /* 0x000e240008001114 */
[----:B0-----:R-:W-:Y:S05]  /*e1d0*/  @!P0 BRA `(.L_x_20) ;  /* 0x0000006000bc8947 */ /* 0x001fea0003800000 */
.L_x_26:
[----:B------:R-:W-:-:S07]  /*e1e0*/  IMAD.MOV.U32 R0, RZ, RZ, R2 ;  /* 0x000000ffff007224 */ /* 0x000fce00078e0002 */
.L_x_14:
[----:B------:R-:W2:Y:S01]  /*e1f0*/  LDL.LU R134, [R1+0x248] ;  /* 0x0002480001867983 */ /* 0x000ea20000300800 */
[----:B------:R-:W0:Y:S01]  /*e200*/  LDC R160, c[0x0][0x3e8] ;  /* 0x0000fa00ffa07b82 */ /* 0x000e220000000800 */
[----:B------:R-:W3:Y:S01]  /*e210*/  LDCU.64 UR4, c[0x0][0x3e0] ;  /* 0x00007c00ff0477ac */ /* 0x000ee20008000a00 */
[----:B------:R-:W4:Y:S06]  /*e220*/  S2R R139, SR_TID.X ;  /* 0x00000000008b7919 */ /* 0x000f2c0000002100 */
[----:B------:R-:W-:Y:S08]  /*e230*/  BAR.SYNC.DEFER_BLOCKING 0x0 ;  /* 0x0000000000007b1d */ /* 0x000ff00000010000 */
[----:B------:R-:W5:Y:S08]  /*e240*/  S2UR UR8, SR_CTAID.X ;  /* 0x00000000000879c3 */ /* 0x000f700000002500 */
[----:B------:R-:W3:Y:S08]  /*e250*/  S2UR UR6, SR_CTAID.Y ;  /* 0x00000000000679c3 */ /* 0x000ef00000002600 */
[----:B------:R-:W1:Y:S01]  /*e260*/  LDC.64 R166, c[0x0][0x398] ;  /* 0x0000e600ffa67b82 */ /* 0x000e620000000a00 */
[----:B----4-:R-:W-:Y:S01]  /*e270*/  SHF.R.U32.HI R2, RZ, 0x2, R139 ;  /* 0x00000002ff027819 */ /* 0x010fe2000001168b */
[----:B------:R-:W4:Y:S06]  /*e280*/  @!P6 SYNCS.CCTL.IV [UR10+0x16000] ;  /* 0x01600000ff00e9b1 */ /* 0x000f2c000800000a */
[----:B----4-:R-:W-:Y:S01]  /*e290*/  BAR.SYNC.DEFER_BLOCKING 0x0 ;  /* 0x0000000000007b1d */ /* 0x010fe20000010000 */
[----:B------:R-:W-:-:S02]  /*e2a0*/  LOP3.LUT R2, R2, 0x38, RZ, 0xc0, !PT ;  /* 0x0000003802027812 */ /* 0x000fc400078ec0ff */
[--C-:B-1----:R-:W-:Y:S02]  /*e2b0*/  SHF.R.U32.HI R4, RZ, 0x1, R139.reuse ;  /* 0x00000001ff047819 */ /* 0x102fe4000001168b */
[----:B------:R-:W-:-:S05]  /*e2c0*/  LOP3.LUT R2, R2, 0x1f, R139, 0xf8, !PT ;  /* 0x0000001f02027812 */ /* 0x000fca00078ef88b */
[----:B------:R-:W-:-:S05]  /*e2d0*/  IMAD.SHL.U32 R2, R2, 0x10, RZ ;  /* 0x0000001002027824 */ /* 0x000fca00078e00ff */
[----:B------:R-:W-:-:S04]  /*e2e0*/  LOP3.LUT R3, R2, 0x1b0, RZ, 0xc0, !PT ;  /* 0x000001b002037812 */ /* 0x000fc800078ec0ff */
[----:B------:R-:W-:-:S05]  /*e2f0*/  LOP3.LUT R3, R3, 0x40, R4, 0xf8, !PT ;  /* 0x0000004003037812 */ /* 0x000fca00078ef804 */
[----:B------:R-:W-:Y:S01]  /*e300*/  VIADD R3, R3, UR10 ;  /* 0x0000000a03037c36 */ /* 0x000fe20008000000 */
[----:B------:R-:W2:Y:S01]  /*e310*/  @!P6 SYNCS.CCTL.IV [UR10+0x16008] ;  /* 0x01600800ff00e9b1 */ /* 0x000ea2000800000a */
[----:B------:R-:W-:Y:S02]  /*e320*/  LOP3.LUT R2, R2, 0x1f0, RZ, 0xc0, !PT ;  /* 0x000001f002027812 */ /* 0x000fe400078ec0ff */
[----:B------:R-:W-:-:S04]  /*e330*/  SHF.R.U32.HI R132, RZ, 0x2, R139 ;  /* 0x00000002ff847819 */ /* 0x000fc8000001168b */
[----:B------:R-:W-:-:S04]  /*e340*/  LOP3.LUT R133, R132, 0x38, RZ, 0xc0, !PT ;  /* 0x0000003884857812 */ /* 0x000fc800078ec0ff */
[----:B------:R-:W-:Y:S02]  /*e350*/  LOP3.LUT R133, R133, 0x1f, R139, 0xf8, !PT ;  /* 0x0000001f85857812 */ /* 0x000fe400078ef88b */
[C---:B------:R-:W-:Y:S02]  /*e360*/  LOP3.LUT R132, R139.reuse, 0x80, RZ, 0xc0, !PT ;  /* 0x000000808b847812 */ /* 0x040fe400078ec0ff */
[----:B------:R-:W-:Y:S02]  /*e370*/  LOP3.LUT R137, R139, 0x7f, RZ, 0xc0, !PT ;  /* 0x0000007f8b897812 */ /* 0x000fe400078ec0ff */
[----:B------:R-:W-:-:S05]  /*e380*/  LEA R132, R132, UR10, 0x5 ;  /* 0x0000000a84847c11 */ /* 0x000fca000f8e28ff */
[----:B------:R-:W-:Y:S01]  /*e390*/  IMAD R132, R137, 0x10, R132 ;  /* 0x0000001089847824 */ /* 0x000fe200078e0284 */
[----:B--2---:R1:W-:Y:S01]  /*e3a0*/  STSM.16.M88 [R3], R134 ;  /* 0x0000008603007844 */ /* 0x0043e20000000000 */
[----:B------:R-:W-:Y:S01]  /*e3b0*/  BAR.SYNC.DEFER_BLOCKING 0x0 ;  /* 0x0000000000007b1d */ /* 0x000fe20000010000 */
[----:B------:R-:W-:-:S05]  /*e3c0*/  FSETP.GEU.AND P1, PT, R134, 1.175494350822287508e-38, PT ;  /* 0x008000008600780b */ /* 0x000fca0003f2e000 */
[----:B------:R-:W2:Y:S01]  /*e3d0*/  LDTM.x128 R4, tmem[UR12] ;  /* 0x0000000c000479ee */ /* 0x000ea200083c0000 */
[----:B------:R4:W0:Y:S07]  /*e3e0*/  LDSM.16.M88 R136, [R2+UR10] ;  /* 0x0000000a0288783b */ /* 0x00082e0008000000 */
[----:B-1----:R-:W-:Y:S01]  /*e3f0*/  @!P1 FMUL R134, R134, 8388608 ;  /* 0x4b00000086869820 */ /* 0x002fe20000400000 */
[----:B------:R-:W-:Y:S01]  /*e400*/  NOP ;  /* 0x0000000000007918 */ /* 0x000fe20000000000 */
[----:B----4-:R-:W-:Y:S01]  /*e410*/  IMAD.SHL.U32 R2, R133, 0x10, RZ ;  /* 0x0000001085027824 */ /* 0x010fe200078e00ff */
[----:B------:R-:W-:-:S02]  /*e420*/  FSEL R133, RZ, -23, P1 ;  /* 0xc1b80000ff857808 */ /* 0x000fc40000800000 */
[C---:B0-----:R-:W-:Y:S02]  /*e430*/  FSETP.GT.AND P0, PT, |R136|.reuse, 8.50705917302346158658e+37, PT ;  /* 0x7e8000008800780b */ /* 0x041fe40003f04200 */
[----:B------:R-:W-:-:S11]  /*e440*/  FSETP.GEU.AND P1, PT, |R136|, 1.175494350822287508e-38, PT ;  /* 0x008000008800780b */ /* 0x000fd60003f2e200 */
[----:B------:R-:W-:-:S04]  /*e450*/  @P0 FMUL R136, R136, 0.25 ;  /* 0x3e80000088880820 */ /* 0x000fc80000400000 */
[----:B------:R-:W-:-:S06]  /*e460*/  @!P1 FMUL R136, R136, 16777216 ;  /* 0x4b80000088889820 */ /* 0x000fcc0000400000 */
[----:B------:R-:W0:Y:S01]  /*e470*/  MUFU.RCP R136, R136 ;  /* 0x0000008800887308 */ /* 0x000e220000001000 */
[----:B--2---:R-:W-:Y:S01]  /*e480*/  @P0 FMUL R4, R4, 0.25 ;  /* 0x3e80000004040820 */ /* 0x004fe20000400000 */
[----:B------:R-:W-:Y:S01]  /*e490*/  @P0 FMUL R5, R5, 0.25 ;  /* 0x3e80000005050820 */ /* 0x000fe20000400000 */
        /* <DEDUP_REMOVED lines=126> */
[----:B------:R-:W-:Y:S01]  /*ec80*/  @!P1 FMUL R4, R4, 16777216 ;  /* 0x4b80000004049820 */ /* 0x000fe20000400000 */
        /* <DEDUP_REMOVED lines=254> */
[----:B------:R-:W-:Y:S01]  /*fc70*/  FMUL R131, R136, R131 ;  /* 0x0000008388837220 */ /* 0x000fe20000400000 */
[----:B------:R-:W-:-:S02]  /*fc80*/  F2FP.SATFINITE.E4M3.F32.PACK_AB_MERGE_C R136, R5, R4, RZ ;  /* 0x000000040588723e */ /* 0x000fc400048070ff */
[----:B------:R-:W-:Y:S02]  /*fc90*/  F2FP.SATFINITE.E4M3.F32.PACK_AB_MERGE_C R137, R7, R6, RZ ;  /* 0x000000060789723e */ /* 0x000fe400048070ff */
[----:B------:R-:W-:Y:S02]  /*fca0*/  F2FP.SATFINITE.E4M3.F32.PACK_AB_MERGE_C R8, R9, R8, RZ ;  /* 0x000000080908723e */ /* 0x000fe400048070ff */
[----:B------:R-:W-:Y:S02]  /*fcb0*/  F2FP.SATFINITE.E4M3.F32.PACK_AB_MERGE_C R12, R13, R12, RZ ;  /* 0x0000000c0d0c723e */ /* 0x000fe400048070ff */
[----:B------:R-:W-:Y:S02]  /*fcc0*/  F2FP.SATFINITE.E4M3.F32.PACK_AB_MERGE_C R14, R15, R14, RZ ;  /* 0x0000000e0f0e723e */ /* 0x000fe400048070ff */
[----:B------:R-:W-:Y:S02]  /*fcd0*/  F2FP.SATFINITE.E4M3.F32.PACK_AB_MERGE_C R16, R17, R16, RZ ;  /* 0x000000101110723e */ /* 0x000fe400048070ff */
[----:B------:R-:W-:-:S02]  /*fce0*/  F2FP.SATFINITE.E4M3.F32.PACK_AB_MERGE_C R28, R29, R28, RZ ;  /* 0x0000001c1d1c723e */ /* 0x000fc400048070ff */
[----:B------:R-:W-:Y:S02]  /*fcf0*/  F2FP.SATFINITE.E4M3.F32.PACK_AB_MERGE_C R36, R37, R36, RZ ;  /* 0x000000242524723e */ /* 0x000fe400048070ff */
[----:B------:R-:W-:Y:S02]  /*fd00*/  F2FP.SATFINITE.E4M3.F32.PACK_AB_MERGE_C R38, R39, R38, RZ ;  /* 0x000000262726723e */ /* 0x000fe400048070ff */
[----:B------:R-:W-:Y:S02]  /*fd10*/  F2FP.SATFINITE.E4M3.F32.PACK_AB_MERGE_C R4, R99, R98, RZ ;  /* 0x000000626304723e */ /* 0x000fe400048070ff */
[----:B------:R-:W-:Y:S02]  /*fd20*/  LOP3.LUT R136, R136, 0xffff, RZ, 0xc0, !PT ;  /* 0x0000ffff88887812 */ /* 0x000fe400078ec0ff */
[----:B------:R-:W-:Y:S02]  /*fd30*/  LOP3.LUT R137, R137, 0xffff, RZ, 0xc0, !PT ;  /* 0x0000ffff89897812 */ /* 0x000fe400078ec0ff */
[----:B------:R-:W-:-:S02]  /*fd40*/  LOP3.LUT R29, R8, 0xffff, RZ, 0xc0, !PT ;  /* 0x0000ffff081d7812 */ /* 0x000fc400078ec0ff */
[----:B------:R-:W-:Y:S02]  /*fd50*/  LOP3.LUT R39, R16, 0xffff, RZ, 0xc0, !PT ;  /* 0x0000ffff10277812 */ /* 0x000fe400078ec0ff */
[----:B------:R-:W-:Y:S02]  /*fd60*/  LOP3.LUT R37, R12, 0xffff, RZ, 0xc0, !PT ;  /* 0x0000ffff0c257812 */ /* 0x000fe400078ec0ff */
[----:B------:R-:W-:Y:S02]  /*fd70*/  LOP3.LUT R98, R14, 0xffff, RZ, 0xc0, !PT ;  /* 0x0000ffff0e627812 */ /* 0x000fe400078ec0ff */
[----:B------:R-:W-:Y:S02]  /*fd80*/  F2FP.SATFINITE.E4M3.F32.PACK_AB_MERGE_C R20, R21, R20, RZ ;  /* 0x000000141514723e */ /* 0x000fe400048070ff */
[----:B------:R-:W-:Y:S02]  /*fd90*/  F2FP.SATFINITE.E4M3.F32.PACK_AB_MERGE_C R22, R23, R22, RZ ;  /* 0x000000161716723e */ /* 0x000fe400048070ff */
        /* <DEDUP_REMOVED lines=10> */
[--C-:B------:R-:W-:Y:S02]  /*fe40*/  PRMT R9, R29, 0x3340, R0.reuse ;  /* 0x000033401d097816 */ /* 0x100fe40000000000 */
[----:B------:R-:W-:Y:S02]  /*fe50*/  PRMT R14, R39, 0x3340, R0 ;  /* 0x00003340270e7816 */ /* 0x000fe40000000000 */
[----:B------:R-:W-:-:S02]  /*fe60*/  PRMT R12, R136, 0x3340, R137 ;  /* 0x00003340880c7816 */ /* 0x000fc40000000089 */
[----:B------:R-:W-:Y:S02]  /*fe70*/  PRMT R13, R37, 0x3340, R98 ;  /* 0x00003340250d7816 */ /* 0x000fe40000000062 */
[----:B------:R-:W-:Y:S02]  /*fe80*/  F2FP.SATFINITE.E4M3.F32.PACK_AB_MERGE_C R50, R51, R50, RZ ;  /* 0x000000323332723e */ /* 0x000fe400048070ff */
[----:B------:R-:W-:Y:S02]  /*fe90*/  F2FP.SATFINITE.E4M3.F32.PACK_AB_MERGE_C R52, R53, R52, RZ ;  /* 0x000000343534723e */ /* 0x000fe400048070ff */
[----:B------:R-:W-:Y:S02]  /*fea0*/  F2FP.SATFINITE.E4M3.F32.PACK_AB_MERGE_C R54, R55, R54, RZ ;  /* 0x000000363736723e */ /* 0x000fe400048070ff */
[----:B------:R-:W-:Y:S02]  /*feb0*/  F2FP.SATFINITE.E4M3.F32.PACK_AB_MERGE_C R7, R123, R122, RZ ;  /* 0x0000007a7b07723e */ /* 0x000fe400048070ff */
[----:B------:R-:W-:-:S02]  /*fec0*/  F2FP.SATFINITE.E4M3.F32.PACK_AB_MERGE_C R8, R131, R130, RZ ;  /* 0x000000828308723e */ /* 0x000fc400048070ff */
[----:B------:R-:W-:Y:S02]  /*fed0*/  LOP3.LUT R41, R20, 0xffff, RZ, 0xc0, !PT ;  /* 0x0000ffff14297812 */ /* 0x000fe400078ec0ff */
[----:B------:R-:W-:Y:S02]  /*fee0*/  LOP3.LUT R106, R22, 0xffff, RZ, 0xc0, !PT ;  /* 0x0000ffff166a7812 */ /* 0x000fe400078ec0ff */
[----:B------:R-:W-:Y:S02]  /*fef0*/  LOP3.LUT R43, R24, 0xffff, RZ, 0xc0, !PT ;  /* 0x0000ffff182b7812 */ /* 0x000fe400078ec0ff */
[----:B------:R-:W-:Y:S02]  /*ff00*/  LOP3.LUT R45, R28, 0xffff, RZ, 0xc0, !PT ;  /* 0x0000ffff1c2d7812 */ /* 0x000fe400078ec0ff */
[----:B------:R-:W-:Y:S02]  /*ff10*/  LOP3.LUT R114, R30, 0xffff, RZ, 0xc0, !PT ;  /* 0x0000ffff1e727812 */ /* 0x000fe400078ec0ff */
[----:B------:R-:W-:-:S02]  /*ff20*/  LOP3.LUT R47, R32, 0xffff, RZ, 0xc0, !PT ;  /* 0x0000ffff202f7812 */ /* 0x000fc400078ec0ff */
[----:B------:R-:W-:Y:S02]  /*ff30*/  LOP3.LUT R49, R36, 0xffff, RZ, 0xc0, !PT ;  /* 0x0000ffff24317812 */ /* 0x000fe400078ec0ff */
[----:B------:R-:W-:Y:S02]  /*ff40*/  LOP3.LUT R122, R38, 0xffff, RZ, 0xc0, !PT ;  /* 0x0000ffff267a7812 */ /* 0x000fe400078ec0ff */
[----:B------:R-:W-:Y:S02]  /*ff50*/  LOP3.LUT R51, R40, 0xffff, RZ, 0xc0, !PT ;  /* 0x0000ffff28337812 */ /* 0x000fe400078ec0ff */
[----:B------:R-:W-:Y:S02]  /*ff60*/  LOP3.LUT R53, R44, 0xffff, RZ, 0xc0, !PT ;  /* 0x0000ffff2c357812 */ /* 0x000fe400078ec0ff */
[----:B------:R-:W-:Y:S02]  /*ff70*/  LOP3.LUT R130, R46, 0xffff, RZ, 0xc0, !PT ;  /* 0x0000ffff2e827812 */ /* 0x000fe400078ec0ff */
[----:B------:R-:W-:-:S02]  /*ff80*/  LOP3.LUT R55, R48, 0xffff, RZ, 0xc0, !PT ;  /* 0x0000ffff30377812 */ /* 0x000fc400078ec0ff */
        /* <DEDUP_REMOVED lines=9> */
[----:B------:R-:W-:Y:S02]  /*10020*/  F2FP.SATFINITE.E4M3.F32.PACK_AB_MERGE_C R80, R81, R80, RZ ;  /* 0x000000505150723e */ /* 0x000fe400048070ff */
[----:B------:R-:W-:Y:S02]  /*10030*/  PRMT R12, R12, 0x5410, R9 ;  /* 0x000054100c0c7816 */ /* 0x000fe40000000009 */
[----:B------:R-:W-:-:S02]  /*10040*/  PRMT R13, R13, 0x5410, R14 ;  /* 0x000054100d0d7816 */ /* 0x000fc4000000000e */
[----:B------:R-:W-:Y:S02]  /*10050*/  F2FP.SATFINITE.E4M3.F32.PACK_AB_MERGE_C R10, R11, R10, RZ ;  /* 0x0000000a0b0a723e */ /* 0x000fe400048070ff */
[--C-:B------:R-:W-:Y:S02]  /*10060*/  PRMT R9, R43, 0x3340, R0.reuse ;  /* 0x000033402b097816 */ /* 0x100fe40000000000 */
[----:B------:R-:W-:Y:S02]  /*10070*/  PRMT R16, R47, 0x3340, R0 ;  /* 0x000033402f107816 */ /* 0x000fe40000000000 */
[----:B------:R-:W-:Y:S02]  /*10080*/  PRMT R14, R41, 0x3340, R106 ;  /* 0x00003340290e7816 */ /* 0x000fe4000000006a */
[----:B------:R-:W-:Y:S02]  /*10090*/  PRMT R15, R45, 0x3340, R114 ;  /* 0x000033402d0f7816 */ /* 0x000fe40000000072 */
[----:B------:R-:W-:-:S02]  /*100a0*/  F2FP.SATFINITE.E4M3.F32.PACK_AB_MERGE_C R58, R59, R58, RZ ;  /* 0x0000003a3b3a723e */ /* 0x000fc400048070ff */
[--C-:B------:R-:W-:Y:S02]  /*100b0*/  PRMT R20, R51, 0x3340, R0.reuse ;  /* 0x0000334033147816 */ /* 0x100fe40000000000 */
[----:B------:R-:W-:Y:S02]  /*100c0*/  PRMT R22, R55, 0x3340, R0 ;  /* 0x0000334037167816 */ /* 0x000fe40000000000 */
[----:B------:R-:W-:Y:S02]  /*100d0*/  PRMT R11, R49, 0x3340, R122 ;  /* 0x00003340310b7816 */ /* 0x000fe4000000007a */
[----:B------:R-:W-:Y:S02]  /*100e0*/  PRMT R17, R53, 0x3340, R130 ;  /* 0x0000334035117816 */ /* 0x000fe40000000082 */
[----:B------:R-:W-:Y:S02]  /*100f0*/  F2FP.SATFINITE.E4M3.F32.PACK_AB_MERGE_C R66, R67, R66, RZ ;  /* 0x000000424342723e */ /* 0x000fe400048070ff */
[----:B------:R-:W-:-:S02]  /*10100*/  LOP3.LUT R52, R52, 0xffff, RZ, 0xc0, !PT ;  /* 0x0000ffff34347812 */ /* 0x000fc400078ec0ff */
        /* <DEDUP_REMOVED lines=11> */
[----:B------:R-:W-:-:S02]  /*101c0*/  F2FP.SATFINITE.E4M3.F32.PACK_AB_MERGE_C R84, R85, R84, RZ ;  /* 0x000000545554723e */ /* 0x000fc400048070ff */
[----:B------:R-:W-:Y:S02]  /*101d0*/  F2FP.SATFINITE.E4M3.F32.PACK_AB_MERGE_C R86, R87, R86, RZ ;  /* 0x000000565756723e */ /* 0x000fe400048070ff */
[----:B------:R-:W-:Y:S02]  /*101e0*/  F2FP.SATFINITE.E4M3.F32.PACK_AB_MERGE_C R88, R89, R88, RZ ;  /* 0x000000585958723e */ /* 0x000fe400048070ff */
[----:B------:R-:W-:Y:S02]  /*101f0*/  F2FP.SATFINITE.E4M3.F32.PACK_AB_MERGE_C R92, R93, R92, RZ ;  /* 0x0000005c5d5c723e */ /* 0x000fe400048070ff */
[----:B------:R-:W-:Y:S02]  /*10200*/  F2FP.SATFINITE.E4M3.F32.PACK_AB_MERGE_C R94, R95, R94, RZ ;  /* 0x0000005e5f5e723e */ /* 0x000fe400048070ff */
[----:B------:R-:W-:Y:S02]  /*10210*/  F2FP.SATFINITE.E4M3.F32.PACK_AB_MERGE_C R96, R97, R96, RZ ;  /* 0x000000606160723e */ /* 0x000fe400048070ff */
[----:B------:R-:W-:-:S02]  /*10220*/  PRMT R14, R14, 0x5410, R9 ;  /* 0x000054100e0e7816 */ /* 0x000fc40000000009 */
[----:B------:R-:W-:Y:S02]  /*10230*/  PRMT R15, R15, 0x5410, R16 ;  /* 0x000054100f0f7816 */ /* 0x000fe40000000010 */
[----:B------:R-:W-:Y:S02]  /*10240*/  F2FP.SATFINITE.E4M3.F32.PACK_AB_MERGE_C R100, R101, R100, RZ ;  /* 0x000000646564723e */ /* 0x000fe400048070ff */
[----:B------:R-:W-:Y:S02]  /*10250*/  F2FP.SATFINITE.E4M3.F32.PACK_AB_MERGE_C R102, R103, R102, RZ ;  /* 0x000000666766723e */ /* 0x000fe400048070ff */
[----:B------:R-:W-:Y:S02]  /*10260*/  F2FP.SATFINITE.E4M3.F32.PACK_AB_MERGE_C R104, R105, R104, RZ ;  /* 0x000000686968723e */ /* 0x000fe400048070ff */
[----:B------:R-:W-:Y:S02]  /*10270*/  F2FP.SATFINITE.E4M3.F32.PACK_AB_MERGE_C R108, R109, R108, RZ ;  /* 0x0000006c6d6c723e */ /* 0x000fe400048070ff */
[----:B------:R-:W-:-:S02]  /*10280*/  F2FP.SATFINITE.E4M3.F32.PACK_AB_MERGE_C R110, R111, R110, RZ ;  /* 0x0000006e6f6e723e */ /* 0x000fc400048070ff */
[----:B------:R-:W-:Y:S02]  /*10290*/  F2FP.SATFINITE.E4M3.F32.PACK_AB_MERGE_C R112, R113, R112, RZ ;  /* 0x000000707170723e */ /* 0x000fe400048070ff */
[----:B------:R-:W-:Y:S02]  /*102a0*/  PRMT R16, R11, 0x5410, R20 ;  /* 0x000054100b107816 */ /* 0x000fe40000000014 */
[----:B------:R-:W-:Y:S02]  /*102b0*/  PRMT R9, R17, 0x5410, R22 ;  /* 0x0000541011097816 */ /* 0x000fe40000000016 */
[----:B------:R-:W-:Y:S02]  /*102c0*/  F2FP.SATFINITE.E4M3.F32.PACK_AB_MERGE_C R18, R19, R18, RZ ;  /* 0x000000121312723e */ /* 0x000fe400048070ff */
[----:B------:R-:W-:Y:S02]  /*102d0*/  PRMT R11, R59, 0x3340, R0 ;  /* 0x000033403b0b7816 */ /* 0x000fe40000000000 */
[----:B------:R-:W-:-:S02]  /*102e0*/  PRMT R22, R52, 0x3340, R57 ;  /* 0x0000334034167816 */ /* 0x000fc40000000039 */
[----:B------:R-:W-:Y:S02]  /*102f0*/  F2FP.SATFINITE.E4M3.F32.PACK_AB_MERGE_C R74, R75, R74, RZ ;  /* 0x0000004a4b4a723e */ /* 0x000fe400048070ff */
[--C-:B------:R-:W-:Y:S02]  /*10300*/  PRMT R20, R63, 0x3340, R0.reuse ;  /* 0x000033403f147816 */ /* 0x100fe40000000000 */
[--C-:B------:R-:W-:Y:S02]  /*10310*/  PRMT R24, R67, 0x3340, R0.reuse ;  /* 0x0000334043187816 */ /* 0x100fe40000000000 */
[----:B------:R-:W-:Y:S02]  /*10320*/  PRMT R28, R71, 0x3340, R0 ;  /* 0x00003340471c7816 */ /* 0x000fe40000000000 */
[----:B------:R-:W-:Y:S02]  /*10330*/  PRMT R19, R60, 0x3340, R61 ;  /* 0x000033403c137816 */ /* 0x000fe4000000003d */
[----:B------:R-:W-:-:S02]  /*10340*/  PRMT R17, R68, 0x3340, R65 ;  /* 0x0000334044117816 */ /* 0x000fc40000000041 */
[----:B------:R-:W-:Y:S02]  /*10350*/  PRMT R21, R76, 0x3340, R69 ;  /* 0x000033404c157816 */ /* 0x000fe40000000045 */
[----:B------:R-:W-:Y:S02]  /*10360*/  F2FP.SATFINITE.E4M3.F32.PACK_AB_MERGE_C R82, R83, R82, RZ ;  /* 0x000000525352723e */ /* 0x000fe400048070ff */
        /* <DEDUP_REMOVED lines=12> */
[----:B------:R-:W-:Y:S02]  /*10430*/  PRMT R22, R22, 0x5410, R11 ;  /* 0x0000541016167816 */ /* 0x000fe4000000000b */
[----:B------:R-:W-:Y:S02]  /*10440*/  PRMT R19, R19, 0x5410, R20 ;  /* 0x0000541013137816 */ /* 0x000fe40000000014 */
        /* <DEDUP_REMOVED lines=8> */
[----:B------:R-:W-:Y:S02]  /*104d0*/  F2FP.SATFINITE.E4M3.F32.PACK_AB_MERGE_C R126, R127, R126, RZ ;  /* 0x0000007e7f7e723e */ /* 0x000fe400048070ff */
[----:B------:R-:W-:Y:S02]  /*104e0*/  F2FP.SATFINITE.E4M3.F32.PACK_AB_MERGE_C R128, R129, R128, RZ ;  /* 0x000000808180723e */ /* 0x000fe400048070ff */
[--C-:B------:R-:W-:Y:S02]  /*104f0*/  PRMT R28, R83, 0x3340, R0.reuse ;  /* 0x00003340531c7816 */ /* 0x100fe40000000000 */
[----:B------:R-:W-:Y:S02]  /*10500*/  PRMT R30, R87, 0x3340, R0 ;  /* 0x00003340571e7816 */ /* 0x000fe40000000000 */
[----:B------:R-:W-:Y:S02]  /*10510*/  PRMT R25, R100, 0x3340, R81 ;  /* 0x0000334064197816 */ /* 0x000fe40000000051 */
[----:B------:R-:W-:-:S02]  /*10520*/  PRMT R27, R108, 0x3340, R85 ;  /* 0x000033406c1b7816 */ /* 0x000fc40000000055 */
[----:B------:R-:W-:Y:S02]  /*10530*/  PRMT R24, R24, 0x5410, R21 ;  /* 0x0000541018187816 */ /* 0x000fe40000000015 */
[----:B------:R-:W-:Y:S02]  /*10540*/  PRMT R23, R23, 0x5410, R20 ;  /* 0x0000541017177816 */ /* 0x000fe40000000014 */
[----:B------:R-:W-:Y:S02]  /*10550*/  PRMT R21, R25, 0x5410, R28 ;  /* 0x0000541019157816 */ /* 0x000fe4000000001c */
[----:B------:R-:W-:Y:S02]  /*10560*/  PRMT R20, R27, 0x5410, R30 ;  /* 0x000054101b147816 */ /* 0x000fe4000000001e */
[----:B------:R-:W-:Y:S02]  /*10570*/  LOP3.LUT R124, R124, 0xffff, RZ, 0xc0, !PT ;  /* 0x0000ffff7c7c7812 */ /* 0x000fe400078ec0ff */
[----:B------:R-:W-:-:S02]  /*10580*/  LOP3.LUT R93, R126, 0xffff, RZ, 0xc0, !PT ;  /* 0x0000ffff7e5d7812 */ /* 0x000fc400078ec0ff */
[----:B------:R-:W-:Y:S02]  /*10590*/  LOP3.LUT R95, R128, 0xffff, RZ, 0xc0, !PT ;  /* 0x0000ffff805f7812 */ /* 0x000fe400078ec0ff */
[----:B------:R-:W-:Y:S02]  /*105a0*/  SHF.R.U32.HI R25, RZ, 0x8, R136 ;  /* 0x00000008ff197819 */ /* 0x000fe40000011688 */
[----:B------:R-:W-:Y:S02]  /*105b0*/  SHF.R.U32.HI R27, RZ, 0x8, R137 ;  /* 0x00000008ff1b7819 */ /* 0x000fe40000011689 */
[----:B------:R-:W-:Y:S02]  /*105c0*/  F2FP.SATFINITE.E4M3.F32.PACK_AB_MERGE_C R34, R35, R34, RZ ;  /* 0x000000222322723e */ /* 0x000fe400048070ff */
[----:B------:R-:W-:Y:S02]  /*105d0*/  SHF.R.U32.HI R28, RZ, 0x8, R29 ;  /* 0x00000008ff1c7819 */ /* 0x000fe4000001161d */
[----:B------:R-:W-:-:S02]  /*105e0*/  PRMT R36, R95, 0x3340, R0 ;  /* 0x000033405f247816 */ /* 0x000fc40000000000 */
[----:B------:R-:W-:Y:S02]  /*105f0*/  PRMT R35, R124, 0x3340, R93 ;  /* 0x000033407c237816 */ /* 0x000fe4000000005d */
[----:B------:R-:W-:Y:S02]  /*10600*/  LOP3.LUT R30, R25, 0xffff, RZ, 0xc0, !PT ;  /* 0x0000ffff191e7812 */ /* 0x000fe400078ec0ff */
[----:B------:R-:W-:Y:S02]  /*10610*/  LOP3.LUT R29, R27, 0xffff, RZ, 0xc0, !PT ;  /* 0x0000ffff1b1d7812 */ /* 0x000fe400078ec0ff */
[----:B------:R-:W-:Y:S02]  /*10620*/  PRMT R27, R35, 0x5410, R36 ;  /* 0x00005410231b7816 */ /* 0x000fe40000000024 */
[----:B------:R-:W-:Y:S02]  /*10630*/  LOP3.LUT R31, R28, 0xffff, RZ, 0xc0, !PT ;  /* 0x0000ffff1c1f7812 */ /* 0x000fe400078ec0ff */
[----:B------:R-:W-:-:S02]  /*10640*/  PRMT R35, R30, 0x3340, R29 ;  /* 0x000033401e237816 */ /* 0x000fc4000000001d */
[----:B------:R-:W-:Y:S02]  /*10650*/  SHF.R.U32.HI R28, RZ, 0x8, R37 ;  /* 0x00000008ff1c7819 */ /* 0x000fe40000011625 */
[----:B------:R-:W-:Y:S02]  /*10660*/  SHF.R.U32.HI R29, RZ, 0x8, R98 ;  /* 0x00000008ff1d7819 */ /* 0x000fe40000011662 */
        /* <DEDUP_REMOVED lines=9> */
[----:B------:R-:W-:-:S02]  /*10700*/  PRMT R37, R28, 0x3340, R29 ;  /* 0x000033401c257816 */ /* 0x000fc4000000001d */
[----:B------:R-:W-:Y:S02]  /*10710*/  PRMT R33, R91, 0x3340, R0 ;  /* 0x000033405b217816 */ /* 0x000fe40000000000 */
[----:B------:R-:W-:Y:S02]  /*10720*/  PRMT R32, R116, 0x3340, R89 ;  /* 0x0000334074207816 */ /* 0x000fe40000000059 */
[----:B------:R-:W-:Y:S02]  /*10730*/  SHF.R.U32.HI R28, RZ, 0x8, R45 ;  /* 0x00000008ff1c7819 */ /* 0x000fe4000001162d */
[----:B------:R-:W-:Y:S02]  /*10740*/  SHF.R.U32.HI R29, RZ, 0x8, R114 ;  /* 0x00000008ff1d7819 */ /* 0x000fe40000011672 */
[----:B------:R-:W-:Y:S02]  /*10750*/  PRMT R25, R32, 0x5410, R33 ;  /* 0x0000541020197816 */ /* 0x000fe40000000021 */
[----:B------:R-:W-:-:S02]  /*10760*/  PRMT R36, R31, 0x3340, R0 ;  /* 0x000033401f247816 */ /* 0x000fc40000000000 */
[----:B------:R-:W-:Y:S02]  /*10770*/  SHF.R.U32.HI R30, RZ, 0x8, R39 ;  /* 0x00000008ff1e7819 */ /* 0x000fe40000011627 */
[----:B------:R-:W-:Y:S02]  /*10780*/  LOP3.LUT R28, R28, 0xffff, RZ, 0xc0, !PT ;  /* 0x0000ffff1c1c7812 */ /* 0x000fe400078ec0ff */
[----:B------:R-:W-:Y:S02]  /*10790*/  LOP3.LUT R29, R29, 0xffff, RZ, 0xc0, !PT ;  /* 0x0000ffff1d1d7812 */ /* 0x000fe400078ec0ff */
[----:B------:R-:W-:Y:S02]  /*107a0*/  SHF.R.U32.HI R31, RZ, 0x8, R41 ;  /* 0x00000008ff1f7819 */ /* 0x000fe40000011629 */
[----:B------:R-:W-:Y:S02]  /*107b0*/  SHF.R.U32.HI R32, RZ, 0x8, R106 ;  /* 0x00000008ff207819 */ /* 0x000fe4000001166a */
[----:B------:R-:W-:-:S02]  /*107c0*/  LOP3.LUT R39, R30, 0xffff, RZ, 0xc0, !PT ;  /* 0x0000ffff1e277812 */ /* 0x000fc400078ec0ff */
[----:B------:R-:W-:Y:S02]  /*107d0*/  PRMT R41, R28, 0x3340, R29 ;  /* 0x000033401c297816 */ /* 0x000fe4000000001d */
[----:B------:R-:W-:Y:S02]  /*107e0*/  LOP3.LUT R31, R31, 0xffff, RZ, 0xc0, !PT ;  /* 0x0000ffff1f1f7812 */ /* 0x000fe400078ec0ff */
[----:B------:R-:W-:Y:S02]  /*107f0*/  LOP3.LUT R32, R32, 0xffff, RZ, 0xc0, !PT ;  /* 0x0000ffff20207812 */ /* 0x000fe400078ec0ff */
[----:B------:R-:W-:Y:S02]  /*10800*/  SHF.R.U32.HI R28, RZ, 0x8, R53 ;  /* 0x00000008ff1c7819 */ /* 0x000fe40000011635 */
[----:B------:R-:W-:Y:S02]  /*10810*/  SHF.R.U32.HI R29, RZ, 0x8, R130 ;  /* 0x00000008ff1d7819 */ /* 0x000fe40000011682 */
[----:B------:R-:W-:-:S02]  /*10820*/  PRMT R38, R39, 0x3340, R0 ;  /* 0x0000334027267816 */ /* 0x000fc40000000000 */
[----:B------:R-:W-:Y:S02]  /*10830*/  SHF.R.U32.HI R33, RZ, 0x8, R43 ;  /* 0x00000008ff217819 */ /* 0x000fe4000001162b */
[----:B------:R-:W-:Y:S02]  /*10840*/  PRMT R39, R31, 0x3340, R32 ;  /* 0x000033401f277816 */ /* 0x000fe40000000020 */
[----:B------:R-:W-:Y:S02]  /*10850*/  SHF.R.U32.HI R30, RZ, 0x8, R47 ;  /* 0x00000008ff1e7819 */ /* 0x000fe4000001162f */
[----:B------:R-:W-:Y:S02]  /*10860*/  LOP3.LUT R28, R28, 0xffff, RZ, 0xc0, !PT ;  /* 0x0000ffff1c1c7812 */ /* 0x000fe400078ec0ff */
[----:B------:R-:W-:Y:S02]  /*10870*/  LOP3.LUT R29, R29, 0xffff, RZ, 0xc0, !PT ;  /* 0x0000ffff1d1d7812 */ /* 0x000fe400078ec0ff */
[----:B------:R-:W-:-:S02]  /*10880*/  SHF.R.U32.HI R31, RZ, 0x8, R49 ;  /* 0x00000008ff1f7819 */ /* 0x000fc40000011631 */
[----:B------:R-:W-:Y:S02]  /*10890*/  SHF.R.U32.HI R32, RZ, 0x8, R122 ;  /* 0x00000008ff207819 */ /* 0x000fe4000001167a */
[----:B------:R-:W-:Y:S02]  /*108a0*/  LOP3.LUT R33, R33, 0xffff, RZ, 0xc0, !PT ;  /* 0x0000ffff21217812 */ /* 0x000fe400078ec0ff */
[----:B------:R-:W-:Y:S02]  /*108b0*/  LOP3.LUT R43, R30, 0xffff, RZ, 0xc0, !PT ;  /* 0x0000ffff1e2b7812 */ /* 0x000fe400078ec0ff */
[----:B------:R-:W-:Y:S02]  /*108c0*/  PRMT R45, R28, 0x3340, R29 ;  /* 0x000033401c2d7816 */ /* 0x000fe4000000001d */
[----:B------:R-:W-:Y:S02]  /*108d0*/  LOP3.LUT R31, R31, 0xffff, RZ, 0xc0, !PT ;  /* 0x0000ffff1f1f7812 */ /* 0x000fe400078ec0ff */
[----:B------:R-:W-:-:S02]  /*108e0*/  LOP3.LUT R32, R32, 0xffff, RZ, 0xc0, !PT ;  /* 0x0000ffff20207812 */ /* 0x000fc400078ec0ff */
[----:B------:R-:W-:Y:S02]  /*108f0*/  SHF.R.U32.HI R28, RZ, 0x8, R60 ;  /* 0x00000008ff1c7819 */ /* 0x000fe4000001163c */
[----:B------:R-:W-:Y:S02]  /*10900*/  SHF.R.U32.HI R29, RZ, 0x8, R61 ;  /* 0x00000008ff1d7819 */ /* 0x000fe4000001163d */
[--C-:B------:R-:W-:Y:S02]  /*10910*/  PRMT R40, R33, 0x3340, R0.reuse ;  /* 0x0000334021287816 */ /* 0x100fe40000000000 */
[----:B------:R-:W-:Y:S02]  /*10920*/  PRMT R44, R43, 0x3340, R0 ;  /* 0x000033402b2c7816 */ /* 0x000fe40000000000 */
[----:B------:R-:W-:Y:S02]  /*10930*/  SHF.R.U32.HI R33, RZ, 0x8, R51 ;  /* 0x00000008ff217819 */ /* 0x000fe40000011633 */
[----:B------:R-:W-:-:S02]  /*10940*/  PRMT R43, R31, 0x3340, R32 ;  /* 0x000033401f2b7816 */ /* 0x000fc40000000020 */
[----:B------:R-:W-:Y:S02]  /*10950*/  SHF.R.U32.HI R30, RZ, 0x8, R55 ;  /* 0x00000008ff1e7819 */ /* 0x000fe40000011637 */
[----:B------:R-:W-:Y:S02]  /*10960*/  LOP3.LUT R28, R28, 0xffff, RZ, 0xc0, !PT ;  /* 0x0000ffff1c1c7812 */ /* 0x000fe400078ec0ff */
[----:B------:R-:W-:Y:S02]  /*10970*/  LOP3.LUT R29, R29, 0xffff, RZ, 0xc0, !PT ;  /* 0x0000ffff1d1d7812 */ /* 0x000fe400078ec0ff */
[----:B------:R-:W-:Y:S02]  /*10980*/  SHF.R.U32.HI R31, RZ, 0x8, R52 ;  /* 0x00000008ff1f7819 */ /* 0x000fe40000011634 */
[----:B------:R-:W-:Y:S01]  /*10990*/  SHF.R.U32.HI R32, RZ, 0x8, R57 ;  /* 0x00000008ff207819 */ /* 0x000fe20000011639 */
[----:B------:R-:W-:Y:S01]  /*109a0*/  VIADD R135, R134, 0xc0cafb0d ;  /* 0xc0cafb0d86877836 */ /* 0x000fe20000000000 */
[----:B------:R-:W-:-:S02]  /*109b0*/  LOP3.LUT R33, R33, 0xffff, RZ, 0xc0, !PT ;  /* 0x0000ffff21217812 */ /* 0x000fc400078ec0ff */
[----:B------:R-:W-:Y:S02]  /*109c0*/  LOP3.LUT R47, R30, 0xffff, RZ, 0xc0, !PT ;  /* 0x0000ffff1e2f7812 */ /* 0x000fe400078ec0ff */
[----:B------:R-:W-:Y:S02]  /*109d0*/  PRMT R49, R28, 0x3340, R29 ;  /* 0x000033401c317816 */ /* 0x000fe4000000001d */
[----:B------:R-:W-:Y:S02]  /*109e0*/  LOP3.LUT R31, R31, 0xffff, RZ, 0xc0, !PT ;  /* 0x0000ffff1f1f7812 */ /* 0x000fe400078ec0ff */
[----:B------:R-:W-:Y:S02]  /*109f0*/  LOP3.LUT R32, R32, 0xffff, RZ, 0xc0, !PT ;  /* 0x0000ffff20207812 */ /* 0x000fe400078ec0ff */
[----:B------:R-:W-:Y:S02]  /*10a00*/  SHF.R.U32.HI R28, RZ, 0x8, R76 ;  /* 0x00000008ff1c7819 */ /* 0x000fe4000001164c */
[----:B------:R-:W-:-:S02]  /*10a10*/  SHF.R.U32.HI R29, RZ, 0x8, R69 ;  /* 0x00000008ff1d7819 */ /* 0x000fc40000011645 */
[--C-:B------:R-:W-:Y:S02]  /*10a20*/  PRMT R46, R33, 0x3340, R0.reuse ;  /* 0x00003340212e7816 */ /* 0x100fe40000000000 */
[----:B------:R-:W-:Y:S02]  /*10a30*/  PRMT R48, R47, 0x3340, R0 ;  /* 0x000033402f307816 */ /* 0x000fe40000000000 */
[----:B------:R-:W-:Y:S02]  /*10a40*/  SHF.R.U32.HI R33, RZ, 0x8, R59 ;  /* 0x00000008ff217819 */ /* 0x000fe4000001163b */
[----:B------:R-:W-:Y:S02]  /*10a50*/  PRMT R47, R31, 0x3340, R32 ;  /* 0x000033401f2f7816 */ /* 0x000fe40000000020 */
[----:B------:R-:W-:Y:S02]  /*10a60*/  SHF.R.U32.HI R30, RZ, 0x8, R63 ;  /* 0x00000008ff1e7819 */ /* 0x000fe4000001163f */
[----:B------:R-:W-:-:S02]  /*10a70*/  LOP3.LUT R28, R28, 0xffff, RZ, 0xc0, !PT ;  /* 0x0000ffff1c1c7812 */ /* 0x000fc400078ec0ff */
[----:B------:R-:W-:Y:S02]  /*10a80*/  LOP3.LUT R29, R29, 0xffff, RZ, 0xc0, !PT ;  /* 0x0000ffff1d1d7812 */ /* 0x000fe400078ec0ff */
[----:B------:R-:W-:Y:S02]  /*10a90*/  LOP3.LUT R135, R135, 0xff800000, RZ, 0xc0, !PT ;  /* 0xff80000087877812 */ /* 0x000fe400078ec0ff */
[----:B------:R-:W-:Y:S02]  /*10aa0*/  SHF.R.U32.HI R31, RZ, 0x8, R68 ;  /* 0x00000008ff1f7819 */ /* 0x000fe40000011644 */
[----:B------:R-:W-:Y:S02]  /*10ab0*/  SHF.R.U32.HI R32, RZ, 0x8, R65 ;  /* 0x00000008ff207819 */ /* 0x000fe40000011641 */
[----:B------:R-:W-:Y:S02]  /*10ac0*/  LOP3.LUT R33, R33, 0xffff, RZ, 0xc0, !PT ;  /* 0x0000ffff21217812 */ /* 0x000fe400078ec0ff */
[----:B------:R-:W-:-:S02]  /*10ad0*/  LOP3.LUT R51, R30, 0xffff, RZ, 0xc0, !PT ;  /* 0x0000ffff1e337812 */ /* 0x000fc400078ec0ff */
[----:B------:R-:W-:Y:S02]  /*10ae0*/  PRMT R53, R28, 0x3340, R29 ;  /* 0x000033401c357816 */ /* 0x000fe4000000001d */
[----:B------:R-:W-:Y:S01]  /*10af0*/  I2FP.F32.S32 R138, R135 ;  /* 0x00000087008a7245 */ /* 0x000fe20000201400 */
[----:B------:R-:W-:Y:S01]  /*10b00*/  IMAD.IADD R135, R134, 0x1, -R135 ;  /* 0x0000000186877824 */ /* 0x000fe200078e0a87 */
[----:B------:R-:W-:Y:S02]  /*10b10*/  LOP3.LUT R31, R31, 0xffff, RZ, 0xc0, !PT ;  /* 0x0000ffff1f1f7812 */ /* 0x000fe400078ec0ff */
[----:B------:R-:W-:Y:S02]  /*10b20*/  LOP3.LUT R32, R32, 0xffff, RZ, 0xc0, !PT ;  /* 0x0000ffff20207812 */ /* 0x000fe400078ec0ff */
[----:B------:R-:W-:Y:S02]  /*10b30*/  SHF.R.U32.HI R28, RZ, 0x8, R92 ;  /* 0x00000008ff1c7819 */ /* 0x000fe4000001165c */
[----:B------:R-:W-:-:S02]  /*10b40*/  SHF.R.U32.HI R29, RZ, 0x8, R77 ;  /* 0x00000008ff1d7819 */ /* 0x000fc4000001164d */
[--C-:B------:R-:W-:Y:S02]  /*10b50*/  PRMT R52, R33, 0x3340, R0.reuse ;  /* 0x0000334021347816 */ /* 0x100fe40000000000 */
[----:B------:R-:W-:Y:S01]  /*10b60*/  PRMT R54, R51, 0x3340, R0 ;  /* 0x0000334033367816 */ /* 0x000fe20000000000 */
[----:B------:R-:W-:Y:S01]  /*10b70*/  IMAD.MOV.U32 R68, RZ, RZ, 0x3dc6b27f ;  /* 0x3dc6b27fff447424 */ /* 0x000fe200078e00ff */
[----:B------:R-:W-:Y:S01]  /*10b80*/  SHF.R.U32.HI R33, RZ, 0x8, R67 ;  /* 0x00000008ff217819 */ /* 0x000fe20000011643 */
[----:B------:R-:W-:Y:S01]  /*10b90*/  FADD R135, R135, -1 ;  /* 0xbf80000087877421 */ /* 0x000fe20000000000 */
[----:B------:R-:W-:Y:S02]  /*10ba0*/  PRMT R51, R31, 0x3340, R32 ;  /* 0x000033401f337816 */ /* 0x000fe40000000020 */
[----:B------:R-:W-:Y:S02]  /*10bb0*/  SHF.R.U32.HI R30, RZ, 0x8, R71 ;  /* 0x00000008ff1e7819 */ /* 0x000fe40000011647 */
[----:B------:R-:W-:-:S02]  /*10bc0*/  LOP3.LUT R28, R28, 0xffff, RZ, 0xc0, !PT ;  /* 0x0000ffff1c1c7812 */ /* 0x000fc400078ec0ff */
[----:B------:R-:W-:Y:S02]  /*10bd0*/  LOP3.LUT R29, R29, 0xffff, RZ, 0xc0, !PT ;  /* 0x0000ffff1d1d7812 */ /* 0x000fe400078ec0ff */
[----:B------:R-:W-:Y:S02]  /*10be0*/  SHF.R.U32.HI R31, RZ, 0x8, R84 ;  /* 0x00000008ff1f7819 */ /* 0x000fe40000011654 */
[----:B------:R-:W-:Y:S02]  /*10bf0*/  SHF.R.U32.HI R32, RZ, 0x8, R73 ;  /* 0x00000008ff207819 */ /* 0x000fe40000011649 */
[----:B------:R-:W-:Y:S02]  /*10c00*/  LOP3.LUT R33, R33, 0xffff, RZ, 0xc0, !PT ;  /* 0x0000ffff21217812 */ /* 0x000fe400078ec0ff */
[----:B------:R-:W-:Y:S02]  /*10c10*/  LOP3.LUT R55, R30, 0xffff, RZ, 0xc0, !PT ;  /* 0x0000ffff1e377812 */ /* 0x000fe400078ec0ff */
[----:B------:R-:W-:Y:S01]  /*10c20*/  PRMT R57, R28, 0x3340, R29 ;  /* 0x000033401c397816 */ /* 0x000fe2000000001d */
[----:B------:R-:W-:Y:S01]  /*10c30*/  FFMA.FTZ R28, R135, R68, -0.16845393180847167969 ;  /* 0xbe2c7f30871c7423 */ /* 0x000fe20000010044 */
[----:B------:R-:W-:-:S02]  /*10c40*/  LOP3.LUT R31, R31, 0xffff, RZ, 0xc0, !PT ;  /* 0x0000ffff1f1f7812 */ /* 0x000fc400078ec0ff */
[----:B------:R-:W-:Y:S01]  /*10c50*/  LOP3.LUT R32, R32, 0xffff, RZ, 0xc0, !PT ;  /* 0x0000ffff20207812 */ /* 0x000fe200078ec0ff */
[----:B------:R-:W-:Y:S01]  /*10c60*/  FFMA.FTZ R28, R135, R28, 0.1716887056827545166 ;  /* 0x3e2fcf2a871c7423 */ /* 0x000fe2000001001c */
[--C-:B------:R-:W-:Y:S02]  /*10c70*/  PRMT R56, R33, 0x3340, R0.reuse ;  /* 0x0000334021387816 */ /* 0x100fe40000000000 */
[----:B------:R-:W-:Y:S02]  /*10c80*/  PRMT R60, R55, 0x3340, R0 ;  /* 0x00003340373c7816 */ /* 0x000fe40000000000 */
[----:B------:R-:W-:Y:S02]  /*10c90*/  SHF.R.U32.HI R33, RZ, 0x8, R75 ;  /* 0x00000008ff217819 */ /* 0x000fe4000001164b */
[----:B------:R-:W-:Y:S02]  /*10ca0*/  PRMT R55, R31, 0x3340, R32 ;  /* 0x000033401f377816 */ /* 0x000fe40000000020 */
[----:B------:R-:W-:-:S02]  /*10cb0*/  SHF.R.U32.HI R31, RZ, 0x8, R100 ;  /* 0x00000008ff1f7819 */ /* 0x000fc40000011664 */
[----:B------:R-:W-:Y:S01]  /*10cc0*/  SHF.R.U32.HI R32, RZ, 0x8, R81 ;  /* 0x00000008ff207819 */ /* 0x000fe20000011651 */
[----:B------:R-:W-:Y:S01]  /*10cd0*/  FFMA.FTZ R28, R135, R28, -0.17900948226451873779 ;  /* 0xbe374e43871c7423 */ /* 0x000fe2000001001c */
[----:B------:R-:W-:Y:S02]  /*10ce0*/  LOP3.LUT R33, R33, 0xffff, RZ, 0xc0, !PT ;  /* 0x0000ffff21217812 */ /* 0x000fe400078ec0ff */
[----:B------:R-:W-:Y:S02]  /*10cf0*/  SHF.R.U32.HI R30, RZ, 0x8, R79 ;  /* 0x00000008ff1e7819 */ /* 0x000fe4000001164f */
[----:B------:R-:W-:Y:S02]  /*10d00*/  LOP3.LUT R31, R31, 0xffff, RZ, 0xc0, !PT ;  /* 0x0000ffff1f1f7812 */ /* 0x000fe400078ec0ff */
[----:B------:R-:W-:Y:S01]  /*10d10*/  LOP3.LUT R32, R32, 0xffff, RZ, 0xc0, !PT ;  /* 0x0000ffff20207812 */ /* 0x000fe200078ec0ff */
[----:B------:R-:W-:Y:S01]  /*10d20*/  FFMA.FTZ R28, R135, R28, 0.20512372255325317383 ;  /* 0x3e520bf4871c7423 */ /* 0x000fe2000001001c */
[----:B------:R-:W-:-:S02]  /*10d30*/  PRMT R62, R33, 0x3340, R0 ;  /* 0x00003340213e7816 */ /* 0x000fc40000000000 */
[----:B------:R-:W-:Y:S02]  /*10d40*/  LOP3.LUT R33, R30, 0xffff, RZ, 0xc0, !PT ;  /* 0x0000ffff1e217812 */ /* 0x000fe400078ec0ff */
[----:B------:R-:W-:Y:S02]  /*10d50*/  PRMT R59, R31, 0x3340, R32 ;  /* 0x000033401f3b7816 */ /* 0x000fe40000000020 */
[----:B------:R-:W-:Y:S02]  /*10d60*/  SHF.R.U32.HI R29, RZ, 0x8, R83 ;  /* 0x00000008ff1d7819 */ /* 0x000fe40000011653 */
[----:B------:R-:W-:Y:S02]  /*10d70*/  SHF.R.U32.HI R30, RZ, 0x8, R108 ;  /* 0x00000008ff1e7819 */ /* 0x000fe4000001166c */
[----:B------:R-:W-:Y:S01]  /*10d80*/  SHF.R.U32.HI R31, RZ, 0x8, R85 ;  /* 0x00000008ff1f7819 */ /* 0x000fe20000011655 */
[----:B------:R-:W-:Y:S01]  /*10d90*/  FFMA.FTZ R28, R135, R28, -0.24046532809734344482 ;  /* 0xbe763c8b871c7423 */ /* 0x000fe2000001001c */
[----:B------:R-:W-:-:S02]  /*10da0*/  SHF.R.U32.HI R32, RZ, 0x8, R87 ;  /* 0x00000008ff207819 */ /* 0x000fc40000011657 */
[----:B------:R-:W-:Y:S02]  /*10db0*/  LOP3.LUT R29, R29, 0xffff, RZ, 0xc0, !PT ;  /* 0x0000ffff1d1d7812 */ /* 0x000fe400078ec0ff */
[----:B------:R-:W-:Y:S02]  /*10dc0*/  LOP3.LUT R30, R30, 0xffff, RZ, 0xc0, !PT ;  /* 0x0000ffff1e1e7812 */ /* 0x000fe400078ec0ff */
[----:B------:R-:W-:Y:S01]  /*10dd0*/  LOP3.LUT R31, R31, 0xffff, RZ, 0xc0, !PT ;  /* 0x0000ffff1f1f7812 */ /* 0x000fe200078ec0ff */
[----:B------:R-:W-:Y:S01]  /*10de0*/  FFMA.FTZ R28, R135, R28, 0.28857114911079406738 ;  /* 0x3e93bf99871c7423 */ /* 0x000fe2000001001c */
[--C-:B------:R-:W-:Y:S02]  /*10df0*/  PRMT R64, R33, 0x3340, R0.reuse ;  /* 0x0000334021407816 */ /* 0x100fe40000000000 */
[----:B------:R-:W-:Y:S02]  /*10e00*/  LOP3.LUT R33, R32, 0xffff, RZ, 0xc0, !PT ;  /* 0x0000ffff20217812 */ /* 0x000fe400078ec0ff */
[----:B------:R-:W-:-:S02]  /*10e10*/  PRMT R68, R29, 0x3340, R0 ;  /* 0x000033401d447816 */ /* 0x000fc40000000000 */
[----:B------:R-:W-:Y:S01]  /*10e20*/  PRMT R61, R30, 0x3340, R31 ;  /* 0x000033401e3d7816 */ /* 0x000fe2000000001f */
[----:B------:R-:W-:Y:S01]  /*10e30*/  FFMA.FTZ R28, R135, R28, -0.36067417263984680176 ;  /* 0xbeb8aa49871c7423 */ /* 0x000fe2000001001c */
[----:B------:R-:W-:Y:S02]  /*10e40*/  SHF.R.U32.HI R29, RZ, 0x8, R116 ;  /* 0x00000008ff1d7819 */ /* 0x000fe40000011674 */
[----:B------:R-:W-:Y:S02]  /*10e50*/  SHF.R.U32.HI R30, RZ, 0x8, R89 ;  /* 0x00000008ff1e7819 */ /* 0x000fe40000011659 */
[----:B------:R-:W-:Y:S02]  /*10e60*/  SHF.R.U32.HI R31, RZ, 0x8, R91 ;  /* 0x00000008ff1f7819 */ /* 0x000fe4000001165b */
[----:B------:R-:W-:Y:S02]  /*10e70*/  PRMT R70, R33, 0x3340, R0 ;  /* 0x0000334021467816 */ /* 0x000fe40000000000 */
[----:B------:R-:W-:Y:S01]  /*10e80*/  SHF.R.U32.HI R33, RZ, 0x8, R93 ;  /* 0x00000008ff217819 */ /* 0x000fe2000001165d */
[----:B------:R-:W-:Y:S01]  /*10e90*/  FFMA.FTZ R28, R135, R28, 0.48089820146560668945 ;  /* 0x3ef6384a871c7423 */ /* 0x000fe2000001001c */
[----:B------:R-:W-:-:S02]  /*10ea0*/  LOP3.LUT R30, R30, 0xffff, RZ, 0xc0, !PT ;  /* 0x0000ffff1e1e7812 */ /* 0x000fc400078ec0ff */
[----:B------:R-:W-:Y:S02]  /*10eb0*/  LOP3.LUT R29, R29, 0xffff, RZ, 0xc0, !PT ;  /* 0x0000ffff1d1d7812 */ /* 0x000fe400078ec0ff */
[----:B------:R-:W-:Y:S02]  /*10ec0*/  LOP3.LUT R31, R31, 0xffff, RZ, 0xc0, !PT ;  /* 0x0000ffff1f1f7812 */ /* 0x000fe400078ec0ff */
[----:B------:R-:W-:Y:S02]  /*10ed0*/  LOP3.LUT R63, R33, 0xffff, RZ, 0xc0, !PT ;  /* 0x0000ffff213f7812 */ /* 0x000fe400078ec0ff */
[----:B------:R-:W-:Y:S01]  /*10ee0*/  PRMT R37, R37, 0x5410, R38 ;  /* 0x0000541025257816 */ /* 0x000fe20000000026 */
[----:B------:R-:W-:Y:S01]  /*10ef0*/  FFMA.FTZ R28, R135, R28, -0.72134751081466674805 ;  /* 0xbf38aa3b871c7423 */ /* 0x000fe2000001001c */
[----:B------:R-:W-:Y:S02]  /*10f00*/  PRMT R30, R29, 0x3340, R30 ;  /* 0x000033401d1e7816 */ /* 0x000fe4000000001e */
[----:B------:R-:W-:-:S02]  /*10f10*/  PRMT R33, R31, 0x3340, R0 ;  /* 0x000033401f217816 */ /* 0x000fc40000000000 */
[----:B------:R-:W-:Y:S02]  /*10f20*/  PRMT R38, R39, 0x5410, R40 ;  /* 0x0000541027267816 */ /* 0x000fe40000000028 */
[----:B------:R-:W-:Y:S02]  /*10f30*/  LOP3.LUT R29, R10, 0xffff, RZ, 0xc0, !PT ;  /* 0x0000ffff0a1d7812 */ /* 0x000fe400078ec0ff */
[----:B------:R-:W-:Y:S02]  /*10f40*/  LOP3.LUT R18, R18, 0xffff, RZ, 0xc0, !PT ;  /* 0x0000ffff12127812 */ /* 0x000fe400078ec0ff */
[----:B------:R-:W-:Y:S02]  /*10f50*/  LOP3.LUT R31, R26, 0xffff, RZ, 0xc0, !PT ;  /* 0x0000ffff1a1f7812 */ /* 0x000fe400078ec0ff */
[----:B------:R-:W-:Y:S02]  /*10f60*/  LOP3.LUT R34, R34, 0xffff, RZ, 0xc0, !PT ;  /* 0x0000ffff22227812 */ /* 0x000fe400078ec0ff */
[----:B------:R-:W-:-:S02]  /*10f70*/  PRMT R36, R35, 0x5410, R36 ;  /* 0x0000541023247816 */ /* 0x000fc40000000024 */
[----:B------:R-:W-:Y:S02]  /*10f80*/  ISETP.GE.U32.AND P0, PT, R134, 0x7f800000, PT ;  /* 0x7f8000008600780c */ /* 0x000fe40003f06070 */
[----:B------:R-:W-:Y:S01]  /*10f90*/  PRMT R39, R41, 0x5410, R44 ;  /* 0x0000541029277816 */ /* 0x000fe2000000002c */
[----:B------:R-:W-:Y:S01]  /*10fa0*/  FMUL R28, R135, R28 ;  /* 0x0000001c871c7220 */ /* 0x000fe20000400000 */
[----:B------:R-:W-:Y:S02]  /*10fb0*/  PRMT R12, R12, 0x4210, R29 ;  /* 0x000042100c0c7816 */ /* 0x000fe4000000001d */
[----:B------:R-:W-:Y:S02]  /*10fc0*/  PRMT R13, R13, 0x4210, R18 ;  /* 0x000042100d0d7816 */ /* 0x000fe40000000012 */
[----:B------:R-:W-:Y:S02]  /*10fd0*/  PRMT R14, R14, 0x4210, R31 ;  /* 0x000042100e0e7816 */ /* 0x000fe4000000001f */
[----:B------:R-:W-:Y:S01]  /*10fe0*/  PRMT R15, R15, 0x4210, R34 ;  /* 0x000042100f0f7816 */ /* 0x000fe20000000022 */
[----:B------:R-:W-:Y:S01]  /*10ff0*/  BAR.SYNC.DEFER_BLOCKING 0x0 ;  /* 0x0000000000007b1d */ /* 0x000fe20000010000 */
[----:B------:R-:W-:-:S02]  /*11000*/  PRMT R36, R36, 0x5210, R29 ;  /* 0x0000521024247816 */ /* 0x000fc4000000001d */
[----:B------:R-:W-:Y:S02]  /*11010*/  PRMT R37, R37, 0x5210, R18 ;  /* 0x0000521025257816 */ /* 0x000fe40000000012 */
[----:B------:R-:W-:Y:S02]  /*11020*/  PRMT R38, R38, 0x5210, R31 ;  /* 0x0000521026267816 */ /* 0x000fe4000000001f */
[----:B------:R-:W-:Y:S01]  /*11030*/  PRMT R39, R39, 0x5210, R34 ;  /* 0x0000521027277816 */ /* 0x000fe20000000022 */
[C---:B------:R-:W-:Y:S01]  /*11040*/  FMUL R28, R135.reuse, R28 ;  /* 0x0000001c871c7220 */ /* 0x040fe20000400000 */
[----:B------:R-:W-:Y:S01]  /*11050*/  FFMA.FTZ R133, R138, 1.1920928955078125e-07, R133 ;  /* 0x340000008a857823 */ /* 0x000fe20000010085 */
[----:B------:R-:W-:Y:S02]  /*11060*/  SHF.R.U32.HI R32, RZ, 0x8, R124 ;  /* 0x00000008ff207819 */ /* 0x000fe4000001167c */
[----:B------:R-:W-:Y:S01]  /*11070*/  FFMA.FTZ R28, R135, 1.4426950216293334961, R28 ;  /* 0x3fb8aa3b871c7823 */ /* 0x000fe2000001001c */
[----:B------:R-:W-:-:S02]  /*11080*/  SHF.R.U32.HI R10, RZ, 0x8, R95 ;  /* 0x00000008ff0a7819 */ /* 0x000fc4000001165f */
[----:B------:R-:W-:Y:S01]  /*11090*/  LOP3.LUT R32, R32, 0xffff, RZ, 0xc0, !PT ;  /* 0x0000ffff20207812 */ /* 0x000fe200078ec0ff */
[----:B------:R-:W-:Y:S01]  /*110a0*/  FADD R28, R133, R28 ;  /* 0x0000001c851c7221 */ /* 0x000fe20000000000 */
[----:B------:R0:W-:Y:S04]  /*110b0*/  STS.128 [R132], R12 ;  /* 0x0000000c84007388 */ /* 0x0001e80000000c00 */
[----:B------:R1:W-:Y:S01]  /*110c0*/  STS.128 [R132+0x800], R36 ;  /* 0x0008002484007388 */ /* 0x0003e20000000c00 */
[----:B------:R-:W-:Y:S02]  /*110d0*/  FSETP.NEU.AND P1, PT, R134, RZ, PT ;  /* 0x000000ff8600720b */ /* 0x000fe40003f2d000 */
[----:B------:R-:W-:Y:S01]  /*110e0*/  PRMT R32, R32, 0x3340, R63 ;  /* 0x0000334020207816 */ /* 0x000fe2000000003f */
[----:B0-----:R-:W-:-:S04]  /*110f0*/  @P0 IMAD.MOV.U32 R13, RZ, RZ, 0x7f800000 ;  /* 0x7f800000ff0d0424 */ /* 0x001fc800078e00ff */
[----:B------:R-:W-:Y:S01]  /*11100*/  @P0 FFMA.FTZ R28, R134, R13, +INF ;  /* 0x7f800000861c0423 */ /* 0x000fe2000001000d */
[----:B------:R-:W-:-:S04]  /*11110*/  LOP3.LUT R63, R10, 0xffff, RZ, 0xc0, !PT ;  /* 0x0000ffff0a3f7812 */ /* 0x000fc800078ec0ff */
[----:B------:R-:W-:Y:S02]  /*11120*/  FSEL R13, R28, -INF , P1 ;  /* 0xff8000001c0d7808 */ /* 0x000fe40000800000 */
[----:B------:R-:W-:Y:S02]  /*11130*/  LOP3.LUT R168, R139, 0xff, RZ, 0xc0, !PT ;  /* 0x000000ff8ba87812 */ /* 0x000fe400078ec0ff */
[--C-:B------:R-:W-:Y:S01]  /*11140*/  PRMT R63, R63, 0x3340, R0.reuse ;  /* 0x000033403f3f7816 */ /* 0x100fe20000000000 */
[----:B------:R-:W-:Y:S01]  /*11150*/  FFMA R0, R13, 0.69314718246459960938, R0 ;  /* 0x3f3172180d007823 */ /* 0x000fe20000000000 */
[----:B------:R-:W-:Y:S02]  /*11160*/  LOP3.LUT R15, R42, 0xffff, RZ, 0xc0, !PT ;  /* 0x0000ffff2a0f7812 */ /* 0x000fe400078ec0ff */
[----:B------:R-:W-:Y:S02]  /*11170*/  LOP3.LUT R13, R58, 0xffff, RZ, 0xc0, !PT ;  /* 0x0000ffff3a0d7812 */ /* 0x000fe400078ec0ff */
[----:B------:R-:W-:-:S02]  /*11180*/  PRMT R46, R43, 0x5410, R46 ;  /* 0x000054102b2e7816 */ /* 0x000fc4000000002e */
[----:B------:R-:W-:Y:S02]  /*11190*/  PRMT R52, R47, 0x5410, R52 ;  /* 0x000054102f347816 */ /* 0x000fe40000000034 */
[----:B------:R-:W-:Y:S01]  /*111a0*/  LEA R169, R168, UR10, 0x4 ;  /* 0x0000000aa8a97c11 */ /* 0x000fe2000f8e20ff */
[----:B------:R-:W-:Y:S01]  /*111b0*/  BAR.SYNC.DEFER_BLOCKING 0x0 ;  /* 0x0000000000007b1d */ /* 0x000fe20000010000 */
[----:B------:R-:W-:Y:S02]  /*111c0*/  PRMT R43, R49, 0x5410, R54 ;  /* 0x00005410312b7816 */ /* 0x000fe40000000036 */
[----:B------:R-:W-:Y:S02]  /*111d0*/  PRMT R63, R32, 0x5410, R63 ;  /* 0x00005410203f7816 */ /* 0x000fe4000000003f */
[----:B------:R-:W-:Y:S02]  /*111e0*/  PRMT R49, R30, 0x5410, R33 ;  /* 0x000054101e317816 */ /* 0x000fe40000000021 */
[----:B------:R-:W-:-:S02]  /*111f0*/  PRMT R32, R16, 0x4210, R15 ;  /* 0x0000421010207816 */ /* 0x000fc4000000000f */
[----:B------:R-:W-:Y:S02]  /*11200*/  PRMT R40, R46, 0x5210, R15 ;  /* 0x000052102e287816 */ /* 0x000fe4000000000f */
[--C-:B------:R-:W-:Y:S02]  /*11210*/  PRMT R34, R22, 0x4210, R13.reuse ;  /* 0x0000421016227816 */ /* 0x100fe4000000000d */
[----:B------:R-:W-:Y:S01]  /*11220*/  PRMT R42, R52, 0x5210, R13 ;  /* 0x00005210342a7816 */ /* 0x000fe2000000000d */
[----:B------:R-:W-:Y:S04]  /*11230*/  LDS.128 R28, [R169] ;  /* 0x00000000a91c7984 */ /* 0x000fe80000000c00 */
[----:B------:R-:W0:Y:S01]  /*11240*/  LDS.128 R12, [R169+0x1000] ;  /* 0x00100000a90c7984 */ /* 0x000e220000000c00 */
[----:B------:R-:W-:-:S02]  /*11250*/  PRMT R41, R45, 0x5410, R48 ;  /* 0x000054102d297816 */ /* 0x000fc40000000030 */
[----:B------:R-:W-:Y:S02]  /*11260*/  LOP3.LUT R50, R50, 0xffff, RZ, 0xc0, !PT ;  /* 0x0000ffff32327812 */ /* 0x000fe400078ec0ff */
[----:B------:R-:W-:Y:S02]  /*11270*/  LOP3.LUT R66, R66, 0xffff, RZ, 0xc0, !PT ;  /* 0x0000ffff42427812 */ /* 0x000fe400078ec0ff */
[--C-:B------:R-:W-:Y:S02]  /*11280*/  PRMT R33, R9, 0x4210, R50.reuse ;  /* 0x0000421009217816 */ /* 0x100fe40000000032 */
[----:B------:R-:W-:Y:S02]  /*11290*/  PRMT R41, R41, 0x5210, R50 ;  /* 0x0000521029297816 */ /* 0x000fe40000000032 */
[--C-:B------:R-:W-:Y:S01]  /*112a0*/  PRMT R35, R19, 0x4210, R66.reuse ;  /* 0x0000421013237816 */ /* 0x100fe20000000042 */
[----:B------:R-:W-:Y:S01]  /*112b0*/  BAR.SYNC.DEFER_BLOCKING 0x0 ;  /* 0x0000000000007b1d */ /* 0x000fe20000010000 */
[----:B------:R-:W-:-:S02]  /*112c0*/  PRMT R43, R43, 0x5210, R66 ;  /* 0x000052102b2b7816 */ /* 0x000fc40000000042 */
[----:B------:R-:W-:-:S03]  /*112d0*/  LOP3.LUT R74, R74, 0xffff, RZ, 0xc0, !PT ;  /* 0x0000ffff4a4a7812 */ /* 0x000fc600078ec0ff */
[----:B------:R2:W-:Y:S04]  /*112e0*/  STS.128 [R132], R32 ;  /* 0x0000002084007388 */ /* 0x0005e80000000c00 */
[----:B------:R4:W-:Y:S01]  /*112f0*/  STS.128 [R132+0x800], R40 ;  /* 0x0008002884007388 */ /* 0x0009e20000000c00 */
[----:B------:R-:W-:Y:S01]  /*11300*/  BAR.SYNC.DEFER_BLOCKING 0x0 ;  /* 0x0000000000007b1d */ /* 0x000fe20000010000 */
[----:B-1----:R-:W-:Y:S02]  /*11310*/  PRMT R36, R17, 0x4210, R74 ;  /* 0x0000421011247816 */ /* 0x002fe4000000004a */
[----:B------:R-:W-:Y:S02]  /*11320*/  PRMT R51, R51, 0x5410, R56 ;  /* 0x0000541033337816 */ /* 0x000fe40000000038 */
[----:B------:R-:W-:-:S02]  /*11330*/  PRMT R45, R53, 0x5410, R60 ;  /* 0x00005410352d7816 */ /* 0x000fc4000000003c */
[----:B------:R-:W-:Y:S01]  /*11340*/  PRMT R62, R55, 0x5410, R62 ;  /* 0x00005410373e7816 */ /* 0x000fe2000000003e */
[----:B------:R-:W-:Y:S04]  /*11350*/  LDS.128 R16, [R169] ;  /* 0x00000000a9107984 */ /* 0x000fe80000000c00 */
[----:B------:R-:W-:Y:S01]  /*11360*/  LDS.128 R224, [R169+0x1000] ;  /* 0x00100000a9e07984 */ /* 0x000fe20000000c00 */
[----:B------:R-:W-:Y:S02]  /*11370*/  PRMT R47, R57, 0x5410, R64 ;  /* 0x00005410392f7816 */ /* 0x000fe40000000040 */
[----:B------:R-:W-:Y:S02]  /*11380*/  LOP3.LUT R82, R82, 0xffff, RZ, 0xc0, !PT ;  /* 0x0000ffff52527812 */ /* 0x000fe400078ec0ff */
[----:B------:R-:W-:-:S02]  /*11390*/  LOP3.LUT R9, R90, 0xffff, RZ, 0xc0, !PT ;  /* 0x0000ffff5a097812 */ /* 0x000fc400078ec0ff */
[----:B------:R-:W-:Y:S02]  /*113a0*/  LOP3.LUT R4, R4, 0xffff, RZ, 0xc0, !PT ;  /* 0x0000ffff04047812 */ /* 0x000fe400078ec0ff */
[----:B------:R-:W-:Y:S02]  /*113b0*/  PRMT R44, R51, 0x5210, R74 ;  /* 0x00005210332c7816 */ /* 0x000fe4000000004a */
[--C-:B------:R-:W-:Y:S02]  /*113c0*/  PRMT R37, R11, 0x4210, R82.reuse ;  /* 0x000042100b257816 */ /* 0x100fe40000000052 */
[----:B------:R-:W-:Y:S02]  /*113d0*/  PRMT R45, R45, 0x5210, R82 ;  /* 0x000052102d2d7816 */ /* 0x000fe40000000052 */
[--C-:B------:R-:W-:Y:S02]  /*113e0*/  PRMT R38, R24, 0x4210, R9.reuse ;  /* 0x0000421018267816 */ /* 0x100fe40000000009 */
[----:B------:R-:W-:-:S02]  /*113f0*/  PRMT R46, R62, 0x5210, R9 ;  /* 0x000052103e2e7816 */ /* 0x000fc40000000009 */
[--C-:B------:R-:W-:Y:S01]  /*11400*/  PRMT R39, R23, 0x4210, R4.reuse ;  /* 0x0000421017277816 */ /* 0x100fe20000000004 */
[----:B------:R-:W-:Y:S01]  /*11410*/  BAR.SYNC.DEFER_BLOCKING 0x0 ;  /* 0x0000000000007b1d */ /* 0x000fe20000010000 */
[----:B------:R-:W-:Y:S02]  /*11420*/  PRMT R47, R47, 0x5210, R4 ;  /* 0x000052102f2f7816 */ /* 0x000fe40000000004 */
[----:B------:R-:W-:Y:S02]  /*11430*/  LOP3.LUT R6, R6, 0xffff, RZ, 0xc0, !PT ;  /* 0x0000ffff06067812 */ /* 0x000fe400078ec0ff */
[----:B------:R-:W-:Y:S01]  /*11440*/  LOP3.LUT R5, R5, 0xffff, RZ, 0xc0, !PT ;  /* 0x0000ffff05057812 */ /* 0x000fe200078ec0ff */
[----:B------:R-:W-:Y:S04]  /*11450*/  STS.128 [R132], R36 ;  /* 0x0000002484007388 */ /* 0x000fe80000000c00 */
[----:B------:R-:W-:Y:S01]  /*11460*/  STS.128 [R132+0x800], R44 ;  /* 0x0008002c84007388 */ /* 0x000fe20000000c00 */
[----:B------:R-:W-:-:S02]  /*11470*/  LOP3.LUT R4, R7, 0xffff, RZ, 0xc0, !PT ;  /* 0x0000ffff07047812 */ /* 0x000fc400078ec0ff */
[----:B------:R-:W-:Y:S02]  /*11480*/  PRMT R59, R59, 0x5410, R68 ;  /* 0x000054103b3b7816 */ /* 0x000fe40000000044 */
[----:B------:R-:W-:Y:S02]  /*11490*/  PRMT R70, R61, 0x5410, R70 ;  /* 0x000054103d467816 */ /* 0x000fe40000000046 */
[--C-:B--2---:R-:W-:Y:S02]  /*114a0*/  PRMT R32, R21, 0x4210, R6.reuse ;  /* 0x0000421015207816 */ /* 0x104fe40000000006 */
[----:B----4-:R-:W-:Y:S02]  /*114b0*/  PRMT R40, R59, 0x5210, R6 ;  /* 0x000052103b287816 */ /* 0x010fe40000000006 */
[--C-:B------:R-:W-:Y:S01]  /*114c0*/  PRMT R33, R20, 0x4210, R5.reuse ;  /* 0x0000421014217816 */ /* 0x100fe20000000005 */
[----:B------:R-:W1:Y:S01]  /*114d0*/  LDC R59, c[0x0][0x3e8] ;  /* 0x0000fa00ff3b7b82 */ /* 0x000e620000000800 */
[----:B------:R-:W-:-:S02]  /*114e0*/  PRMT R41, R70, 0x5210, R5 ;  /* 0x0000521046297816 */ /* 0x000fc40000000005 */
[--C-:B------:R-:W-:Y:S02]  /*114f0*/  PRMT R34, R25, 0x4210, R4.reuse ;  /* 0x0000421019227816 */ /* 0x100fe40000000004 */
[----:B------:R-:W-:-:S03]  /*11500*/  PRMT R42, R49, 0x5210, R4 ;  /* 0x00005210312a7816 */ /* 0x000fc60000000004 */
[----:B------:R-:W-:Y:S01]  /*11510*/  BAR.SYNC.DEFER_BLOCKING 0x0 ;  /* 0x0000000000007b1d */ /* 0x000fe20000010000 */
[C---:B0-----:R-:W-:Y:S02]  /*11520*/  PRMT R183, R13.reuse, 0x7773, RZ ;  /* 0x000077730db77816 */ /* 0x041fe400000000ff */
[C---:B------:R-:W-:Y:S02]  /*11530*/  PRMT R173, R13.reuse, 0x7772, RZ ;  /* 0x000077720dad7816 */ /* 0x040fe400000000ff */
[C---:B------:R-:W-:Y:S02]  /*11540*/  PRMT R175, R13.reuse, 0x7771, RZ ;  /* 0x000077710daf7816 */ /* 0x040fe400000000ff */
[----:B------:R-:W-:Y:S02]  /*11550*/  PRMT R187, R13, 0x7770, RZ ;  /* 0x000077700dbb7816 */ /* 0x000fe400000000ff */
[----:B------:R-:W-:Y:S01]  /*11560*/  SHF.R.U32.HI R13, RZ, 0x7, R139 ;  /* 0x00000007ff0d7819 */ /* 0x000fe2000001168b */
[----:B------:R-:W0:Y:S01]  /*11570*/  LDS.128 R4, [R169+0x1000] ;  /* 0x00100000a9047984 */ /* 0x000e220000000c00 */
[----:B------:R-:W-:-:S02]  /*11580*/  LOP3.LUT R8, R8, 0xffff, RZ, 0xc0, !PT ;  /* 0x0000ffff08087812 */ /* 0x000fc400078ec0ff */
[----:B------:R-:W-:Y:S02]  /*11590*/  SGXT.U32 R13, R13, 0x1 ;  /* 0x000000010d0d781a */ /* 0x000fe40000000000 */
[----:B------:R-:W-:Y:S02]  /*115a0*/  PRMT R35, R27, 0x4210, R8 ;  /* 0x000042101b237816 */ /* 0x000fe40000000008 */
[C---:B------:R-:W-:Y:S01]  /*115b0*/  PRMT R177, R12.reuse, 0x7773, RZ ;  /* 0x000077730cb17816 */ /* 0x040fe200000000ff */
[----:B------:R-:W2:Y:S01]  /*115c0*/  LDC.64 R26, c[0x0][0x398] ;  /* 0x0000e600ff1a7b82 */ /* 0x000ea20000000a00 */
[C---:B------:R-:W-:Y:S02]  /*115d0*/  PRMT R181, R12.reuse, 0x7772, RZ ;  /* 0x000077720cb57816 */ /* 0x040fe400000000ff */
[C---:B------:R-:W-:Y:S02]  /*115e0*/  PRMT R179, R12.reuse, 0x7771, RZ ;  /* 0x000077710cb37816 */ /* 0x040fe400000000ff */
[----:B------:R-:W-:-:S02]  /*115f0*/  PRMT R171, R12, 0x7770, RZ ;  /* 0x000077700cab7816 */ /* 0x000fc400000000ff */
[----:B------:R-:W-:Y:S01]  /*11600*/  SHF.R.U32.HI R12, RZ, 0x7, R139 ;  /* 0x00000007ff0c7819 */ /* 0x000fe2000001168b */
[----:B------:R-:W-:Y:S01]  /*11610*/  IMAD R13, R13, R160, RZ ;  /* 0x000000a00d0d7224 */ /* 0x000fe200078e02ff */
[----:B-----5:R-:W-:Y:S01]  /*11620*/  USHF.L.U32 UR7, UR8, 0x7, URZ ;  /* 0x0000000708077899 */ /* 0x020fe200080006ff */
[----:B------:R-:W-:Y:S02]  /*11630*/  PRMT R43, R63, 0x5210, R8 ;  /* 0x000052103f2b7816 */ /* 0x000fe40000000008 */
[----:B------:R-:W-:Y:S01]  /*11640*/  SGXT.U32 R12, R12, 0x1 ;  /* 0x000000010c0c781a */ /* 0x000fe20000000000 */
[----:B------:R-:W4:Y:S01]  /*11650*/  LDS.128 R8, [R169] ;  /* 0x00000000a9087984 */ /* 0x000f220000000c00 */
[C---:B------:R-:W-:Y:S02]  /*11660*/  PRMT R201, R15.reuse, 0x7773, RZ ;  /* 0x000077730fc97816 */ /* 0x040fe400000000ff */
[C---:B------:R-:W-:Y:S01]  /*11670*/  PRMT R195, R15.reuse, 0x7772, RZ ;  /* 0x000077720fc37816 */ /* 0x040fe200000000ff */
[----:B------:R-:W-:Y:S01]  /*11680*/  BAR.SYNC.DEFER_BLOCKING 0x0 ;  /* 0x0000000000007b1d */ /* 0x000fe20000010000 */
[----:B------:R-:W-:-:S02]  /*11690*/  PRMT R193, R15, 0x7771, RZ ;  /* 0x000077710fc17816 */ /* 0x000fc400000000ff */
[----:B------:R-:W-:Y:S01]  /*116a0*/  PRMT R197, R15, 0x7770, RZ ;  /* 0x000077700fc57816 */ /* 0x000fe200000000ff */
[----:B------:R-:W-:Y:S01]  /*116b0*/  IMAD R15, R160, 0x2, R13 ;  /* 0x00000002a00f7824 */ /* 0x000fe200078e020d */
[C---:B------:R-:W-:Y:S01]  /*116c0*/  PRMT R191, R14.reuse, 0x7773, RZ ;  /* 0x000077730ebf7816 */ /* 0x040fe200000000ff */
[----:B------:R-:W-:Y:S01]  /*116d0*/  IMAD.U32 R208, RZ, RZ, UR7 ;  /* 0x00000007ffd07e24 */ /* 0x000fe2000f8e00ff */
[C---:B------:R-:W-:Y:S02]  /*116e0*/  PRMT R189, R14.reuse, 0x7772, RZ ;  /* 0x000077720ebd7816 */ /* 0x040fe400000000ff */
[C---:B------:R-:W-:Y:S02]  /*116f0*/  PRMT R185, R14.reuse, 0x7771, RZ ;  /* 0x000077710eb97816 */ /* 0x040fe400000000ff */
[----:B------:R-:W-:Y:S01]  /*11700*/  PRMT R199, R14, 0x7770, RZ ;  /* 0x000077700ec77816 */ /* 0x000fe200000000ff */
[----:B-1----:R-:W-:Y:S02]  /*11710*/  IMAD R14, R12, R59, RZ ;  /* 0x0000003b0c0e7224 */ /* 0x002fe400078e02ff */
[----:B------:R-:W-:Y:S01]  /*11720*/  IMAD R15, R160, 0x2, R15 ;  /* 0x00000002a00f7824 */ /* 0x000fe200078e020f */
[----:B------:R-:W-:Y:S01]  /*11730*/  LOP3.LUT R208, R208, 0x7f, R139, 0xf8, !PT ;  /* 0x0000007fd0d07812 */ /* 0x000fe200078ef88b */
[----:B------:R-:W-:-:S02]  /*11740*/  IMAD R20, R59, 0x2, R14 ;  /* 0x000000023b147824 */ /* 0x000fc400078e020e */
[C---:B------:R-:W-:Y:S01]  /*11750*/  IMAD R15, R160.reuse, 0x2, R15 ;  /* 0x00000002a00f7824 */ /* 0x040fe200078e020f */
[----:B---3--:R-:W-:Y:S01]  /*11760*/  UIMAD UR4, UR6, UR4, URZ ;  /* 0x00000004060472a4 */ /* 0x008fe2000f8e02ff */
[C---:B------:R-:W-:Y:S02]  /*11770*/  IMAD R22, R59.reuse, 0x2, R20 ;  /* 0x000000023b167824 */ /* 0x040fe400078e0214 */
[----:B------:R-:W-:Y:S01]  /*11780*/  IMAD R15, R160, 0x2, R15 ;  /* 0x00000002a00f7824 */ /* 0x000fe200078e020f */
[----:B0-----:R-:W-:Y:S01]  /*11790*/  PRMT R235, R4, 0x7773, RZ ;  /* 0x0000777304eb7816 */ /* 0x001fe200000000ff */
[----:B------:R-:W-:Y:S01]  /*117a0*/  IMAD R21, R208, UR5, RZ ;  /* 0x00000005d0157c24 */ /* 0x000fe2000f8e02ff */
[C---:B------:R-:W-:Y:S02]  /*117b0*/  PRMT R237, R4.reuse, 0x7772, RZ ;  /* 0x0000777204ed7816 */ /* 0x040fe400000000ff */
[C---:B------:R-:W-:Y:S02]  /*117c0*/  PRMT R239, R4.reuse, 0x7771, RZ ;  /* 0x0000777104ef7816 */ /* 0x040fe400000000ff */
[----:B------:R-:W-:Y:S01]  /*117d0*/  PRMT R241, R4, 0x7770, RZ ;  /* 0x0000777004f17816 */ /* 0x000fe200000000ff */
[----:B------:R-:W-:Y:S01]  /*117e0*/  IMAD R4, R59, 0x2, R22 ;  /* 0x000000023b047824 */ /* 0x000fe200078e0216 */
[C---:B------:R-:W-:Y:S01]  /*117f0*/  PRMT R174, R7.reuse, 0x7773, RZ ;  /* 0x0000777307ae7816 */ /* 0x040fe200000000ff */
[----:B------:R-:W-:Y:S01]  /*11800*/  USHF.R.S32.HI UR5, URZ, 0x1f, UR4 ;  /* 0x0000001fff057899 */ /* 0x000fe20008011404 */
[----:B------:R-:W-:-:S02]  /*11810*/  PRMT R176, R7, 0x7772, RZ ;  /* 0x0000777207b07816 */ /* 0x000fc400000000ff */
[C---:B------:R-:W-:Y:S02]  /*11820*/  PRMT R178, R7.reuse, 0x7771, RZ ;  /* 0x0000777107b27816 */ /* 0x040fe400000000ff */
[----:B------:R-:W-:Y:S01]  /*11830*/  PRMT R182, R7, 0x7770, RZ ;  /* 0x0000777007b67816 */ /* 0x000fe200000000ff */
[C---:B------:R-:W-:Y:S01]  /*11840*/  IMAD R7, R160.reuse, 0x2, R15 ;  /* 0x00000002a0077824 */ /* 0x040fe200078e020f */
[----:B--2---:R-:W-:Y:S01]  /*11850*/  IADD3 R48, P1, P0, R21, UR4, R26 ;  /* 0x0000000415307c10 */ /* 0x004fe2000f83e01a */
[----:B------:R-:W-:Y:S01]  /*11860*/  IMAD R26, R59, 0x2, R4 ;  /* 0x000000023b1a7824 */ /* 0x000fe200078e0204 */
[----:B------:R-:W-:Y:S01]  /*11870*/  SHF.R.S32.HI R24, RZ, 0x1f, R21 ;  /* 0x0000001fff187819 */ /* 0x000fe20000011415 */
[----:B------:R-:W-:-:S03]  /*11880*/  IMAD R21, R160, 0x2, R7 ;  /* 0x00000002a0157824 */ /* 0x000fc600078e0207 */
[----:B------:R-:W-:Y:S01]  /*11890*/  IADD3.X R27, PT, PT, R24, UR5, R27, P1, P0 ;  /* 0x00000005181b7c10 */ /* 0x000fe20008fe041b */
[----:B------:R-:W-:Y:S01]  /*118a0*/  IMAD R24, R59, 0x2, R26 ;  /* 0x000000023b187824 */ /* 0x000fe200078e021a */
[----:B------:R0:W-:Y:S01]  /*118b0*/  STS.128 [R132], R32 ;  /* 0x0000002084007388 */ /* 0x0001e20000000c00 */
[----:B------:R-:W-:Y:S01]  /*118c0*/  IMAD R49, R160, 0x2, R21 ;  /* 0x00000002a0317824 */ /* 0x000fe200078e0215 */
[C---:B------:R-:W-:Y:S01]  /*118d0*/  PRMT R243, R5.reuse, 0x7773, RZ ;  /* 0x0000777305f37816 */ /* 0x040fe200000000ff */
[----:B------:R-:W1:Y:S01]  /*118e0*/  LDCU.64 UR4, c[0x0][0x3e0] ;  /* 0x00007c00ff0477ac */ /* 0x000e620008000a00 */
[C---:B------:R-:W-:Y:S02]  /*118f0*/  PRMT R245, R5.reuse, 0x7772, RZ ;  /* 0x0000777205f57816 */ /* 0x040fe400000000ff */
[C---:B------:R-:W-:Y:S02]  /*11900*/  PRMT R247, R5.reuse, 0x7771, RZ ;  /* 0x0000777105f77816 */ /* 0x040fe400000000ff */
[----:B------:R-:W-:Y:S01]  /*11910*/  PRMT R172, R5, 0x7770, RZ ;  /* 0x0000777005ac7816 */ /* 0x000fe200000000ff */
[----:B------:R-:W-:-:S02]  /*11920*/  IMAD R5, R59, 0x2, R24 ;  /* 0x000000023b057824 */ /* 0x000fc400078e0218 */
[----:B------:R-:W-:Y:S01]  /*11930*/  IMAD R51, R160, 0x2, R49 ;  /* 0x00000002a0337824 */ /* 0x000fe200078e0231 */
[-C--:B------:R-:W-:Y:S02]  /*11940*/  IADD3 R36, P1, PT, R14, R48.reuse, RZ ;  /* 0x000000300e247210 */ /* 0x080fe40007f3e0ff */
[----:B0-----:R-:W-:Y:S01]  /*11950*/  IADD3 R34, P0, PT, R20, R48, RZ ;  /* 0x0000003014227210 */ /* 0x001fe20007f1e0ff */
[----:B------:R-:W-:-:S03]  /*11960*/  IMAD R53, R160, 0x2, R51 ;  /* 0x00000002a0357824 */ /* 0x000fc600078e0233 */
[-C--:B------:R-:W-:Y:S01]  /*11970*/  LEA.HI.X.SX32 R35, R20, R27.reuse, 0x1, P0 ;  /* 0x0000001b14237211 */ /* 0x080fe200000f0eff */
[C---:B------:R-:W-:Y:S01]  /*11980*/  IMAD R20, R59.reuse, 0x2, R5 ;  /* 0x000000023b147824 */ /* 0x040fe200078e0205 */
[----:B------:R-:W-:Y:S01]  /*11990*/  LEA.HI.X.SX32 R37, R14, R27, 0x1, P1 ;  /* 0x0000001b0e257211 */ /* 0x000fe200008f0eff */
[----:B------:R-:W-:Y:S01]  /*119a0*/  IMAD R55, R160, 0x2, R53 ;  /* 0x00000002a0377824 */ /* 0x000fe200078e0235 */
[C---:B------:R-:W-:Y:S01]  /*119b0*/  PRMT R81, R30.reuse, 0x7773, RZ ;  /* 0x000077731e517816 */ /* 0x040fe200000000ff */
[----:B------:R-:W-:Y:S01]  /*119c0*/  IMAD R14, R59, 0x2, R20 ;  /* 0x000000023b0e7824 */ /* 0x000fe200078e0214 */
[C---:B------:R-:W-:Y:S02]  /*119d0*/  PRMT R83, R30.reuse, 0x7772, RZ ;  /* 0x000077721e537816 */ /* 0x040fe400000000ff */
[C---:B------:R-:W-:Y:S02]  /*119e0*/  PRMT R85, R30.reuse, 0x7771, RZ ;  /* 0x000077711e557816 */ /* 0x040fe400000000ff */
[----:B------:R-:W-:Y:S01]  /*119f0*/  PRMT R87, R30, 0x7770, RZ ;  /* 0x000077701e577816 */ /* 0x000fe200000000ff */
[----:B------:R-:W-:Y:S01]  /*11a00*/  STS.128 [R132+0x800], R40 ;  /* 0x0008002884007388 */ /* 0x000fe20000000c00 */
[----:B------:R-:W-:-:S02]  /*11a10*/  IADD3 R30, P0, PT, R22, R48, RZ ;  /* 0x00000030161e7210 */ /* 0x000fc40007f1e0ff */
[C---:B------:R-:W-:Y:S02]  /*11a20*/  PRMT R249, R6.reuse, 0x7773, RZ ;  /* 0x0000777306f97816 */ /* 0x040fe400000000ff */
[C---:B------:R-:W-:Y:S02]  /*11a30*/  PRMT R251, R6.reuse, 0x7772, RZ ;  /* 0x0000777206fb7816 */ /* 0x040fe400000000ff */
[C---:B------:R-:W-:Y:S02]  /*11a40*/  PRMT R170, R6.reuse, 0x7771, RZ ;  /* 0x0000777106aa7816 */ /* 0x040fe400000000ff */
[----:B------:R-:W-:Y:S01]  /*11a50*/  PRMT R180, R6, 0x7770, RZ ;  /* 0x0000777006b47816 */ /* 0x000fe200000000ff */
[----:B------:R-:W-:Y:S01]  /*11a60*/  IMAD R6, R59, 0x2, R14 ;  /* 0x000000023b067824 */ /* 0x000fe200078e020e */
[C---:B------:R-:W-:Y:S01]  /*11a70*/  PRMT R75, R31.reuse, 0x7773, RZ ;  /* 0x000077731f4b7816 */ /* 0x040fe200000000ff */
[----:B------:R-:W-:Y:S01]  /*11a80*/  IMAD R57, R160, 0x2, R55 ;  /* 0x00000002a0397824 */ /* 0x000fe200078e0237 */
[----:B------:R-:W-:-:S02]  /*11a90*/  PRMT R77, R31, 0x7772, RZ ;  /* 0x000077721f4d7816 */ /* 0x000fc400000000ff */
[C---:B------:R-:W-:Y:S02]  /*11aa0*/  PRMT R73, R31.reuse, 0x7771, RZ ;  /* 0x000077711f497816 */ /* 0x040fe400000000ff */
[----:B------:R-:W-:Y:S02]  /*11ab0*/  PRMT R79, R31, 0x7770, RZ ;  /* 0x000077701f4f7816 */ /* 0x000fe400000000ff */
[----:B------:R-:W-:Y:S01]  /*11ac0*/  LEA.HI.X.SX32 R31, R22, R27, 0x1, P0 ;  /* 0x0000001b161f7211 */ /* 0x000fe200000f0eff */
[----:B------:R-:W-:Y:S02]  /*11ad0*/  IMAD.IADD R22, R5, 0x1, R48 ;  /* 0x0000000105167824 */ /* 0x000fe400078e0230 */
[----:B------:R-:W-:Y:S02]  /*11ae0*/  IMAD R5, R59, 0x2, R6 ;  /* 0x000000023b057824 */ /* 0x000fe400078e0206 */
[----:B------:R-:W-:-:S04]  /*11af0*/  IMAD R59, R160, 0x2, R57 ;  /* 0x00000002a03b7824 */ /* 0x000fc800078e0239 */
[----:B------:R-:W-:-:S04]  /*11b00*/  IMAD R61, R160, 0x2, R59 ;  /* 0x00000002a03d7824 */ /* 0x000fc800078e023b */
[----:B------:R-:W-:Y:S01]  /*11b10*/  IMAD R63, R160, 0x2, R61 ;  /* 0x00000002a03f7824 */ /* 0x000fe200078e023d */
[----:B------:R-:W-:Y:S01]  /*11b20*/  PRMT R25, R28, 0x7770, RZ ;  /* 0x000077701c197816 */ /* 0x000fe200000000ff */
[----:B------:R-:W-:Y:S02]  /*11b30*/  BAR.SYNC.DEFER_BLOCKING 0x0 ;  /* 0x0000000000007b1d */ /* 0x000fe40000010000 */
[----:B------:R-:W-:Y:S01]  /*11b40*/  IMAD R65, R160, 0x2, R63 ;  /* 0x00000002a0417824 */ /* 0x000fe200078e023f */
[C---:B------:R-:W-:Y:S02]  /*11b50*/  PRMT R97, R28.reuse, 0x7773, RZ ;  /* 0x000077731c617816 */ /* 0x040fe400000000ff */
[----:B------:R-:W-:Y:S01]  /*11b60*/  PRMT R23, R28, 0x7772, RZ ;  /* 0x000077721c177816 */ /* 0x000fe200000000ff */
[----:B------:R-:W-:Y:S01]  /*11b70*/  IMAD R67, R160, 0x2, R65 ;  /* 0x00000002a0437824 */ /* 0x000fe200078e0241 */
[----:B------:R-:W-:Y:S02]  /*11b80*/  PRMT R71, R28, 0x7771, RZ ;  /* 0x000077711c477816 */ /* 0x000fe400000000ff */
[----:B------:R-:W-:-:S02]  /*11b90*/  IADD3 R28, P1, PT, R4, R48, RZ ;  /* 0x00000030041c7210 */ /* 0x000fc40007f3e0ff */
[C---:B------:R-:W-:Y:S02]  /*11ba0*/  PRMT R89, R29.reuse, 0x7773, RZ ;  /* 0x000077731d597816 */ /* 0x040fe400000000ff */
[C---:B------:R-:W-:Y:S02]  /*11bb0*/  PRMT R91, R29.reuse, 0x7772, RZ ;  /* 0x000077721d5b7816 */ /* 0x040fe400000000ff */
[C---:B------:R-:W-:Y:S02]  /*11bc0*/  PRMT R93, R29.reuse, 0x7771, RZ ;  /* 0x000077711d5d7816 */ /* 0x040fe400000000ff */
[----:B------:R-:W-:Y:S01]  /*11bd0*/  PRMT R95, R29, 0x7770, RZ ;  /* 0x000077701d5f7816 */ /* 0x000fe200000000ff */
[----:B-1----:R-:W-:Y:S01]  /*11be0*/  UIMAD UR4, UR6, UR4, URZ ;  /* 0x00000004060472a4 */ /* 0x002fe2000f8e02ff */
[----:B------:R-:W-:Y:S01]  /*11bf0*/  LEA.HI.X.SX32 R29, R4, R27, 0x1, P1 ;  /* 0x0000001b041d7211 */ /* 0x000fe200008f0eff */
[--C-:B------:R-:W-:Y:S01]  /*11c00*/  IMAD.IADD R4, R5, 0x1, R48.reuse ;  /* 0x0000000105047824 */ /* 0x100fe200078e0230 */
[----:B------:R0:W-:Y:S01]  /*11c10*/  STG.E.U8 desc[UR24][R36.64], R25 ;  /* 0x0000001924007986 */ /* 0x0001e2000c101118 */
[----:B------:R-:W-:Y:S01]  /*11c20*/  IMAD R5, R208, UR5, RZ ;  /* 0x00000005d0057c24 */ /* 0x000fe2000f8e02ff */
[----:B------:R-:W-:Y:S01]  /*11c30*/  USHF.R.S32.HI UR5, URZ, 0x1f, UR4 ;  /* 0x0000001fff057899 */ /* 0x000fe20008011404 */
[--C-:B------:R-:W-:Y:S01]  /*11c40*/  IMAD.IADD R26, R26, 0x1, R48.reuse ;  /* 0x000000011a1a7824 */ /* 0x100fe200078e0230 */
[----:B------:R1:W-:Y:S01]  /*11c50*/  STG.E.U8 desc[UR24][R34.64], R71 ;  /* 0x0000004722007986 */ /* 0x0003e2000c101118 */
[----:B------:R-:W-:-:S02]  /*11c60*/  IMAD.IADD R24, R24, 0x1, R48 ;  /* 0x0000000118187824 */ /* 0x000fc400078e0230 */
[----:B0-----:R-:W-:Y:S01]  /*11c70*/  IMAD R37, R160, 0x2, R67 ;  /* 0x00000002a0257824 */ /* 0x001fe200078e0243 */
[----:B------:R-:W-:Y:S01]  /*11c80*/  IADD3 R166, P0, P1, R5, UR4, R166 ;  /* 0x0000000405a67c10 */ /* 0x000fe2000f91e0a6 */
[--C-:B------:R-:W-:Y:S02]  /*11c90*/  IMAD.IADD R20, R20, 0x1, R48.reuse ;  /* 0x0000000114147824 */ /* 0x100fe400078e0230 */
[--C-:B------:R-:W-:Y:S02]  /*11ca0*/  IMAD.IADD R14, R14, 0x1, R48.reuse ;  /* 0x000000010e0e7824 */ /* 0x100fe400078e0230 */
[----:B------:R-:W-:Y:S02]  /*11cb0*/  IMAD.IADD R6, R6, 0x1, R48 ;  /* 0x0000000106067824 */ /* 0x000fe400078e0230 */
[----:B------:R-:W-:Y:S01]  /*11cc0*/  IMAD R69, R160, 0x2, R37 ;  /* 0x00000002a0457824 */ /* 0x000fe200078e0225 */
[----:B------:R-:W-:Y:S01]  /*11cd0*/  SHF.R.S32.HI R48, RZ, 0x1f, R5 ;  /* 0x0000001fff307819 */ /* 0x000fe20000011405 */
[----:B------:R0:W-:Y:S01]  /*11ce0*/  STG.E.U8 desc[UR24][R30.64], R23 ;  /* 0x000000171e007986 */ /* 0x0001e2000c101118 */
[----:B------:R-:W-:Y:S01]  /*11cf0*/  PRMT R117, R16, 0x7770, RZ ;  /* 0x0000777010757816 */ /* 0x000fe200000000ff */
[----:B-1----:R-:W-:Y:S01]  /*11d00*/  IMAD R35, R160, 0x2, R69 ;  /* 0x00000002a0237824 */ /* 0x002fe200078e0245 */
[----:B------:R-:W-:Y:S01]  /*11d10*/  IADD3.X R167, PT, PT, R48, UR5, R167, P0, P1 ;  /* 0x0000000530a77c10 */ /* 0x000fe200087e24a7 */
[----:B------:R-:W1:Y:S01]  /*11d20*/  LDCU UR4, c[0x0][0x3ec] ;  /* 0x00007d80ff0477ac */ /* 0x000e620008000800 */
[----:B------:R-:W-:Y:S01]  /*11d30*/  IADD3 RZ, P0, PT, R15, R166, RZ ;  /* 0x000000a60fff7210 */ /* 0x000fe20007f1e0ff */
[----:B------:R-:W-:-:S03]  /*11d40*/  IMAD R71, R160, 0x2, R35 ;  /* 0x00000002a0477824 */ /* 0x000fc600078e0223 */
[-C--:B------:R-:W-:Y:S02]  /*11d50*/  LEA.HI.X.SX32 R27, R15, R167.reuse, 0x1, P0 ;  /* 0x000000a70f1b7211 */ /* 0x080fe400000f0eff */
[CC--:B------:R-:W-:Y:S01]  /*11d60*/  IADD3 RZ, P0, PT, R7.reuse, R166.reuse, RZ ;  /* 0x000000a607ff7210 */ /* 0x0c0fe20007f1e0ff */
[C---:B0-----:R-:W-:Y:S01]  /*11d70*/  IMAD R31, R160.reuse, 0x2, R71 ;  /* 0x00000002a01f7824 */ /* 0x041fe200078e0247 */
[----:B------:R0:W-:Y:S02]  /*11d80*/  STG.E.U8 desc[UR24][R28.64], R97 ;  /* 0x000000611c007986 */ /* 0x0001e4000c101118 */
[-C--:B------:R-:W-:Y:S02]  /*11d90*/  LEA.HI.X.SX32 R25, R7, R167.reuse, 0x1, P0 ;  /* 0x000000a707197211 */ /* 0x080fe400000f0eff */
[-C--:B------:R-:W-:Y:S01]  /*11da0*/  IADD3 RZ, P0, PT, R21, R166.reuse, RZ ;  /* 0x000000a615ff7210 */ /* 0x080fe20007f1e0ff */
[----:B------:R2:W-:Y:S01]  /*11db0*/  STG.E.U8 desc[UR24][R26.64], R95 ;  /* 0x0000005f1a007986 */ /* 0x0005e2000c101118 */
[----:B------:R-:W-:Y:S01]  /*11dc0*/  IADD3 RZ, P1, PT, R49, R166, RZ ;  /* 0x000000a631ff7210 */ /* 0x000fe20007f3e0ff */
[----:B0-----:R-:W-:Y:S01]  /*11dd0*/  IMAD R29, R160, 0x2, R31 ;  /* 0x00000002a01d7824 */ /* 0x001fe200078e021f */
[----:B------:R-:W-:-:S03]  /*11de0*/  LEA.HI.X.SX32 R23, R21, R167, 0x1, P0 ;  /* 0x000000a715177211 */ /* 0x000fc600000f0eff */
[----:B--2---:R-:W-:Y:S01]  /*11df0*/  IMAD R27, R160, 0x2, R29 ;  /* 0x00000002a01b7824 */ /* 0x004fe200078e021d */
[----:B------:R-:W-:-:S03]  /*11e00*/  LEA.HI.X.SX32 R21, R49, R167, 0x1, P1 ;  /* 0x000000a731157211 */ /* 0x000fc600008f0eff */
[C---:B------:R-:W-:Y:S01]  /*11e10*/  IMAD R49, R160.reuse, 0x2, R27 ;  /* 0x00000002a0317824 */ /* 0x040fe200078e021b */
[CC--:B------:R-:W-:Y:S01]  /*11e20*/  IADD3 RZ, P0, PT, R51.reuse, R166.reuse, RZ ;  /* 0x000000a633ff7210 */ /* 0x0c0fe20007f1e0ff */
[----:B------:R0:W-:Y:S03]  /*11e30*/  STG.E.U8 desc[UR24][R24.64], R93 ;  /* 0x0000005d18007986 */ /* 0x0001e6000c101118 */
[----:B------:R-:W-:Y:S02]  /*11e40*/  LEA.HI.X.SX32 R15, R51, R167, 0x1, P0 ;  /* 0x000000a7330f7211 */ /* 0x000fe400000f0eff */
[-C--:B------:R-:W-:Y:S01]  /*11e50*/  IADD3 RZ, P0, PT, R53, R166.reuse, RZ ;  /* 0x000000a635ff7210 */ /* 0x080fe20007f1e0ff */
[----:B0-----:R-:W-:Y:S01]  /*11e60*/  IMAD R25, R160, 0x2, R49 ;  /* 0x00000002a0197824 */ /* 0x001fe200078e0231 */
[----:B------:R-:W-:-:S03]  /*11e70*/  IADD3 RZ, P1, PT, R55, R166, RZ ;  /* 0x000000a637ff7210 */ /* 0x000fc60007f3e0ff */
[C---:B------:R-:W-:Y:S01]  /*11e80*/  IMAD R51, R160.reuse, 0x2, R25 ;  /* 0x00000002a0337824 */ /* 0x040fe200078e0219 */
[-C--:B------:R-:W-:Y:S01]  /*11e90*/  LEA.HI.X.SX32 R7, R53, R167.reuse, 0x1, P0 ;  /* 0x000000a735077211 */ /* 0x080fe200000f0eff */
[----:B------:R0:W-:Y:S02]  /*11ea0*/  STG.E.U8 desc[UR24][R22.64], R91 ;  /* 0x0000005b16007986 */ /* 0x0001e4000c101118 */
[C---:B------:R-:W-:Y:S01]  /*11eb0*/  IMAD R53, R160.reuse, 0x2, R51 ;  /* 0x00000002a0357824 */ /* 0x040fe200078e0233 */
[----:B------:R-:W-:Y:S01]  /*11ec0*/  LEA.HI.X.SX32 R5, R55, R167, 0x1, P1 ;  /* 0x000000a737057211 */ /* 0x000fe200008f0eff */
[----:B------:R2:W-:Y:S02]  /*11ed0*/  STG.E.U8 desc[UR24][R20.64], R89 ;  /* 0x0000005914007986 */ /* 0x0005e4000c101118 */
[----:B------:R-:W-:Y:S01]  /*11ee0*/  IMAD R55, R160, 0x2, R53 ;  /* 0x00000002a0377824 */ /* 0x000fe200078e0235 */
[----:B0-----:R-:W-:-:S04]  /*11ef0*/  IADD3 R22, P0, PT, R57, R166, RZ ;  /* 0x000000a639167210 */ /* 0x001fc80007f1e0ff */
[-C--:B------:R-:W-:Y:S01]  /*11f00*/  LEA.HI.X.SX32 R23, R57, R167.reuse, 0x1, P0 ;  /* 0x000000a739177211 */ /* 0x080fe200000f0eff */
[C---:B------:R-:W-:Y:S01]  /*11f10*/  IMAD R57, R160.reuse, 0x2, R55 ;  /* 0x00000002a0397824 */ /* 0x040fe200078e0237 */
[CC--:B--2---:R-:W-:Y:S01]  /*11f20*/  IADD3 R20, P0, PT, R59.reuse, R166.reuse, RZ ;  /* 0x000000a63b147210 */ /* 0x0c4fe20007f1e0ff */
[----:B------:R0:W-:Y:S03]  /*11f30*/  STG.E.U8 desc[UR24][R14.64], R87 ;  /* 0x000000570e007986 */ /* 0x0001e6000c101118 */
[----:B------:R-:W-:Y:S01]  /*11f40*/  LEA.HI.X.SX32 R21, R59, R167, 0x1, P0 ;  /* 0x000000a73b157211 */ /* 0x000fe200000f0eff */
[----:B------:R-:W-:Y:S01]  /*11f50*/  IMAD R59, R160, 0x2, R57 ;  /* 0x00000002a03b7824 */ /* 0x000fe200078e0239 */
[----:B------:R2:W-:Y:S01]  /*11f60*/  STG.E.U8 desc[UR24][R6.64], R85 ;  /* 0x0000005506007986 */ /* 0x0005e2000c101118 */
[----:B0-----:R-:W-:-:S03]  /*11f70*/  IADD3 R14, P1, PT, R61, R166, RZ ;  /* 0x000000a63d0e7210 */ /* 0x001fc60007f3e0ff */
[----:B------:R0:W-:Y:S01]  /*11f80*/  STG.E.U8 desc[UR24][R4.64], R83 ;  /* 0x0000005304007986 */ /* 0x0001e2000c101118 */
[----:B------:R-:W-:Y:S02]  /*11f90*/  LEA.HI.X.SX32 R15, R61, R167, 0x1, P1 ;  /* 0x000000a73d0f7211 */ /* 0x000fe400008f0eff */
[----:B--2---:R-:W-:Y:S01]  /*11fa0*/  IADD3 R6, P0, PT, R63, R166, RZ ;  /* 0x000000a63f067210 */ /* 0x004fe20007f1e0ff */
[----:B------:R-:W-:-:S03]  /*11fb0*/  IMAD R61, R160, 0x2, R59 ;  /* 0x00000002a03d7824 */ /* 0x000fc600078e023b */
[-C--:B------:R-:W-:Y:S01]  /*11fc0*/  LEA.HI.X.SX32 R7, R63, R167.reuse, 0x1, P0 ;  /* 0x000000a73f077211 */ /* 0x080fe200000f0eff */
[C---:B------:R-:W-:Y:S01]  /*11fd0*/  IMAD R63, R160.reuse, 0x2, R61 ;  /* 0x00000002a03f7824 */ /* 0x040fe200078e023d */
[CC--:B0-----:R-:W-:Y:S01]  /*11fe0*/  IADD3 R4, P0, PT, R65.reuse, R166.reuse, RZ ;  /* 0x000000a641047210 */ /* 0x0c1fe20007f1e0ff */
[----:B------:R0:W-:Y:S03]  /*11ff0*/  STG.E.U8 desc[UR24][R22.64], R81 ;  /* 0x0000005116007986 */ /* 0x0001e6000c101118 */
[----:B------:R-:W-:Y:S01]  /*12000*/  LEA.HI.X.SX32 R5, R65, R167, 0x1, P0 ;  /* 0x000000a741057211 */ /* 0x000fe200000f0eff */
[----:B------:R-:W-:Y:S01]  /*12010*/  IMAD R65, R160, 0x2, R63 ;  /* 0x00000002a0417824 */ /* 0x000fe200078e023f */
[----:B------:R2:W-:Y:S01]  /*12020*/  STG.E.U8 desc[UR24][R20.64], R79 ;  /* 0x0000004f14007986 */ /* 0x0005e2000c101118 */
[----:B0-----:R-:W-:-:S04]  /*12030*/  IADD3 R22, P1, PT, R67, R166, RZ ;  /* 0x000000a643167210 */ /* 0x001fc80007f3e0ff */
[-C--:B------:R-:W-:Y:S01]  /*12040*/  LEA.HI.X.SX32 R23, R67, R167.reuse, 0x1, P1 ;  /* 0x000000a743177211 */ /* 0x080fe200008f0eff */
[C---:B------:R-:W-:Y:S01]  /*12050*/  IMAD R67, R160.reuse, 0x2, R65 ;  /* 0x00000002a0437824 */ /* 0x040fe200078e0241 */
[CC--:B--2---:R-:W-:Y:S01]  /*12060*/  IADD3 R20, P0, PT, R37.reuse, R166.reuse, RZ ;  /* 0x000000a625147210 */ /* 0x0c4fe20007f1e0ff */
[----:B------:R0:W-:Y:S03]  /*12070*/  STG.E.U8 desc[UR24][R14.64], R73 ;  /* 0x000000490e007986 */ /* 0x0001e6000c101118 */
[----:B------:R-:W-:Y:S01]  /*12080*/  LEA.HI.X.SX32 R21, R37, R167, 0x1, P0 ;  /* 0x000000a725157211 */ /* 0x000fe200000f0eff */
[C---:B------:R-:W-:Y:S01]  /*12090*/  IMAD R37, R160.reuse, 0x2, R67 ;  /* 0x00000002a0257824 */ /* 0x040fe200078e0243 */
[----:B------:R2:W-:Y:S01]  /*120a0*/  STG.E.U8 desc[UR24][R6.64], R77 ;  /* 0x0000004d06007986 */ /* 0x0005e2000c101118 */
[----:B0-----:R-:W-:Y:S02]  /*120b0*/  IADD3 R14, P0, PT, R69, R166, RZ ;  /* 0x000000a6450e7210 */ /* 0x001fe40007f1e0ff */
[----:B------:R-:W-:-:S02]  /*120c0*/  IMAD R73, R160, 0x2, R37 ;  /* 0x00000002a0497824 */ /* 0x000fc400078e0225 */
[-C--:B------:R-:W-:Y:S02]  /*120d0*/  LEA.HI.X.SX32 R15, R69, R167.reuse, 0x1, P0 ;  /* 0x000000a7450f7211 */ /* 0x080fe400000f0eff */
[C---:B------:R-:W-:Y:S01]  /*120e0*/  IMAD R69, R160.reuse, 0x2, R73 ;  /* 0x00000002a0457824 */ /* 0x040fe200078e0249 */
[CC--:B--2---:R-:W-:Y:S01]  /*120f0*/  IADD3 R6, P1, PT, R35.reuse, R166.reuse, RZ ;  /* 0x000000a623067210 */ /* 0x0c4fe20007f3e0ff */
[----:B------:R0:W-:Y:S03]  /*12100*/  STG.E.U8 desc[UR24][R4.64], R75 ;  /* 0x0000004b04007986 */ /* 0x0001e6000c101118 */
[-C--:B------:R-:W-:Y:S01]  /*12110*/  LEA.HI.X.SX32 R7, R35, R167.reuse, 0x1, P1 ;  /* 0x000000a723077211 */ /* 0x080fe200008f0eff */
[----:B------:R-:W-:Y:S01]  /*12120*/  IMAD R35, R160, 0x2, R69 ;  /* 0x00000002a0237824 */ /* 0x000fe200078e0245 */
[----:B------:R-:W-:Y:S02]  /*12130*/  PRMT R115, R16, 0x7771, RZ ;  /* 0x0000777110737816 */ /* 0x000fe400000000ff */
[CC--:B0-----:R-:W-:Y:S01]  /*12140*/  IADD3 R4, P0, PT, R71.reuse, R166.reuse, RZ ;  /* 0x000000a647047210 */ /* 0x0c1fe20007f1e0ff */
[----:B------:R0:W-:Y:S03]  /*12150*/  STG.E.U8 desc[UR24][R22.64], R117 ;  /* 0x0000007516007986 */ /* 0x0001e6000c101118 */
[-C--:B------:R-:W-:Y:S01]  /*12160*/  LEA.HI.X.SX32 R5, R71, R167.reuse, 0x1, P0 ;  /* 0x000000a747057211 */ /* 0x080fe200000f0eff */
[----:B------:R-:W-:Y:S01]  /*12170*/  IMAD R71, R160, 0x2, R35 ;  /* 0x00000002a0477824 */ /* 0x000fe200078e0223 */
[----:B------:R-:W-:Y:S01]  /*12180*/  PRMT R113, R16, 0x7772, RZ ;  /* 0x0000777210717816 */ /* 0x000fe200000000ff */
[----:B------:R2:W-:Y:S02]  /*12190*/  STG.E.U8 desc[UR24][R20.64], R115 ;  /* 0x0000007314007986 */ /* 0x0005e4000c101118 */
[C---:B------:R-:W-:Y:S01]  /*121a0*/  IMAD R75, R160.reuse, 0x2, R71 ;  /* 0x00000002a04b7824 */ /* 0x040fe200078e0247 */
[CC--:B0-----:R-:W-:Y:S01]  /*121b0*/  IADD3 R22, P0, PT, R31.reuse, R166.reuse, RZ ;  /* 0x000000a61f167210 */ /* 0x0c1fe20007f1e0ff */
[----:B------:R0:W-:Y:S03]  /*121c0*/  STG.E.U8 desc[UR24][R14.64], R113 ;  /* 0x000000710e007986 */ /* 0x0001e6000c101118 */
[----:B------:R-:W-:Y:S01]  /*121d0*/  LEA.HI.X.SX32 R23, R31, R167, 0x1, P0 ;  /* 0x000000a71f177211 */ /* 0x000fe200000f0eff */
[----:B------:R-:W-:Y:S01]  /*121e0*/  IMAD R31, R160, 0x2, R75 ;  /* 0x00000002a01f7824 */ /* 0x000fe200078e024b */
[----:B--2---:R-:W-:-:S02]  /*121f0*/  IADD3 R20, P1, PT, R29, R166, RZ ;  /* 0x000000a61d147210 */ /* 0x004fc40007f3e0ff */
[----:B------:R-:W-:Y:S02]  /*12200*/  PRMT R111, R16, 0x7773, RZ ;  /* 0x00007773106f7816 */ /* 0x000fe400000000ff */
[-C--:B------:R-:W-:Y:S01]  /*12210*/  LEA.HI.X.SX32 R21, R29, R167.reuse, 0x1, P1 ;  /* 0x000000a71d157211 */ /* 0x080fe200008f0eff */
[C---:B------:R-:W-:Y:S01]  /*12220*/  IMAD R29, R160.reuse, 0x2, R31 ;  /* 0x00000002a01d7824 */ /* 0x040fe200078e021f */
[-C--:B0-----:R-:W-:Y:S01]  /*12230*/  IADD3 R14, P0, PT, R27, R166.reuse, RZ ;  /* 0x000000a61b0e7210 */ /* 0x081fe20007f1e0ff */
[----:B------:R0:W-:Y:S01]  /*12240*/  STG.E.U8 desc[UR24][R6.64], R111 ;  /* 0x0000006f06007986 */ /* 0x0001e2000c101118 */
[----:B------:R-:W-:Y:S02]  /*12250*/  PRMT R109, R17, 0x7770, RZ ;  /* 0x00007770116d7816 */ /* 0x000fe400000000ff */
[-C--:B------:R-:W-:Y:S01]  /*12260*/  LEA.HI.X.SX32 R15, R27, R167.reuse, 0x1, P0 ;  /* 0x000000a71b0f7211 */ /* 0x080fe200000f0eff */
[C---:B------:R-:W-:Y:S01]  /*12270*/  IMAD R27, R160.reuse, 0x2, R29 ;  /* 0x00000002a01b7824 */ /* 0x040fe200078e021d */
        /* <DEDUP_REMOVED lines=23> */
[----:B--2---:R-:W-:-:S04]  /*123f0*/  IADD3 R14, P1, PT, R55, R166, RZ ;  /* 0x000000a6370e7210 */ /* 0x004fc80007f3e0ff */
[-C--:B------:R-:W-:Y:S01]  /*12400*/  LEA.HI.X.SX32 R15, R55, R167.reuse, 0x1, P1 ;  /* 0x000000a7370f7211 */ /* 0x080fe200008f0eff */
[----:B------:R-:W-:Y:S01]  /*12410*/  IMAD R55, R160, 0x2, R53 ;  /* 0x00000002a0377824 */ /* 0x000fe200078e0235 */
[CC--:B0-----:R-:W-:Y:S02]  /*12420*/  IADD3 R6, P0, PT, R57.reuse, R166.reuse, RZ ;  /* 0x000000a639067210 */ /* 0x0c1fe40007f1e0ff */
[----:B------:R-:W-:Y:S02]  /*12430*/  PRMT R99, R18, 0x7771, RZ ;  /* 0x0000777112637816 */ /* 0x000fe400000000ff */
[----:B------:R-:W-:Y:S01]  /*12440*/  LEA.HI.X.SX32 R7, R57, R167, 0x1, P0 ;  /* 0x000000a739077211 */ /* 0x000fe200000f0eff */
[----:B------:R-:W-:Y:S01]  /*12450*/  IMAD R57, R160, 0x2, R55 ;  /* 0x00000002a0397824 */ /* 0x000fe200078e0237 */
[----:B------:R-:W-:Y:S01]  /*12460*/  PRMT R47, R18, 0x7772, RZ ;  /* 0x00007772122f7816 */ /* 0x000fe200000000ff */
[----:B------:R0:W-:Y:S02]  /*12470*/  STG.E.U8 desc[UR24][R4.64], R99 ;  /* 0x0000006304007986 */ /* 0x0001e4000c101118 */
[----:B------:R-:W-:Y:S01]  /*12480*/  IMAD R81, R160, 0x2, R57 ;  /* 0x00000002a0517824 */ /* 0x000fe200078e0239 */
[----:B------:R-:W-:Y:S01]  /*12490*/  PRMT R45, R18, 0x7773, RZ ;  /* 0x00007773122d7816 */ /* 0x000fe200000000ff */
[----:B------:R2:W-:Y:S04]  /*124a0*/  STG.E.U8 desc[UR24][R22.64], R47 ;  /* 0x0000002f16007986 */ /* 0x0005e8000c101118 */
[----:B------:R3:W-:Y:S01]  /*124b0*/  STG.E.U8 desc[UR24][R20.64], R45 ;  /* 0x0000002d14007986 */ /* 0x0007e2000c101118 */
[-C--:B0-----:R-:W-:Y:S01]  /*124c0*/  IADD3 R4, P0, PT, R59, R166.reuse, RZ ;  /* 0x000000a63b047210 */ /* 0x081fe20007f1e0ff */
[----:B--2---:R-:W-:Y:S01]  /*124d0*/  IMAD R47, R160, 0x2, R81 ;  /* 0x00000002a02f7824 */ /* 0x004fe200078e0251 */
[----:B------:R-:W-:-:S03]  /*124e0*/  IADD3 R22, P1, PT, R61, R166, RZ ;  /* 0x000000a63d167210 */ /* 0x000fc60007f3e0ff */
[C---:B---3--:R-:W-:Y:S01]  /*124f0*/  IMAD R45, R160.reuse, 0x2, R47 ;  /* 0x00000002a02d7824 */ /* 0x048fe200078e022f */
[-C--:B------:R-:W-:Y:S02]  /*12500*/  LEA.HI.X.SX32 R5, R59, R167.reuse, 0x1, P0 ;  /* 0x000000a73b057211 */ /* 0x080fe400000f0eff */
[----:B------:R-:W-:Y:S01]  /*12510*/  PRMT R46, R19, 0x7770, RZ ;  /* 0x00007770132e7816 */ /* 0x000fe200000000ff */
[C---:B------:R-:W-:Y:S01]  /*12520*/  IMAD R59, R160.reuse, 0x2, R45 ;  /* 0x00000002a03b7824 */ /* 0x040fe200078e022d */
[----:B------:R-:W-:Y:S02]  /*12530*/  IADD3 R20, P0, PT, R63, R166, RZ ;  /* 0x000000a63f147210 */ /* 0x000fe40007f1e0ff */
[----:B------:R-:W-:Y:S02]  /*12540*/  PRMT R43, R19, 0x7771, RZ ;  /* 0x00007771132b7816 */ /* 0x000fe400000000ff */
[-C--:B------:R-:W-:Y:S01]  /*12550*/  LEA.HI.X.SX32 R23, R61, R167.reuse, 0x1, P1 ;  /* 0x000000a73d177211 */ /* 0x080fe200008f0eff */
[----:B------:R-:W-:Y:S01]  /*12560*/  IMAD R61, R160, 0x2, R59 ;  /* 0x00000002a03d7824 */ /* 0x000fe200078e023b */
[----:B------:R-:W-:Y:S01]  /*12570*/  PRMT R42, R19, 0x7772, RZ ;  /* 0x00007772132a7816 */ /* 0x000fe200000000ff */
[----:B------:R0:W-:Y:S01]  /*12580*/  STG.E.U8 desc[UR24][R14.64], R46 ;  /* 0x0000002e0e007986 */ /* 0x0001e2000c101118 */
[----:B------:R-:W-:-:S03]  /*12590*/  LEA.HI.X.SX32 R21, R63, R167, 0x1, P0 ;  /* 0x000000a73f157211 */ /* 0x000fc600000f0eff */
[----:B------:R2:W-:Y:S04]  /*125a0*/  STG.E.U8 desc[UR24][R6.64], R43 ;  /* 0x0000002b06007986 */ /* 0x0005e8000c101118 */
[----:B------:R3:W-:Y:S01]  /*125b0*/  STG.E.U8 desc[UR24][R4.64], R42 ;  /* 0x0000002a04007986 */ /* 0x0007e2000c101118 */
[----:B0-----:R-:W-:Y:S01]  /*125c0*/  IADD3 R14, P0, PT, R65, R166, RZ ;  /* 0x000000a6410e7210 */ /* 0x001fe20007f1e0ff */
[----:B--2---:R-:W-:-:S03]  /*125d0*/  IMAD R43, R160, 0x2, R61 ;  /* 0x00000002a02b7824 */ /* 0x004fc600078e023d */
[----:B------:R-:W-:Y:S02]  /*125e0*/  LEA.HI.X.SX32 R15, R65, R167, 0x1, P0 ;  /* 0x000000a7410f7211 */ /* 0x000fe400000f0eff */
[----:B---3--:R-:W-:Y:S01]  /*125f0*/  IADD3 R4, P0, PT, R37, R166, RZ ;  /* 0x000000a625047210 */ /* 0x008fe20007f1e0ff */
[----:B------:R-:W-:-:S03]  /*12600*/  IMAD R63, R160, 0x2, R43 ;  /* 0x00000002a03f7824 */ /* 0x000fc600078e022b */
[-C--:B------:R-:W-:Y:S01]  /*12610*/  LEA.HI.X.SX32 R5, R37, R167.reuse, 0x1, P0 ;  /* 0x000000a725057211 */ /* 0x080fe200000f0eff */
[C---:B------:R-:W-:Y:S01]  /*12620*/  IMAD R37, R160.reuse, 0x2, R63 ;  /* 0x00000002a0257824 */ /* 0x040fe200078e023f */
[----:B------:R-:W-:Y:S02]  /*12630*/  PRMT R40, R19, 0x7773, RZ ;  /* 0x0000777313287816 */ /* 0x000fe400000000ff */
[CC--:B------:R-:W-:Y:S01]  /*12640*/  IADD3 R6, P1, PT, R67.reuse, R166.reuse, RZ ;  /* 0x000000a643067210 */ /* 0x0c0fe20007f3e0ff */
[----:B------:R-:W-:Y:S01]  /*12650*/  IMAD R65, R160, 0x2, R37 ;  /* 0x00000002a0417824 */ /* 0x000fe200078e0225 */
[C---:B----4-:R-:W-:Y:S02]  /*12660*/  PRMT R44, R8.reuse, 0x7770, RZ ;  /* 0x00007770082c7816 */ /* 0x050fe400000000ff */
[----:B------:R-:W-:Y:S01]  /*12670*/  PRMT R41, R8, 0x7771, RZ ;  /* 0x0000777108297816 */ /* 0x000fe200000000ff */
[----:B------:R0:W-:Y:S01]  /*12680*/  STG.E.U8 desc[UR24][R22.64], R40 ;  /* 0x0000002816007986 */ /* 0x0001e2000c101118 */
[----:B------:R-:W-:Y:S01]  /*12690*/  LEA.HI.X.SX32 R7, R67, R167, 0x1, P1 ;  /* 0x000000a743077211 */ /* 0x000fe200008f0eff */
[----:B------:R-:W-:Y:S01]  /*126a0*/  IMAD R67, R160, 0x2, R65 ;  /* 0x00000002a0437824 */ /* 0x000fe200078e0241 */
[----:B------:R-:W-:Y:S01]  /*126b0*/  PRMT R39, R8, 0x7772, RZ ;  /* 0x0000777208277816 */ /* 0x000fe200000000ff */
[----:B------:R-:W-:Y:S04]  /*126c0*/  STG.E.U8 desc[UR24][R20.64], R44 ;  /* 0x0000002c14007986 */ /* 0x000fe8000c101118 */
[----:B------:R2:W-:Y:S01]  /*126d0*/  STG.E.U8 desc[UR24][R14.64], R41 ;  /* 0x000000290e007986 */ /* 0x0005e2000c101118 */
[----:B0-----:R-:W-:-:S03]  /*126e0*/  IADD3 R22, P0, PT, R73, R166, RZ ;  /* 0x000000a649167210 */ /* 0x001fc60007f1e0ff */
[----:B------:R0:W-:Y:S01]  /*126f0*/  STG.E.U8 desc[UR24][R6.64], R39 ;  /* 0x0000002706007986 */ /* 0x0001e2000c101118 */
[-C--:B------:R-:W-:Y:S01]  /*12700*/  LEA.HI.X.SX32 R23, R73, R167.reuse, 0x1, P0 ;  /* 0x000000a749177211 */ /* 0x080fe200000f0eff */
[C---:B--2---:R-:W-:Y:S01]  /*12710*/  IMAD R41, R160.reuse, 0x2, R67 ;  /* 0x00000002a0297824 */ /* 0x044fe200078e0243 */
[-C--:B------:R-:W-:Y:S02]  /*12720*/  IADD3 R14, P0, PT, R35, R166.reuse, RZ ;  /* 0x000000a6230e7210 */ /* 0x080fe40007f1e0ff */
[-C--:B------:R-:W-:Y:S01]  /*12730*/  IADD3 R20, P1, PT, R69, R166.reuse, RZ ;  /* 0x000000a645147210 */ /* 0x080fe20007f3e0ff */
[C---:B0-----:R-:W-:Y:S01]  /*12740*/  IMAD R39, R160.reuse, 0x2, R41 ;  /* 0x00000002a0277824 */ /* 0x041fe200078e0229 */
[-C--:B------:R-:W-:Y:S02]  /*12750*/  LEA.HI.X.SX32 R15, R35, R167.reuse, 0x1, P0 ;  /* 0x000000a7230f7211 */ /* 0x080fe400000f0eff */
[----:B------:R-:W-:Y:S01]  /*12760*/  LEA.HI.X.SX32 R21, R69, R167, 0x1, P1 ;  /* 0x000000a745157211 */ /* 0x000fe200008f0eff */
[----:B------:R-:W-:Y:S01]  /*12770*/  IMAD R69, R160, 0x2, R39 ;  /* 0x00000002a0457824 */ /* 0x000fe200078e0227 */
[----:B------:R-:W-:-:S02]  /*12780*/  IADD3 R6, P0, PT, R71, R166, RZ ;  /* 0x000000a647067210 */ /* 0x000fc40007f1e0ff */
[----:B------:R-:W-:Y:S02]  /*12790*/  PRMT R38, R8, 0x7773, RZ ;  /* 0x0000777308267816 */ /* 0x000fe400000000ff */
[----:B------:R-:W-:Y:S01]  /*127a0*/  LEA.HI.X.SX32 R7, R71, R167, 0x1, P0 ;  /* 0x000000a747077211 */ /* 0x000fe200000f0eff */
[C---:B------:R-:W-:Y:S01]  /*127b0*/  IMAD R71, R160.reuse, 0x2, R69 ;  /* 0x00000002a0477824 */ /* 0x040fe200078e0245 */
[C---:B------:R-:W-:Y:S01]  /*127c0*/  PRMT R33, R9.reuse, 0x7770, RZ ;  /* 0x0000777009217816 */ /* 0x040fe200000000ff */
[----:B------:R0:W-:Y:S02]  /*127d0*/  STG.E.U8 desc[UR24][R4.64], R38 ;  /* 0x0000002604007986 */ /* 0x0001e4000c101118 */
[----:B------:R-:W-:Y:S01]  /*127e0*/  IMAD R73, R160, 0x2, R71 ;  /* 0x00000002a0497824 */ /* 0x000fe200078e0247 */
[----:B------:R-:W-:Y:S01]  /*127f0*/  PRMT R32, R9, 0x7771, RZ ;  /* 0x0000777109207816 */ /* 0x000fe200000000ff */
[----:B------:R2:W-:Y:S01]  /*12800*/  STG.E.U8 desc[UR24][R22.64], R33 ;  /* 0x0000002116007986 */ /* 0x0005e2000c101118 */
[----:B0-----:R-:W-:-:S04]  /*12810*/  IADD3 R4, P1, PT, R75, R166, RZ ;  /* 0x000000a64b047210 */ /* 0x001fc80007f3e0ff */
[-C--:B------:R-:W-:Y:S01]  /*12820*/  LEA.HI.X.SX32 R5, R75, R167.reuse, 0x1, P1 ;  /* 0x000000a74b057211 */ /* 0x080fe200008f0eff */
[C---:B------:R-:W-:Y:S01]  /*12830*/  IMAD R75, R160.reuse, 0x2, R73 ;  /* 0x00000002a04b7824 */ /* 0x040fe200078e0249 */
[-C--:B--2---:R-:W-:Y:S01]  /*12840*/  IADD3 R22, P0, PT, R31, R166.reuse, RZ ;  /* 0x000000a61f167210 */ /* 0x084fe20007f1e0ff */
[----:B------:R0:W-:Y:S01]  /*12850*/  STG.E.U8 desc[UR24][R20.64], R32 ;  /* 0x0000002014007986 */ /* 0x0001e2000c101118 */
[C---:B------:R-:W-:Y:S01]  /*12860*/  PRMT R19, R9.reuse, 0x7772, RZ ;  /* 0x0000777209137816 */ /* 0x040fe200000000ff */
[C---:B------:R-:W-:Y:S01]  /*12870*/  IMAD R83, R160.reuse, 0x2, R75 ;  /* 0x00000002a0537824 */ /* 0x040fe200078e024b */
[----:B------:R-:W-:Y:S02]  /*12880*/  PRMT R18, R9, 0x7773, RZ ;  /* 0x0000777309127816 */ /* 0x000fe400000000ff */
[----:B------:R-:W-:Y:S01]  /*12890*/  LEA.HI.X.SX32 R23, R31, R167, 0x1, P0 ;  /* 0x000000a71f177211 */ /* 0x000fe200000f0eff */
[----:B------:R-:W-:Y:S01]  /*128a0*/  IMAD R85, R160, 0x2, R83 ;  /* 0x00000002a0557824 */ /* 0x000fe200078e0253 */
[----:B------:R-:W-:Y:S01]  /*128b0*/  STG.E.U8 desc[UR24][R14.64], R19 ;  /* 0x000000130e007986 */ /* 0x000fe2000c101118 */
[----:B0-----:R-:W-:-:S03]  /*128c0*/  IADD3 R20, P0, PT, R29, R166, RZ ;  /* 0x000000a61d147210 */ /* 0x001fc60007f1e0ff */
[----:B------:R0:W-:Y:S01]  /*128d0*/  STG.E.U8 desc[UR24][R6.64], R18 ;  /* 0x0000001206007986 */ /* 0x0001e2000c101118 */
[----:B------:R-:W-:Y:S01]  /*128e0*/  IMAD R87, R160, 0x2, R85 ;  /* 0x00000002a0577824 */ /* 0x000fe200078e0255 */
[----:B------:R-:W-:Y:S02]  /*128f0*/  LEA.HI.X.SX32 R21, R29, R167, 0x1, P0 ;  /* 0x000000a71d157211 */ /* 0x000fe400000f0eff */
[----:B0-----:R-:W-:-:S04]  /*12900*/  IADD3 R6, P0, PT, R77, R166, RZ ;  /* 0x000000a64d067210 */ /* 0x001fc80007f1e0ff */
[----:B------:R-:W-:Y:S01]  /*12910*/  LEA.HI.X.SX32 R7, R77, R167, 0x1, P0 ;  /* 0x000000a74d077211 */ /* 0x000fe200000f0eff */
[----:B------:R-:W-:Y:S01]  /*12920*/  IMAD R77, R160, 0x2, R87 ;  /* 0x00000002a04d7824 */ /* 0x000fe200078e0257 */
[C---:B------:R-:W-:Y:S02]  /*12930*/  PRMT R8, R10.reuse, 0x7773, RZ ;  /* 0x000077730a087816 */ /* 0x040fe400000000ff */
[----:B------:R-:W-:Y:S01]  /*12940*/  PRMT R9, R10, 0x7772, RZ ;  /* 0x000077720a097816 */ /* 0x000fe200000000ff */
[----:B------:R-:W-:Y:S01]  /*12950*/  IMAD R89, R160, 0x2, R77 ;  /* 0x00000002a0597824 */ /* 0x000fe200078e024d */
[C---:B------:R-:W-:Y:S02]  /*12960*/  PRMT R13, R10.reuse, 0x7771, RZ ;  /* 0x000077710a0d7816 */ /* 0x040fe400000000ff */
[----:B------:R-:W-:Y:S01]  /*12970*/  PRMT R10, R10, 0x7770, RZ ;  /* 0x000077700a0a7816 */ /* 0x000fe200000000ff */
[----:B------:R-:W-:Y:S01]  /*12980*/  IMAD R91, R160, 0x2, R89 ;  /* 0x00000002a05b7824 */ /* 0x000fe200078e0259 */
[----:B------:R-:W-:-:S02]  /*12990*/  IADD3 R14, P1, PT, R27, R166, RZ ;  /* 0x000000a61b0e7210 */ /* 0x000fc40007f3e0ff */
[----:B------:R-:W-:Y:S01]  /*129a0*/  IADD3 R18, P0, PT, R49, R166, RZ ;  /* 0x000000a631127210 */ /* 0x000fe20007f1e0ff */
[----:B------:R-:W-:Y:S01]  /*129b0*/  STG.E.U8 desc[UR24][R4.64], R10 ;  /* 0x0000000a04007986 */ /* 0x000fe2000c101118 */
[----:B------:R-:W-:Y:S01]  /*129c0*/  IMAD R93, R160, 0x2, R91 ;  /* 0x00000002a05d7824 */ /* 0x000fe200078e025b */
[-C--:B------:R-:W-:Y:S02]  /*129d0*/  LEA.HI.X.SX32 R15, R27, R167.reuse, 0x1, P1 ;  /* 0x000000a71b0f7211 */ /* 0x080fe400008f0eff */
[----:B------:R-:W-:Y:S01]  /*129e0*/  STG.E.U8 desc[UR24][R22.64], R13 ;  /* 0x0000000d16007986 */ /* 0x000fe2000c101118 */
[----:B------:R-:W-:-:S03]  /*129f0*/  LEA.HI.X.SX32 R19, R49, R167, 0x1, P0 ;  /* 0x000000a731137211 */ /* 0x000fc600000f0eff */
[----:B------:R0:W-:Y:S01]  /*12a00*/  STG.E.U8 desc[UR24][R20.64], R9 ;  /* 0x0000000914007986 */ /* 0x0001e2000c101118 */
[----:B------:R-:W-:-:S03]  /*12a10*/  IMAD R95, R160, 0x2, R93 ;  /* 0x00000002a05f7824 */ /* 0x000fc600078e025d */
[----:B------:R2:W-:Y:S01]  /*12a20*/  STG.E.U8 desc[UR24][R14.64], R8 ;  /* 0x000000080e007986 */ /* 0x0005e2000c101118 */
[----:B------:R-:W-:Y:S01]  /*12a30*/  IMAD R97, R160, 0x2, R95 ;  /* 0x00000002a0617824 */ /* 0x000fe200078e025f */
[----:B0-----:R-:W-:-:S04]  /*12a40*/  IADD3 R20, P0, PT, R51, R166, RZ ;  /* 0x000000a633147210 */ /* 0x001fc80007f1e0ff */
[-C--:B------:R-:W-:Y:S02]  /*12a50*/  LEA.HI.X.SX32 R21, R51, R167.reuse, 0x1, P0 ;  /* 0x000000a733157211 */ /* 0x080fe400000f0eff */
[-C--:B--2---:R-:W-:Y:S02]  /*12a60*/  IADD3 R8, P0, PT, R79, R166.reuse, RZ ;  /* 0x000000a64f087210 */ /* 0x084fe40007f1e0ff */
[----:B------:R-:W-:Y:S02]  /*12a70*/  IADD3 R22, P1, PT, R25, R166, RZ ;  /* 0x000000a619167210 */ /* 0x000fe40007f3e0ff */
[----:B------:R-:W-:Y:S01]  /*12a80*/  LEA.HI.X.SX32 R9, R79, R167, 0x1, P0 ;  /* 0x000000a74f097211 */ /* 0x000fe200000f0eff */
[----:B------:R-:W-:Y:S01]  /*12a90*/  IMAD R79, R160, 0x2, R97 ;  /* 0x00000002a04f7824 */ /* 0x000fe200078e0261 */
[C---:B------:R-:W-:Y:S02]  /*12aa0*/  PRMT R16, R11.reuse, 0x7773, RZ ;  /* 0x000077730b107816 */ /* 0x040fe400000000ff */
[----:B------:R-:W-:-:S02]  /*12ab0*/  PRMT R17, R11, 0x7772, RZ ;  /* 0x000077720b117816 */ /* 0x000fc400000000ff */
[C---:B------:R-:W-:Y:S02]  /*12ac0*/  PRMT R12, R11.reuse, 0x7771, RZ ;  /* 0x000077710b0c7816 */ /* 0x040fe400000000ff */
[----:B------:R-:W-:Y:S01]  /*12ad0*/  PRMT R11, R11, 0x7770, RZ ;  /* 0x000077700b0b7816 */ /* 0x000fe200000000ff */
[C---:B------:R-:W-:Y:S01]  /*12ae0*/  IMAD R99, R160.reuse, 0x2, R79 ;  /* 0x00000002a0637824 */ /* 0x040fe200078e024f */
[----:B------:R-:W-:Y:S02]  /*12af0*/  LEA.HI.X.SX32 R23, R25, R167, 0x1, P1 ;  /* 0x000000a719177211 */ /* 0x000fe400008f0eff */
[----:B------:R-:W-:Y:S01]  /*12b00*/  IADD3 R10, P0, PT, R53, R166, RZ ;  /* 0x000000a6350a7210 */ /* 0x000fe20007f1e0ff */
[----:B------:R0:W-:Y:S01]  /*12b10*/  STG.E.U8 desc[UR24][R6.64], R11 ;  /* 0x0000000b06007986 */ /* 0x0001e2000c101118 */
[----:B------:R-:W-:-:S03]  /*12b20*/  IMAD R101, R160, 0x2, R99 ;  /* 0x00000002a0657824 */ /* 0x000fc600078e0263 */
[----:B------:R-:W-:Y:S01]  /*12b30*/  STG.E.U8 desc[UR24][R18.64], R12 ;  /* 0x0000000c12007986 */ /* 0x000fe2000c101118 */
[----:B------:R-:W-:-:S03]  /*12b40*/  IMAD R103, R160, 0x2, R101 ;  /* 0x00000002a0677824 */ /* 0x000fc600078e0265 */
[----:B------:R-:W-:Y:S04]  /*12b50*/  STG.E.U8 desc[UR24][R22.64], R17 ;  /* 0x0000001116007986 */ /* 0x000fe8000c101118 */
[----:B------:R2:W-:Y:S01]  /*12b60*/  STG.E.U8 desc[UR24][R20.64], R16 ;  /* 0x0000001014007986 */ /* 0x0005e2000c101118 */
[----:B0-----:R-:W-:Y:S02]  /*12b70*/  LEA.HI.X.SX32 R11, R53, R167, 0x1, P0 ;  /* 0x000000a7350b7211 */ /* 0x001fe400000f0eff */
[-C--:B------:R-:W-:Y:S01]  /*12b80*/  IADD3 R14, P2, PT, R57, R166.reuse, RZ ;  /* 0x000000a6390e7210 */ /* 0x080fe20007f5e0ff */
[----:B------:R-:W0:Y:S01]  /*12b90*/  LDS.128 R4, [R169] ;  /* 0x00000000a9047984 */ /* 0x000e220000000c00 */
[----:B--2---:R-:W-:-:S04]  /*12ba0*/  IADD3 R16, P0, PT, R81, R166, RZ ;  /* 0x000000a651107210 */ /* 0x004fc80007f1e0ff */
[----:B------:R-:W-:Y:S01]  /*12bb0*/  LEA.HI.X.SX32 R17, R81, R167, 0x1, P0 ;  /* 0x000000a751117211 */ /* 0x000fe200000f0eff */
[----:B------:R-:W-:-:S04]  /*12bc0*/  IMAD R81, R160, 0x2, R103 ;  /* 0x00000002a0517824 */ /* 0x000fc800078e0267 */
[----:B------:R-:W-:-:S04]  /*12bd0*/  IMAD R105, R160, 0x2, R81 ;  /* 0x00000002a0697824 */ /* 0x000fc800078e0251 */
[----:B------:R-:W-:-:S04]  /*12be0*/  IMAD R107, R160, 0x2, R105 ;  /* 0x00000002a06b7824 */ /* 0x000fc800078e0269 */
[----:B------:R-:W-:-:S04]  /*12bf0*/  IMAD R109, R160, 0x2, R107 ;  /* 0x00000002a06d7824 */ /* 0x000fc800078e026b */
[----:B------:R-:W-:-:S04]  /*12c00*/  IMAD R111, R160, 0x2, R109 ;  /* 0x00000002a06f7824 */ /* 0x000fc800078e026d */
[----:B------:R-:W-:-:S04]  /*12c10*/  IMAD R113, R160, 0x2, R111 ;  /* 0x00000002a0717824 */ /* 0x000fc800078e026f */
[----:B------:R-:W-:-:S04]  /*12c20*/  IMAD R115, R160, 0x2, R113 ;  /* 0x00000002a0737824 */ /* 0x000fc800078e0271 */
[C---:B------:R-:W-:Y:S01]  /*12c30*/  IMAD R117, R160.reuse, 0x2, R115 ;  /* 0x00000002a0757824 */ /* 0x040fe200078e0273 */
[-C--:B------:R-:W-:Y:S02]  /*12c40*/  IADD3 R12, P1, PT, R55, R166.reuse, RZ ;  /* 0x000000a6370c7210 */ /* 0x080fe40007f3e0ff */
[-C--:B------:R-:W-:Y:S01]  /*12c50*/  LEA.HI.X.SX32 R15, R57, R167.reuse, 0x1, P2 ;  /* 0x000000a7390f7211 */ /* 0x080fe200010f0eff */
[C---:B------:R-:W-:Y:S01]  /*12c60*/  IMAD R119, R160.reuse, 0x2, R117 ;  /* 0x00000002a0777824 */ /* 0x040fe200078e0275 */
[-C--:B------:R-:W-:Y:S02]  /*12c70*/  IADD3 R20, P2, PT, R45, R166.reuse, RZ ;  /* 0x000000a62d147210 */ /* 0x080fe40007f5e0ff */
[-C--:B------:R-:W-:Y:S01]  /*12c80*/  LEA.HI.X.SX32 R13, R55, R167.reuse, 0x1, P1 ;  /* 0x000000a7370d7211 */ /* 0x080fe200008f0eff */
[C---:B------:R-:W-:Y:S01]  /*12c90*/  IMAD R121, R160.reuse, 0x2, R119 ;  /* 0x00000002a0797824 */ /* 0x040fe200078e0277 */
[-C--:B------:R-:W-:Y:S02]  /*12ca0*/  IADD3 R18, P1, PT, R47, R166.reuse, RZ ;  /* 0x000000a62f127210 */ /* 0x080fe40007f3e0ff */
[----:B------:R-:W-:Y:S01]  /*12cb0*/  LEA.HI.X.SX32 R21, R45, R167, 0x1, P2 ;  /* 0x000000a72d157211 */ /* 0x000fe200010f0eff */
[----:B------:R-:W-:Y:S01]  /*12cc0*/  IMAD R123, R160, 0x2, R121 ;  /* 0x00000002a07b7824 */ /* 0x000fe200078e0279 */
[----:B------:R-:W-:-:S02]  /*12cd0*/  IADD3 R26, P2, PT, R43, R166, RZ ;  /* 0x000000a62b1a7210 */ /* 0x000fc40007f5e0ff */
[-C--:B------:R-:W-:Y:S02]  /*12ce0*/  LEA.HI.X.SX32 R19, R47, R167.reuse, 0x1, P1 ;  /* 0x000000a72f137211 */ /* 0x080fe400008f0eff */
[-C--:B------:R-:W-:Y:S01]  /*12cf0*/  IADD3 R24, P1, PT, R61, R166.reuse, RZ ;  /* 0x000000a63d187210 */ /* 0x080fe20007f3e0ff */
[C---:B------:R-:W-:Y:S01]  /*12d00*/  IMAD R125, R160.reuse, 0x2, R123 ;  /* 0x00000002a07d7824 */ /* 0x040fe200078e027b */
[-C--:B------:R-:W-:Y:S02]  /*12d10*/  LEA.HI.X.SX32 R27, R43, R167.reuse, 0x1, P2 ;  /* 0x000000a72b1b7211 */ /* 0x080fe400010f0eff */
[-C--:B------:R-:W-:Y:S02]  /*12d20*/  IADD3 R32, P2, PT, R65, R166.reuse, RZ ;  /* 0x000000a641207210 */ /* 0x080fe40007f5e0ff */
[-C--:B------:R-:W-:Y:S02]  /*12d30*/  IADD3 R22, P0, PT, R59, R166.reuse, RZ ;  /* 0x000000a63b167210 */ /* 0x080fe40007f1e0ff */
[----:B------:R-:W-:Y:S01]  /*12d40*/  LEA.HI.X.SX32 R25, R61, R167, 0x1, P1 ;  /* 0x000000a73d197211 */ /* 0x000fe200008f0eff */
[----:B------:R-:W-:Y:S01]  /*12d50*/  IMAD R127, R160, 0x2, R125 ;  /* 0x00000002a07f7824 */ /* 0x000fe200078e027d */
[----:B------:R-:W-:-:S02]  /*12d60*/  IADD3 R30, P1, PT, R37, R166, RZ ;  /* 0x000000a6251e7210 */ /* 0x000fc40007f3e0ff */
[-C--:B------:R-:W-:Y:S02]  /*12d70*/  LEA.HI.X.SX32 R33, R65, R167.reuse, 0x1, P2 ;  /* 0x000000a741217211 */ /* 0x080fe400010f0eff */
[-C--:B------:R-:W-:Y:S02]  /*12d80*/  LEA.HI.X.SX32 R23, R59, R167.reuse, 0x1, P0 ;  /* 0x000000a73b177211 */ /* 0x080fe400000f0eff */
[-C--:B------:R-:W-:Y:S02]  /*12d90*/  IADD3 R38, P2, PT, R39, R166.reuse, RZ ;  /* 0x000000a627267210 */ /* 0x080fe40007f5e0ff */
[-C--:B------:R-:W-:Y:S01]  /*12da0*/  IADD3 R28, P0, PT, R63, R166.reuse, RZ ;  /* 0x000000a63f1c7210 */ /* 0x080fe20007f1e0ff */
[----:B------:R-:W-:Y:S01]  /*12db0*/  IMAD R129, R160, 0x2, R127 ;  /* 0x00000002a0817824 */ /* 0x000fe200078e027f */
[----:B------:R-:W-:Y:S02]  /*12dc0*/  LEA.HI.X.SX32 R31, R37, R167, 0x1, P1 ;  /* 0x000000a7251f7211 */ /* 0x000fe400008f0eff */
[----:B------:R-:W-:-:S02]  /*12dd0*/  IADD3 R36, P1, PT, R41, R166, RZ ;  /* 0x000000a629247210 */ /* 0x000fc40007f3e0ff */
[-C--:B------:R-:W-:Y:S02]  /*12de0*/  LEA.HI.X.SX32 R39, R39, R167.reuse, 0x1, P2 ;  /* 0x000000a727277211 */ /* 0x080fe400010f0eff */
[-C--:B------:R-:W-:Y:S02]  /*12df0*/  LEA.HI.X.SX32 R29, R63, R167.reuse, 0x1, P0 ;  /* 0x000000a73f1d7211 */ /* 0x080fe400000f0eff */
[-C--:B------:R-:W-:Y:S01]  /*12e00*/  IADD3 R44, P2, PT, R73, R166.reuse, RZ ;  /* 0x000000a6492c7210 */ /* 0x080fe20007f5e0ff */
[----:B------:R-:W-:Y:S01]  /*12e10*/  IMAD R131, R160, 0x2, R129 ;  /* 0x00000002a0837824 */ /* 0x000fe200078e0281 */
[-C--:B------:R-:W-:Y:S02]  /*12e20*/  IADD3 R34, P0, PT, R67, R166.reuse, RZ ;  /* 0x000000a643227210 */ /* 0x080fe40007f1e0ff */
[----:B------:R-:W-:Y:S02]  /*12e30*/  LEA.HI.X.SX32 R37, R41, R167, 0x1, P1 ;  /* 0x000000a729257211 */ /* 0x000fe400008f0eff */
[----:B------:R-:W-:-:S02]  /*12e40*/  IADD3 R42, P1, PT, R71, R166, RZ ;  /* 0x000000a6472a7210 */ /* 0x000fc40007f3e0ff */
[-C--:B------:R-:W-:Y:S01]  /*12e50*/  LEA.HI.X.SX32 R45, R73, R167.reuse, 0x1, P2 ;  /* 0x000000a7492d7211 */ /* 0x080fe200010f0eff */
[C---:B------:R-:W-:Y:S01]  /*12e60*/  IMAD R133, R160.reuse, 0x2, R131 ;  /* 0x00000002a0857824 */ /* 0x040fe200078e0283 */
[-C--:B------:R-:W-:Y:S02]  /*12e70*/  LEA.HI.X.SX32 R35, R67, R167.reuse, 0x1, P0 ;  /* 0x000000a743237211 */ /* 0x080fe400000f0eff */
[-C--:B------:R-:W-:Y:S02]  /*12e80*/  IADD3 R50, P2, PT, R85, R166.reuse, RZ ;  /* 0x000000a655327210 */ /* 0x080fe40007f5e0ff */
[-C--:B------:R-:W-:Y:S02]  /*12e90*/  IADD3 R40, P0, PT, R69, R166.reuse, RZ ;  /* 0x000000a645287210 */ /* 0x080fe40007f1e0ff */
[-C--:B------:R-:W-:Y:S02]  /*12ea0*/  LEA.HI.X.SX32 R43, R71, R167.reuse, 0x1, P1 ;  /* 0x000000a7472b7211 */ /* 0x080fe400008f0eff */
[----:B------:R-:W-:Y:S01]  /*12eb0*/  IADD3 R48, P1, PT, R83, R166, RZ ;  /* 0x000000a653307210 */ /* 0x000fe20007f3e0ff */
[----:B------:R-:W-:Y:S01]  /*12ec0*/  IMAD R135, R160, 0x2, R133 ;  /* 0x00000002a0877824 */ /* 0x000fe200078e0285 */
[----:B------:R-:W-:-:S02]  /*12ed0*/  LEA.HI.X.SX32 R51, R85, R167, 0x1, P2 ;  /* 0x000000a755337211 */ /* 0x000fc400010f0eff */
[-C--:B------:R-:W-:Y:S02]  /*12ee0*/  LEA.HI.X.SX32 R41, R69, R167.reuse, 0x1, P0 ;  /* 0x000000a745297211 */ /* 0x080fe400000f0eff */
[-C--:B------:R-:W-:Y:S02]  /*12ef0*/  IADD3 R56, P2, PT, R89, R166.reuse, RZ ;  /* 0x000000a659387210 */ /* 0x080fe40007f5e0ff */
[-C--:B------:R-:W-:Y:S02]  /*12f00*/  IADD3 R46, P0, PT, R75, R166.reuse, RZ ;  /* 0x000000a64b2e7210 */ /* 0x080fe40007f1e0ff */
[-C--:B------:R-:W-:Y:S01]  /*12f10*/  LEA.HI.X.SX32 R49, R83, R167.reuse, 0x1, P1 ;  /* 0x000000a753317211 */ /* 0x080fe200008f0eff */
[----:B------:R-:W-:Y:S01]  /*12f20*/  IMAD R137, R160, 0x2, R135 ;  /* 0x00000002a0897824 */ /* 0x000fe200078e0287 */
[----:B------:R-:W-:Y:S02]  /*12f30*/  IADD3 R54, P1, PT, R77, R166, RZ ;  /* 0x000000a64d367210 */ /* 0x000fe40007f3e0ff */
[----:B------:R-:W-:-:S02]  /*12f40*/  LEA.HI.X.SX32 R57, R89, R167, 0x1, P2 ;  /* 0x000000a759397211 */ /* 0x000fc400010f0eff */
[-C--:B------:R-:W-:Y:S02]  /*12f50*/  LEA.HI.X.SX32 R47, R75, R167.reuse, 0x1, P0 ;  /* 0x000000a74b2f7211 */ /* 0x080fe400000f0eff */
[-C--:B------:R-:W-:Y:S02]  /*12f60*/  IADD3 R62, P2, PT, R95, R166.reuse, RZ ;  /* 0x000000a65f3e7210 */ /* 0x080fe40007f5e0ff */
[-C--:B------:R-:W-:Y:S02]  /*12f70*/  IADD3 R52, P0, PT, R87, R166.reuse, RZ ;  /* 0x000000a657347210 */ /* 0x080fe40007f1e0ff */
[----:B------:R-:W-:Y:S01]  /*12f80*/  SHF.R.U32.HI R140, RZ, 0x1, R139 ;  /* 0x00000001ff8c7819 */ /* 0x000fe2000001168b */
        /* <DEDUP_REMOVED lines=28> */
[-C--:B------:R-:W-:Y:S01]  /*13150*/  IADD3 R76, P0, PT, R105, R166.reuse, RZ ;  /* 0x000000a6694c7210 */ /* 0x080fe20007f1e0ff */
[----:B------:R-:W-:Y:S01]  /*13160*/  IMAD R149, R160, 0x2, R147 ;  /* 0x00000002a0957824 */ /* 0x000fe200078e0293 */
[-C--:B------:R-:W-:Y:S02]  /*13170*/  LEA.HI.X.SX32 R79, R107, R167.reuse, 0x1, P1 ;  /* 0x000000a76b4f7211 */ /* 0x080fe400008f0eff */
[----:B------:R-:W-:Y:S02]  /*13180*/  IADD3 R84, P1, PT, R113, R166, RZ ;  /* 0x000000a671547210 */ /* 0x000fe40007f3e0ff */
[----:B------:R-:W-:-:S02]  /*13190*/  LEA.HI.X.SX32 R87, R115, R167, 0x1, P2 ;  /* 0x000000a773577211 */ /* 0x000fc400010f0eff */
[-C--:B------:R-:W-:Y:S02]  /*131a0*/  LEA.HI.X.SX32 R77, R105, R167.reuse, 0x1, P0 ;  /* 0x000000a7694d7211 */ /* 0x080fe400000f0eff */
[-C--:B------:R-:W-:Y:S01]  /*131b0*/  IADD3 R92, P2, PT, R121, R166.reuse, RZ ;  /* 0x000000a6795c7210 */ /* 0x080fe20007f5e0ff */
[C---:B------:R-:W-:Y:S01]  /*131c0*/  IMAD R151, R160.reuse, 0x2, R149 ;  /* 0x00000002a0977824 */ /* 0x040fe200078e0295 */
[-C--:B------:R-:W-:Y:S02]  /*131d0*/  IADD3 R82, P0, PT, R111, R166.reuse, RZ ;  /* 0x000000a66f527210 */ /* 0x080fe40007f1e0ff */
[-C--:B------:R-:W-:Y:S02]  /*131e0*/  LEA.HI.X.SX32 R85, R113, R167.reuse, 0x1, P1 ;  /* 0x000000a771557211 */ /* 0x080fe400008f0eff */
[----:B------:R-:W-:Y:S02]  /*131f0*/  IADD3 R90, P1, PT, R119, R166, RZ ;  /* 0x000000a6775a7210 */ /* 0x000fe40007f3e0ff */
[-C--:B------:R-:W-:Y:S01]  /*13200*/  LEA.HI.X.SX32 R93, R121, R167.reuse, 0x1, P2 ;  /* 0x000000a7795d7211 */ /* 0x080fe200010f0eff */
[----:B------:R-:W-:Y:S01]  /*13210*/  IMAD R153, R160, 0x2, R151 ;  /* 0x00000002a0997824 */ /* 0x000fe200078e0297 */
[----:B------:R-:W-:-:S02]  /*13220*/  LEA.HI.X.SX32 R83, R111, R167, 0x1, P0 ;  /* 0x000000a76f537211 */ /* 0x000fc400000f0eff */
[-C--:B------:R-:W-:Y:S02]  /*13230*/  IADD3 R98, P2, PT, R127, R166.reuse, RZ ;  /* 0x000000a67f627210 */ /* 0x080fe40007f5e0ff */
[-C--:B------:R-:W-:Y:S02]  /*13240*/  IADD3 R88, P0, PT, R117, R166.reuse, RZ ;  /* 0x000000a675587210 */ /* 0x080fe40007f1e0ff */
[-C--:B------:R-:W-:Y:S02]  /*13250*/  LEA.HI.X.SX32 R91, R119, R167.reuse, 0x1, P1 ;  /* 0x000000a7775b7211 */ /* 0x080fe400008f0eff */
[----:B------:R-:W-:Y:S02]  /*13260*/  IADD3 R96, P1, PT, R125, R166, RZ ;  /* 0x000000a67d607210 */ /* 0x000fe40007f3e0ff */
[-C--:B------:R-:W-:Y:S01]  /*13270*/  LEA.HI.X.SX32 R99, R127, R167.reuse, 0x1, P2 ;  /* 0x000000a77f637211 */ /* 0x080fe200010f0eff */
[----:B------:R-:W-:Y:S01]  /*13280*/  IMAD R127, R160, 0x2, R153 ;  /* 0x00000002a07f7824 */ /* 0x000fe200078e0299 */
[----:B------:R-:W-:-:S02]  /*13290*/  LEA.HI.X.SX32 R89, R117, R167, 0x1, P0 ;  /* 0x000000a775597211 */ /* 0x000fc400000f0eff */
[-C--:B------:R-:W-:Y:S02]  /*132a0*/  IADD3 R94, P0, PT, R123, R166.reuse, RZ ;  /* 0x000000a67b5e7210 */ /* 0x080fe40007f1e0ff */
[-C--:B------:R-:W-:Y:S01]  /*132b0*/  LEA.HI.X.SX32 R97, R125, R167.reuse, 0x1, P1 ;  /* 0x000000a77d617211 */ /* 0x080fe200008f0eff */
[----:B------:R-:W-:Y:S01]  /*132c0*/  IMAD R155, R160, 0x2, R127 ;  /* 0x00000002a09b7824 */ /* 0x000fe200078e027f */
[-C--:B------:R-:W-:Y:S02]  /*132d0*/  IADD3 R102, P1, PT, R131, R166.reuse, RZ ;  /* 0x000000a683667210 */ /* 0x080fe40007f3e0ff */
[----:B------:R-:W-:Y:S02]  /*132e0*/  LEA.HI.X.SX32 R95, R123, R167, 0x1, P0 ;  /* 0x000000a77b5f7211 */ /* 0x000fe400000f0eff */
[-C--:B------:R-:W-:Y:S02]  /*132f0*/  IADD3 R100, P0, PT, R129, R166.reuse, RZ ;  /* 0x000000a681647210 */ /* 0x080fe40007f1e0ff */
[----:B------:R-:W-:-:S02]  /*13300*/  IADD3 R104, P2, PT, R133, R166, RZ ;  /* 0x000000a685687210 */ /* 0x000fc40007f5e0ff */
[-C--:B------:R-:W-:Y:S01]  /*13310*/  LEA.HI.X.SX32 R103, R131, R167.reuse, 0x1, P1 ;  /* 0x000000a783677211 */ /* 0x080fe200008f0eff */
[C---:B------:R-:W-:Y:S01]  /*13320*/  IMAD R131, R160.reuse, 0x2, R155 ;  /* 0x00000002a0837824 */ /* 0x040fe200078e029b */
[-C--:B------:R-:W-:Y:S02]  /*13330*/  LEA.HI.X.SX32 R101, R129, R167.reuse, 0x1, P0 ;  /* 0x000000a781657211 */ /* 0x080fe400000f0eff */
[-C--:B------:R-:W-:Y:S01]  /*13340*/  LEA.HI.X.SX32 R105, R133, R167.reuse, 0x1, P2 ;  /* 0x000000a785697211 */ /* 0x080fe200010f0eff */
[C---:B------:R-:W-:Y:S01]  /*13350*/  IMAD R133, R160.reuse, 0x2, R131 ;  /* 0x00000002a0857824 */ /* 0x040fe200078e0283 */
[-C--:B------:R-:W-:Y:S02]  /*13360*/  IADD3 R106, P0, PT, R135, R166.reuse, RZ ;  /* 0x000000a6876a7210 */ /* 0x080fe40007f1e0ff */
[-C--:B------:R-:W-:Y:S02]  /*13370*/  IADD3 R108, P1, PT, R137, R166.reuse, RZ ;  /* 0x000000a6896c7210 */ /* 0x080fe40007f3e0ff */
[----:B------:R-:W-:Y:S01]  /*13380*/  LEA.HI.X.SX32 R107, R135, R167, 0x1, P0 ;  /* 0x000000a7876b7211 */ /* 0x000fe200000f0eff */
[----:B------:R-:W-:Y:S01]  /*13390*/  IMAD R135, R160, 0x2, R133 ;  /* 0x00000002a0877824 */ /* 0x000fe200078e0285 */
[----:B------:R-:W-:-:S02]  /*133a0*/  IADD3 R110, P2, PT, R139, R166, RZ ;  /* 0x000000a68b6e7210 */ /* 0x000fc40007f5e0ff */
[-C--:B------:R-:W-:Y:S01]  /*133b0*/  LEA.HI.X.SX32 R109, R137, R167.reuse, 0x1, P1 ;  /* 0x000000a7896d7211 */ /* 0x080fe200008f0eff */
[C---:B------:R-:W-:Y:S01]  /*133c0*/  IMAD R137, R160.reuse, 0x2, R135 ;  /* 0x00000002a0897824 */ /* 0x040fe200078e0287 */
[-C--:B------:R-:W-:Y:S02]  /*133d0*/  LEA.HI.X.SX32 R111, R139, R167.reuse, 0x1, P2 ;  /* 0x000000a78b6f7211 */ /* 0x080fe400010f0eff */
[-C--:B------:R-:W-:Y:S01]  /*133e0*/  IADD3 R112, P0, PT, R141, R166.reuse, RZ ;  /* 0x000000a68d707210 */ /* 0x080fe20007f1e0ff */
[C---:B------:R-:W-:Y:S01]  /*133f0*/  IMAD R139, R160.reuse, 0x2, R137 ;  /* 0x00000002a08b7824 */ /* 0x040fe200078e0289 */
        /* <DEDUP_REMOVED lines=23> */
[----:B------:R-:W-:Y:S01]  /*13570*/  IMAD R155, R160, 0x2, R153 ;  /* 0x00000002a09b7824 */ /* 0x000fe200078e0299 */
[----:B------:R-:W-:Y:S02]  /*13580*/  LEA.HI.X.SX32 R127, R127, R167, 0x1, P1 ;  /* 0x000000a77f7f7211 */ /* 0x000fe400008f0eff */
[----:B------:R-:W-:Y:S01]  /*13590*/  LOP3.LUT R3, R2, 0x1b0, RZ, 0xc0, !PT ;  /* 0x000001b002037812 */ /* 0x000fe200078ec0ff */
[C---:B------:R-:W-:Y:S01]  /*135a0*/  IMAD R157, R160.reuse, 0x2, R155 ;  /* 0x00000002a09d7824 */ /* 0x040fe200078e029b */
[-C--:B------:R-:W-:Y:S02]  /*135b0*/  IADD3 R130, P0, PT, R131, R166.reuse, RZ ;  /* 0x000000a683827210 */ /* 0x080fe40007f1e0ff */
[-C--:B------:R-:W-:Y:S02]  /*135c0*/  IADD3 R132, P1, PT, R133, R166.reuse, RZ ;  /* 0x000000a685847210 */ /* 0x080fe40007f3e0ff */
[----:B------:R-:W-:Y:S01]  /*135d0*/  IADD3 R134, P2, PT, R135, R166, RZ ;  /* 0x000000a687867210 */ /* 0x000fe20007f5e0ff */
[----:B------:R-:W-:Y:S01]  /*135e0*/  IMAD R159, R160, 0x2, R157 ;  /* 0x00000002a09f7824 */ /* 0x000fe200078e029d */
[----:B------:R-:W-:-:S02]  /*135f0*/  LOP3.LUT R3, R3, 0x40, R140, 0xf8, !PT ;  /* 0x0000004003037812 */ /* 0x000fc400078ef88c */
[-C--:B------:R-:W-:Y:S02]  /*13600*/  LEA.HI.X.SX32 R131, R131, R167.reuse, 0x1, P0 ;  /* 0x000000a783837211 */ /* 0x080fe400000f0eff */
[-C--:B------:R-:W-:Y:S02]  /*13610*/  LEA.HI.X.SX32 R133, R133, R167.reuse, 0x1, P1 ;  /* 0x000000a785857211 */ /* 0x080fe400008f0eff */
[-C--:B------:R-:W-:Y:S02]  /*13620*/  LEA.HI.X.SX32 R135, R135, R167.reuse, 0x1, P2 ;  /* 0x000000a787877211 */ /* 0x080fe400010f0eff */
[-C--:B------:R-:W-:Y:S02]  /*13630*/  IADD3 R136, P0, PT, R137, R166.reuse, RZ ;  /* 0x000000a689887210 */ /* 0x080fe40007f1e0ff */
[-C--:B------:R-:W-:Y:S02]  /*13640*/  IADD3 R138, P1, PT, R139, R166.reuse, RZ ;  /* 0x000000a68b8a7210 */ /* 0x080fe40007f3e0ff */
[----:B------:R-:W-:Y:S01]  /*13650*/  IADD3 R140, P2, PT, R141, R166, RZ ;  /* 0x000000a68d8c7210 */ /* 0x000fe20007f5e0ff */
[----:B------:R-:W-:Y:S01]  /*13660*/  IMAD R161, R160, 0x2, R159 ;  /* 0x00000002a0a17824 */ /* 0x000fe200078e029f */
[----:B------:R-:W-:-:S02]  /*13670*/  LEA.HI.X.SX32 R137, R137, R167, 0x1, P0 ;  /* 0x000000a789897211 */ /* 0x000fc400000f0eff */
        /* <DEDUP_REMOVED lines=15> */
[----:B------:R-:W-:Y:S01]  /*13770*/  LEA.HI.X.SX32 R153, R153, R167, 0x1, P2 ;  /* 0x000000a799997211 */ /* 0x000fe200010f0eff */
[----:B------:R-:W-:Y:S01]  /*13780*/  IMAD R184, R160, 0x2, R165 ;  /* 0x00000002a0b87824 */ /* 0x000fe200078e02a5 */
[-C--:B------:R-:W-:Y:S02]  /*13790*/  IADD3 R154, P0, PT, R155, R166.reuse, RZ ;  /* 0x000000a69b9a7210 */ /* 0x080fe40007f1e0ff */
[-C--:B------:R-:W-:Y:S02]  /*137a0*/  IADD3 R156, P1, PT, R157, R166.reuse, RZ ;  /* 0x000000a69d9c7210 */ /* 0x080fe40007f3e0ff */
[----:B------:R-:W-:Y:S02]  /*137b0*/  IADD3 R158, P2, PT, R159, R166, RZ ;  /* 0x000000a69f9e7210 */ /* 0x000fe40007f5e0ff */
[----:B0-----:R-:W-:-:S02]  /*137c0*/  PRMT R206, R4, 0x7770, RZ ;  /* 0x0000777004ce7816 */ /* 0x001fc400000000ff */
[C---:B------:R-:W-:Y:S02]  /*137d0*/  PRMT R204, R4.reuse, 0x7771, RZ ;  /* 0x0000777104cc7816 */ /* 0x040fe400000000ff */
[C---:B------:R-:W-:Y:S02]  /*137e0*/  PRMT R202, R4.reuse, 0x7772, RZ ;  /* 0x0000777204ca7816 */ /* 0x040fe400000000ff */
[-C--:B------:R-:W-:Y:S02]  /*137f0*/  LEA.HI.X.SX32 R155, R155, R167.reuse, 0x1, P0 ;  /* 0x000000a79b9b7211 */ /* 0x080fe400000f0eff */
[-C--:B------:R-:W-:Y:S02]  /*13800*/  LEA.HI.X.SX32 R157, R157, R167.reuse, 0x1, P1 ;  /* 0x000000a79d9d7211 */ /* 0x080fe400008f0eff */
[----:B------:R-:W-:Y:S02]  /*13810*/  LEA.HI.X.SX32 R159, R159, R167, 0x1, P2 ;  /* 0x000000a79f9f7211 */ /* 0x000fe400010f0eff */
[----:B------:R-:W-:Y:S01]  /*13820*/  PRMT R200, R4, 0x7773, RZ ;  /* 0x0000777304c87816 */ /* 0x000fe200000000ff */
[----:B------:R-:W-:Y:S01]  /*13830*/  STG.E.U8 desc[UR24][R8.64], R206 ;  /* 0x000000ce08007986 */ /* 0x000fe2000c101118 */
[----:B------:R-:W-:-:S02]  /*13840*/  IADD3 R160, P0, PT, R161, R166, RZ ;  /* 0x000000a6a1a07210 */ /* 0x000fc40007f1e0ff */
[-C--:B------:R-:W-:Y:S02]  /*13850*/  IADD3 R162, P1, PT, R163, R166.reuse, RZ ;  /* 0x000000a6a3a27210 */ /* 0x080fe40007f3e0ff */
[-C--:B------:R-:W-:Y:S02]  /*13860*/  IADD3 R164, P2, PT, R165, R166.reuse, RZ ;  /* 0x000000a6a5a47210 */ /* 0x080fe40007f5e0ff */
[C---:B------:R-:W-:Y:S01]  /*13870*/  PRMT R198, R5.reuse, 0x7770, RZ ;  /* 0x0000777005c67816 */ /* 0x040fe200000000ff */
[----:B------:R-:W-:Y:S01]  /*13880*/  STG.E.U8 desc[UR24][R10.64], R204 ;  /* 0x000000cc0a007986 */ /* 0x000fe2000c101118 */
[----:B------:R-:W-:Y:S02]  /*13890*/  IADD3 R166, P3, PT, R184, R166, RZ ;  /* 0x000000a6b8a67210 */ /* 0x000fe40007f7e0ff */
[C---:B------:R-:W-:Y:S01]  /*138a0*/  PRMT R196, R5.reuse, 0x7771, RZ ;  /* 0x0000777105c47816 */ /* 0x040fe200000000ff */
[----:B------:R-:W-:Y:S01]  /*138b0*/  STG.E.U8 desc[UR24][R12.64], R202 ;  /* 0x000000ca0c007986 */ /* 0x000fe2000c101118 */
[----:B------:R-:W-:-:S02]  /*138c0*/  PRMT R194, R5, 0x7772, RZ ;  /* 0x0000777205c27816 */ /* 0x000fc400000000ff */
[----:B------:R-:W-:Y:S01]  /*138d0*/  PRMT R192, R5, 0x7773, RZ ;  /* 0x0000777305c07816 */ /* 0x000fe200000000ff */
[----:B------:R-:W-:Y:S01]  /*138e0*/  STG.E.U8 desc[UR24][R14.64], R200 ;  /* 0x000000c80e007986 */ /* 0x000fe2000c101118 */
[-C--:B------:R-:W-:Y:S02]  /*138f0*/  LEA.HI.X.SX32 R161, R161, R167.reuse, 0x1, P0 ;  /* 0x000000a7a1a17211 */ /* 0x080fe400000f0eff */
[-C--:B------:R-:W-:Y:S01]  /*13900*/  LEA.HI.X.SX32 R163, R163, R167.reuse, 0x1, P1 ;  /* 0x000000a7a3a37211 */ /* 0x080fe200008f0eff */
[----:B------:R-:W-:Y:S01]  /*13910*/  STG.E.U8 desc[UR24][R16.64], R198 ;  /* 0x000000c610007986 */ /* 0x000fe2000c101118 */
[-C--:B------:R-:W-:Y:S02]  /*13920*/  LEA.HI.X.SX32 R165, R165, R167.reuse, 0x1, P2 ;  /* 0x000000a7a5a57211 */ /* 0x080fe400010f0eff */
[----:B------:R-:W-:Y:S01]  /*13930*/  PRMT R190, R6, 0x7770, RZ ;  /* 0x0000777006be7816 */ /* 0x000fe200000000ff */
[----:B------:R-:W-:Y:S01]  /*13940*/  STG.E.U8 desc[UR24][R18.64], R196 ;  /* 0x000000c412007986 */ /* 0x000fe2000c101118 */
[----:B------:R-:W-:-:S02]  /*13950*/  LEA.HI.X.SX32 R167, R184, R167, 0x1, P3 ;  /* 0x000000a7b8a77211 */ /* 0x000fc400018f0eff */
[C---:B------:R-:W-:Y:S01]  /*13960*/  PRMT R188, R6.reuse, 0x7771, RZ ;  /* 0x0000777106bc7816 */ /* 0x040fe200000000ff */
[----:B------:R-:W-:Y:S01]  /*13970*/  STG.E.U8 desc[UR24][R20.64], R194 ;  /* 0x000000c214007986 */ /* 0x000fe2000c101118 */
[C---:B------:R-:W-:Y:S02]  /*13980*/  PRMT R184, R6.reuse, 0x7773, RZ ;  /* 0x0000777306b87816 */ /* 0x040fe400000000ff */
[----:B------:R-:W-:Y:S01]  /*13990*/  PRMT R186, R6, 0x7772, RZ ;  /* 0x0000777206ba7816 */ /* 0x000fe200000000ff */
[----:B------:R-:W-:Y:S01]  /*139a0*/  STG.E.U8 desc[UR24][R22.64], R192 ;  /* 0x000000c016007986 */ /* 0x000fe2000c101118 */
[C---:B------:R-:W-:Y:S02]  /*139b0*/  PRMT R5, R7.reuse, 0x7773, RZ ;  /* 0x0000777307057816 */ /* 0x040fe400000000ff */
[C---:B------:R-:W-:Y:S02]  /*139c0*/  PRMT R4, R7.reuse, 0x7772, RZ ;  /* 0x0000777207047816 */ /* 0x040fe400000000ff */
[C---:B------:R-:W-:Y:S01]  /*139d0*/  PRMT R6, R7.reuse, 0x7771, RZ ;  /* 0x0000777107067816 */ /* 0x040fe200000000ff */
[----:B------:R-:W-:Y:S01]  /*139e0*/  STG.E.U8 desc[UR24][R24.64], R190 ;  /* 0x000000be18007986 */ /* 0x000fe2000c101118 */
[----:B------:R-:W-:-:S03]  /*139f0*/  PRMT R7, R7, 0x7770, RZ ;  /* 0x0000777007077816 */ /* 0x000fc600000000ff */
[----:B------:R-:W-:Y:S04]  /*13a00*/  STG.E.U8 desc[UR24][R26.64], R188 ;  /* 0x000000bc1a007986 */ /* 0x000fe8000c101118 */
        /* <DEDUP_REMOVED lines=10> */
[----:B------:R-:W0:Y:S04]  /*13ab0*/  LDS.128 R4, [R169+0x1000] ;  /* 0x00100000a9047984 */ /* 0x000e280000000c00 */
[----:B------:R-:W-:Y:S04]  /*13ac0*/  STG.E.U8 desc[UR24][R48.64], R187 ;  /* 0x000000bb30007986 */ /* 0x000fe8000c101118 */
[----:B------:R-:W-:Y:S04]  /*13ad0*/  STG.E.U8 desc[UR24][R50.64], R175 ;  /* 0x000000af32007986 */ /* 0x000fe8000c101118 */
[----:B------:R-:W-:Y:S04]  /*13ae0*/  STG.E.U8 desc[UR24][R52.64], R173 ;  /* 0x000000ad34007986 */ /* 0x000fe8000c101118 */
[----:B------:R-:W-:Y:S01]  /*13af0*/  STG.E.U8 desc[UR24][R54.64], R183 ;  /* 0x000000b736007986 */ /* 0x000fe2000c101118 */
[----:B------:R-:W-:-:S03]  /*13b00*/  PRMT R215, R224, 0x7770, RZ ;  /* 0x00007770e0d77816 */ /* 0x000fc600000000ff */
        /* <DEDUP_REMOVED lines=46> */
[----:B------:R-:W-:Y:S01]  /*13df0*/  STG.E.U8 desc[UR24][R118.64], R243 ;  /* 0x000000f376007986 */ /* 0x000fe2000c101118 */
[----:B0-----:R-:W-:-:S03]  /*13e00*/  PRMT R35, R4, 0x7770, RZ ;  /* 0x0000777004237816 */ /* 0x001fc600000000ff */
        /* <DEDUP_REMOVED lines=24> */
[----:B------:R0:W-:Y:S01]  /*13f90*/  STG.E.U8 desc[UR24][R144.64], R27 ;  /* 0x0000001b90007986 */ /* 0x0001e2000c101118 */
        /* <DEDUP_REMOVED lines=10> */
[----:B------:R2:W-:Y:S04]  /*14040*/  STG.E.U8 desc[UR24][R160.64], R7 ;  /* 0x00000007a0007986 */ /* 0x0005e8000c101118 */
[----:B------:R-:W-:Y:S04]  /*14050*/  STG.E.U8 desc[UR24][R162.64], R11 ;  /* 0x0000000ba2007986 */ /* 0x000fe8000c101118 */
[----:B------:R-:W-:Y:S04]  /*14060*/  STG.E.U8 desc[UR24][R164.64], R9 ;  /* 0x00000009a4007986 */ /* 0x000fe8000c101118 */
[----:B------:R-:W-:Y:S01]  /*14070*/  STG.E.U8 desc[UR24][R166.64], R5 ;  /* 0x00000005a6007986 */ /* 0x000fe2000c101118 */
[----:B0-----:R-:W-:Y:S01]  /*14080*/  VIADD R27, R3, UR10 ;  /* 0x0000000a031b7c36 */ /* 0x001fe20008000000 */
[----:B------:R-:W-:Y:S01]  /*14090*/  LOP3.LUT R8, R2, 0x1f0, RZ, 0xc0, !PT ;  /* 0x000001f002087812 */ /* 0x000fe200078ec0ff */
[----:B--2---:R-:W0:Y:S08]  /*140a0*/  LDC.64 R6, c[0x0][0x3a0] ;  /* 0x0000e800ff067b82 */ /* 0x004e300000000a00 */
[----:B------:R-:W-:Y:S06]  /*140b0*/  BAR.SYNC.DEFER_BLOCKING 0x0 ;  /* 0x0000000000007b1d */ /* 0x000fec0000010000 */
[----:B------:R-:W-:Y:S02]  /*140c0*/  STSM.16.M88 [R27], R0 ;  /* 0x000000001b007844 */ /* 0x000fe40000000000 */
[----:B------:R-:W-:Y:S01]  /*140d0*/  BAR.SYNC.DEFER_BLOCKING 0x0 ;  /* 0x0000000000007b1d */ /* 0x000fe20000010000 */
[----:B-1----:R-:W-:-:S05]  /*140e0*/  UIMAD UR4, UR6, UR4, URZ ;  /* 0x00000004060472a4 */ /* 0x002fca000f8e02ff */
[----:B------:R-:W1:Y:S01]  /*140f0*/  LDSM.16.M88 R15, [R8+UR10] ;  /* 0x0000000a080f783b */ /* 0x000e620008000000 */
[----:B------:R-:W-:Y:S01]  /*14100*/  USHF.L.U32 UR6, UR4, 0x2, URZ ;  /* 0x0000000204067899 */ /* 0x000fe200080006ff */
[----:B------:R-:W-:Y:S01]  /*14110*/  IMAD.SHL.U32 R3, R208, 0x4, RZ ;  /* 0x00000004d0037824 */ /* 0x000fe200078e00ff */
[----:B------:R-:W-:Y:S01]  /*14120*/  ISETP.GE.U32.AND P0, PT, R168, 0x80, PT ;  /* 0x00000080a800780c */ /* 0x000fe20003f06070 */
[----:B------:R-:W-:Y:S01]  /*14130*/  UIMAD.WIDE UR4, UR4, 0x4, URZ ;  /* 0x00000004040478a5 */ /* 0x000fe2000f8e02ff */
[----:B------:R-:W-:Y:S02]  /*14140*/  IMAD.HI R4, R208, 0x4, RZ ;  /* 0x00000004d0047827 */ /* 0x000fe400078e02ff */
[----:B0-----:R-:W-:-:S04]  /*14150*/  IADD3 R2, P1, P2, R3, UR6, R6 ;  /* 0x0000000603027c10 */ /* 0x001fc8000fa3e006 */
[----:B------:R-:W-:-:S05]  /*14160*/  IADD3.X R3, PT, PT, R4, UR5, R7, P1, P2 ;  /* 0x0000000504037c10 */ /* 0x000fca0008fe4407 */
[----:B-1----:R0:W-:Y:S01]  /*14170*/  @!P0 STG.E desc[UR24][R2.64], R15 ;  /* 0x0000000f02008986 */ /* 0x0021e2000c101918 */
[----:B------:R-:W-:Y:S06]  /*14180*/  BAR.SYNC.DEFER_BLOCKING 0x0 ;  /* 0x0000000000007b1d */ /* 0x000fec0000010000 */
[----:B------:R-:W-:Y:S05]  /*14190*/  BRA.U UP1, `(.L_x_21) ;  /* 0x0000000101a07547 */ /* 0x000fea000b800000 */
[----:B------:R-:W1:Y:S01]  /*141a0*/  S2UR UR5, SR_CgaCtaId ;  /* 0x00000000000579c3 */ /* 0x000e620000008800 */
[----:B------:R-:W-:Y:S01]  /*141b0*/  NOP ;  /* 0x0000000000007918 */ /* 0x000fe20000000000 */
[----:B------:R-:W-:Y:S01]  /*141c0*/  UMOV UR4, 0x50 ;  /* 0x0000005000047882 */ /* 0x000fe20000000000 */
[----:B------:R-:W-:Y:S02]  /*141d0*/  IMAD.U32 R0, RZ, RZ, UR11 ;  /* 0x0000000bff007e24 */ /* 0x000fe4000f8e00ff */
[----:B0-----:R-:W-:Y:S02]  /*141e0*/  IMAD.MOV.U32 R3, RZ, RZ, 0xffff ;  /* 0x0000ffffff037424 */ /* 0x001fe400078e00ff */
[----:B------:R-:W-:Y:S01]  /*141f0*/  IMAD.MOV.U32 R7, RZ, RZ, 0x1 ;  /* 0x00000001ff077424 */ /* 0x000fe200078e00ff */
[----:B------:R-:W-:-:S04]  /*14200*/  LOP3.LUT R0, R0, 0xffff, RZ, 0xc0, !PT ;  /* 0x0000ffff00007812 */ /* 0x000fc800078ec0ff */
[----:B------:R-:W-:-:S05]  /*14210*/  SHF.R.U32.HI R0, RZ, 0x5, R0 ;  /* 0x00000005ff007819 */ /* 0x000fca0000011600 */
[----:B------:R-:W-:Y:S01]  /*14220*/  VIADD R2, R0, 0x10 ;  /* 0x0000001000027836 */ /* 0x000fe20000000000 */
[----:B------:R-:W-:Y:S01]  /*14230*/  SHF.L.U32 R0, R3, R0, RZ ;  /* 0x0000000003007219 */ /* 0x000fe200000006ff */
[----:B-1----:R-:W-:-:S03]  /*14240*/  ULEA UR6, UR5, UR4, 0x18 ;  /* 0x0000000405067291 */ /* 0x002fc6000f8ec0ff */
[----:B------:R-:W-:-:S04]  /*14250*/  SHF.L.U32 R3, R7, R2, RZ ;  /* 0x0000000207037219 */ /* 0x000fc800000006ff */
[----:B------:R-:W-:Y:S02]  /*14260*/  LOP3.LUT R0, R3, R0, RZ, 0xfc, !PT ;  /* 0x0000000003007212 */ /* 0x000fe400078efcff */
[----:B------:R-:W0:Y:S02]  /*14270*/  LDS R5, [UR6] ;  /* 0x00000006ff057984 */ /* 0x000e240008000800 */
[C---:B------:R-:W-:Y:S02]  /*14280*/  LOP3.LUT R2, R0.reuse, 0xffff, RZ, 0xc0, !PT ;  /* 0x0000ffff00027812 */ /* 0x040fe400078ec0ff */
[----:B0-----:R-:W-:-:S04]  /*14290*/  LOP3.LUT R3, R0, 0xffff, R5, 0x80, !PT ;  /* 0x0000ffff00037812 */ /* 0x001fc800078e8005 */
[----:B------:R-:W-:-:S13]  /*142a0*/  ISETP.NE.AND P0, PT, R3, R2, PT ;  /* 0x000000020300720c */ /* 0x000fda0003f05270 */
[----:B------:R-:W-:Y:S05]  /*142b0*/  @P0 BRA `(.L_x_22) ;  /* 0x0000000000500947 */ /* 0x000fea0003800000 */
[----:B------:R-:W-:Y:S02]  /*142c0*/  SHF.R.U32.HI R5, RZ, 0x10, R5 ;  /* 0x00000010ff057819 */ /* 0x000fe40000011605 */
[----:B------:R-:W-:-:S04]  /*142d0*/  SHF.R.U32.HI R2, RZ, 0x10, R0 ;  /* 0x00000010ff027819 */ /* 0x000fc80000011600 */
[----:B------:R-:W-:-:S04]  /*142e0*/  LOP3.LUT R5, R5, R2, RZ, 0xc0, !PT ;  /* 0x0000000205057212 */ /* 0x000fc800078ec0ff */
[----:B------:R-:W-:-:S13]  /*142f0*/  ISETP.NE.AND P0, PT, R5, R2, PT ;  /* 0x000000020500720c */ /* 0x000fda0003f05270 */
[----:B------:R-:W-:Y:S05]  /*14300*/  @P0 BRA `(.L_x_23) ;  /* 0x0000000000300947 */ /* 0x000fea0003800000 */
[----:B------:R-:W-:Y:S01]  /*14310*/  R2UR UR4, R0 ;  /* 0x00000000000472ca */ /* 0x000fe200000e0000 */
[----:B------:R-:W-:Y:S01]  /*14320*/  VOTEU.ANY UR5, UPT, PT ;  /* 0x0000000000057886 */ /* 0x000fe200038e0100 */
[----:B------:R-:W0:Y:S01]  /*14330*/  S2R R0, SR_LANEID ;  /* 0x0000000000007919 */ /* 0x000e220000000000 */
[----:B------:R-:W-:-:S10]  /*14340*/  UFLO.U32 UR5, UR5 ;  /* 0x00000005000572bd */ /* 0x000fd400080e0000 */
[----:B------:R-:W-:-:S06]  /*14350*/  ULOP3.LUT UR4, URZ, UR4, URZ, 0x33, !UPT ;  /* 0x00000004ff047292 */ /* 0x000fcc000f8e33ff */
[----:B------:R-:W-:-:S04]  /*14360*/  IMAD.U32 R2, RZ, RZ, UR4 ;  /* 0x00000004ff027e24 */ /* 0x000fc8000f8e00ff */
[----:B------:R-:W1:Y:S02]  /*14370*/  REDUX UR7, R2 ;  /* 0x00000000020773c4 */ /* 0x000e640000000000 */
[----:B------:R2:W-:Y:S01]  /*14380*/  UTCATOMSWS.AND URZ, UR4 ;  /* 0x0000000400ff79e3 */ /* 0x0005e20008000000 */
[----:B0-----:R-:W-:Y:S01]  /*14390*/  ISETP.EQ.U32.AND P0, PT, R0, UR5, PT ;  /* 0x0000000500007c0c */ /* 0x001fe2000bf02070 */
[----:B-1----:R-:W-:-:S12]  /*143a0*/  IMAD.U32 R0, RZ, RZ, UR7 ;  /* 0x00000007ff007e24 */ /* 0x002fd8000f8e00ff */
[----:B------:R2:W-:Y:S01]  /*143b0*/  @P0 ATOMS.AND RZ, [UR6], R0 ;  /* 0x00000000ffff098c */ /* 0x0005e2000a800006 */
[----:B------:R-:W-:Y:S05]  /*143c0*/  BRA `(.L_x_21) ;  /* 0x0000000000147947 */ /* 0x000fea0003800000 */
.L_x_23:
[----:B------:R-:W-:-:S07]  /*143d0*/  MOV R2, 0x143f0 ;  /* 0x000143f000027802 */ /* 0x000fce0000000f00 */
[----:B------:R-:W-:Y:S05]  /*143e0*/  CALL.REL.NOINC `($__internal_0_$__cuda_sm10x_tcgen05_guardrail_trap_col_being_dealloced_not_returned_by_alloc) ;  /* 0x0000000000447944 */ /* 0x000fea0003c00000 */
[----:B------:R-:W-:Y:S05]  /*143f0*/  BRA `(.L_x_21) ;  /* 0x0000000000087947 */ /* 0x000fea0003800000 */
.L_x_22:
[----:B------:R-:W-:-:S07]  /*14400*/  MOV R2, 0x14420 ;  /* 0x0001442000027802 */ /* 0x000fce0000000f00 */
[----:B------:R-:W-:Y:S05]  /*14410*/  CALL.REL.NOINC `($__internal_2_$__cuda_sm10x_tcgen05_guardrail_trap_unallocated_columns_being_dealloced) ;  /* 0x0000000000507944 */ /* 0x000fea0003c00000 */
.L_x_21:
[----:B------:R-:W-:Y:S01]  /*14420*/  NOP ;  /* 0x0000000000007918 */ /* 0x000fe20000000000 */
[----:B--2---:R-:W-:Y:S05]  /*14430*/  EXIT ;  /* 0x000000000000794d */ /* 0x004fea0003800000 */
.L_x_8:
[----:B------:R-:W1:Y:S02]  /*14440*/  SYNCS.PHASECHK.TRANS64.TRYWAIT P2, [UR10+0xc000], RZ ;  /* 0x00c000ffff0075a7 */ /* 0x000e64000804110a */
[----:B-1----:R-:W-:Y:S05]  /*14450*/  @!P2 BRA `(.L_x_8) ;  /* 0xfffffffc00f8a947 */ /* 0x002fea000383ffff */
[----:B------:R-:W-:Y:S05]  /*14460*/  BRA `(.L_x_7) ;  /* 0xffffff10001c7947 */ /* 0x000fea000383ffff */
.L_x_16:
[----:B------:R-:W1:Y:S02]  /*14470*/  SYNCS.PHASECHK.TRANS64.TRYWAIT P1, [UR10+0x16010], RZ ;  /* 0x016010ffff0075a7 */ /* 0x000e64000802110a */
[----:B-1----:R-:W-:Y:S05]  /*14480*/  @!P1 BRA `(.L_x_16) ;  /* 0xfffffffc00f89947 */ /* 0x002fea000383ffff */
[----:B------:R-:W-:Y:S05]  /*14490*/  BRA `(.L_x_24) ;  /* 0xffffff68007c7947 */ /* 0x000fea000383ffff */
.L_x_17:
[----:B------:R-:W0:Y:S02]  /*144a0*/  SYNCS.PHASECHK.TRANS64.TRYWAIT P0, [UR20], R36 ;  /* 0x00000024ff0075a7 */ /* 0x000e240008001114 */
[----:B0-----:R-:W-:Y:S05]  /*144b0*/  @!P0 BRA `(.L_x_17) ;  /* 0xfffffffc00f88947 */ /* 0x001fea000383ffff */
[----:B------:R-:W-:Y:S05]  /*144c0*/  BRA `(.L_x_25) ;  /* 0xffffff7c00f47947 */ /* 0x000fea000383ffff */
.L_x_20:
[----:B------:R-:W0:Y:S02]  /*144d0*/  SYNCS.PHASECHK.TRANS64.TRYWAIT P0, [UR20], R0 ;  /* 0x00000000ff0075a7 */ /* 0x000e240008001114 */
[----:B0-----:R-:W-:Y:S05]  /*144e0*/  @!P0 BRA `(.L_x_20) ;  /* 0xfffffffc00f88947 */ /* 0x001fea000383ffff */
[----:B------:R-:W-:Y:S05]  /*144f0*/  BRA `(.L_x_26) ;  /* 0xffffff9c00387947 */ /* 0x000fea000383ffff */
        .weak           $__internal_0_$__cuda_sm10x_tcgen05_guardrail_trap_col_being_dealloced_not_returned_by_alloc
        .type           $__internal_0_$__cuda_sm10x_tcgen05_guardrail_trap_col_being_dealloced_not_returned_by_alloc,@function
        .size           $__internal_0_$__cuda_sm10x_tcgen05_guardrail_trap_col_being_dealloced_not_returned_by_alloc,($__internal_1_$__cuda_sm10x_tcgen05_guardrail_trap_phase_invalid_during_alloc - $__internal_0_$__cuda_sm10x_tcgen05_guardrail_trap_col_being_dealloced_not_returned_by_alloc)
$__internal_0_$__cuda_sm10x_tcgen05_guardrail_trap_col_being_dealloced_not_returned_by_alloc:
[----:B------:R-:W-:Y:S05]  /*14500*/  BPT.TRAP 0x1 ;  /* 0x000000040000795c */ /* 0x000fea0000300000 */
[----:B------:R-:W-:-:S04]  /*14510*/  IMAD.MOV.U32 R3, RZ, RZ, 0x0 ;  /* 0x00000000ff037424 */ /* 0x000fc800078e00ff */
[----:B------:R-:W-:Y:S05]  /*14520*/  RET.REL.NODEC R2 `(attn_fwd) ;  /* 0xfffffeb802b47950 */ /* 0x000fea0003c3ffff */
        .weak           $__internal_1_$__cuda_sm10x_tcgen05_guardrail_trap_phase_invalid_during_alloc
        .type           $__internal_1_$__cuda_sm10x_tcgen05_guardrail_trap_phase_invalid_during_alloc,@function
        .size           $__internal_1_$__cuda_sm10x_tcgen05_guardrail_trap_phase_invalid_during_alloc,($__internal_2_$__cuda_sm10x_tcgen05_guardrail_trap_unallocated_columns_being_dealloced - $__internal_1_$__cuda_sm10x_tcgen05_guardrail_trap_phase_invalid_during_alloc)
$__internal_1_$__cuda_sm10x_tcgen05_guardrail_trap_phase_invalid_during_alloc:
[----:B------:R-:W-:Y:S05]  /*14530*/  BPT.TRAP 0x1 ;  /* 0x000000040000795c */ /* 0x000fea0000300000 */
[----:B------:R-:W-:-:S04]  /*14540*/  IMAD.MOV.U32 R3, RZ, RZ, 0x0 ;  /* 0x00000000ff037424 */ /* 0x000fc800078e00ff */
[----:B------:R-:W-:Y:S05]  /*14550*/  RET.REL.NODEC R2 `(attn_fwd) ;  /* 0xfffffeb802a87950 */ /* 0x000fea0003c3ffff */
        .weak           $__internal_2_$__cuda_sm10x_tcgen05_guardrail_trap_unallocated_columns_being_dealloced
        .type           $__internal_2_$__cuda_sm10x_tcgen05_guardrail_trap_unallocated_columns_being_dealloced,@function
        .size           $__internal_2_$__cuda_sm10x_tcgen05_guardrail_trap_unallocated_columns_being_dealloced,(.L_x_30 - $__internal_2_$__cuda_sm10x_tcgen05_guardrail_trap_unallocated_columns_being_dealloced)
$__internal_2_$__cuda_sm10x_tcgen05_guardrail_trap_unallocated_columns_being_dealloced:
[----:B------:R-:W-:Y:S05]  /*14560*/  BPT.TRAP 0x1 ;  /* 0x000000040000795c */ /* 0x000fea0000300000 */
[----:B------:R-:W-:-:S04]  /*14570*/  IMAD.MOV.U32 R3, RZ, RZ, 0x0 ;  /* 0x00000000ff037424 */ /* 0x000fc800078e00ff */
[----:B------:R-:W-:Y:S05]  /*14580*/  RET.REL.NODEC R2 `(attn_fwd) ;  /* 0xfffffeb8029c7950 */ /* 0x000fea0003c3ffff */
.L_x_27:
[----:B------:R-:W-:-:S00]  /*14590*/  BRA `(.L_x_27) ;  /* 0xfffffffc00fc7947 */ /* 0x000fc0000383ffff */
[----:B------:R-:W-:-:S00]  /*145a0*/  NOP ;  /* 0x0000000000007918 */ /* 0x000fc00000000000 */
        /* <DEDUP_REMOVED lines=13> */
.L_x_30:


//--------------------- .nv.global.init           --------------------------
	.section	.nv.global.init,"aw",@progbits
.nv.global.init:
	.type		_$_str,@object
	.size		_$_str,(.L_3 - _$_str)
_$_str:
        /*0000*/ 	.byte	0x5f, 0x5f, 0x43, 0x55, 0x44, 0x41, 0x5f, 0x46, 0x54, 0x5a, 0x00
.L_3:


//--------------------- .nv.shared.attn_fwd       --------------------------
	.section	.nv.shared.attn_fwd,"aw",@nobits
	.sectionflags	@""
	.align	16
	.zero		1024


//--------------------- .nv.shared.reserved.0     --------------------------
	.section	.nv.shared.reserved.0,"aw",@nobits
	.align	8
	.weak		__nv_reservedSMEM_offset_0_alias
	.size		__nv_reservedSMEM_offset_0_alias, 0, 64
	.other		__nv_reservedSMEM_offset_0_alias,@"STO_CUDA_RESERVED_SHARED STV_DEFAULT"
__nv_reservedSMEM_offset_0_alias:
	.zero		0
.nv.shared.reserved.0:
	.zero		64
	.weak		__nv_reservedSMEM_allocation_phase
	.type		__nv_reservedSMEM_allocation_phase,@object
	.size		__nv_reservedSMEM_allocation_phase,(.L_0 - __nv_reservedSMEM_allocation_phase)
__nv_reservedSMEM_allocation_phase:
	.zero		1
.L_0:
	.zero		7
	.weak		__nv_reservedSMEM_devtool_atexit_pc
	.type		__nv_reservedSMEM_devtool_atexit_pc,@object
	.size		__nv_reservedSMEM_devtool_atexit_pc,(__nv_reservedSMEM_allocation_mask - __nv_reservedSMEM_devtool_atexit_pc)
__nv_reservedSMEM_devtool_atexit_pc:
	.zero		8
	.weak		__nv_reservedSMEM_allocation_mask
	.type		__nv_reservedSMEM_allocation_mask,@object
	.size		__nv_reservedSMEM_allocation_mask,(.L_2 - __nv_reservedSMEM_allocation_mask)
__nv_reservedSMEM_allocation_mask:
	.zero		4
.L_2:


//--------------------- .nv.constant0.attn_fwd    --------------------------
	.section	.nv.constant0.attn_fwd,"a",@progbits
	.sectionflags	@""
	.align	4
.nv.constant0.attn_fwd:
	.zero		1032


//--------------------- SYMBOLS --------------------------

	.type		.nv.reservedSmem.offset0,@object
	.size		.nv.reservedSmem.offset0,0x4
	.type		.nv.reservedSmem.cap,@object
	.size		.nv.reservedSmem.cap,0x4
